// cutlass_sweep.examples — 13_two_tensor_op_fusion/fused_two_gemms_f16_sm80_shmem.cu @ arch=sm_80
// __CUTLASS_EXAMPLE_DIR__=13_two_tensor_op_fusion
/***************************************************************************************************
 * Copyright (c) 2017 - 2025 NVIDIA CORPORATION & AFFILIATES. All rights reserved.
 * SPDX-License-Identifier: BSD-3-Clause
 *
 * Redistribution and use in source and binary forms, with or without
 * modification, are permitted provided that the following conditions are met:
 *
 * 1. Redistributions of source code must retain the above copyright notice, this
 * list of conditions and the following disclaimer.
 *
 * 2. Redistributions in binary form must reproduce the above copyright notice,
 * this list of conditions and the following disclaimer in the documentation
 * and/or other materials provided with the distribution.
 *
 * 3. Neither the name of the copyright holder nor the names of its
 * contributors may be used to endorse or promote products derived from
 * this software without specific prior written permission.
 *
 * THIS SOFTWARE IS PROVIDED BY THE COPYRIGHT HOLDERS AND CONTRIBUTORS "AS IS"
 * AND ANY EXPRESS OR IMPLIED WARRANTIES, INCLUDING, BUT NOT LIMITED TO, THE
 * IMPLIED WARRANTIES OF MERCHANTABILITY AND FITNESS FOR A PARTICULAR PURPOSE ARE
 * DISCLAIMED. IN NO EVENT SHALL THE COPYRIGHT HOLDER OR CONTRIBUTORS BE LIABLE
 * FOR ANY DIRECT, INDIRECT, INCIDENTAL, SPECIAL, EXEMPLARY, OR CONSEQUENTIAL
 * DAMAGES (INCLUDING, BUT NOT LIMITED TO, PROCUREMENT OF SUBSTITUTE GOODS OR
 * SERVICES; LOSS OF USE, DATA, OR PROFITS; OR BUSINESS INTERRUPTION) HOWEVER
 * CAUSED AND ON ANY THEORY OF LIABILITY, WHETHER IN CONTRACT, STRICT LIABILITY,
 * OR TORT (INCLUDING NEGLIGENCE OR OTHERWISE) ARISING IN ANY WAY OUT OF THE USE
 * OF THIS SOFTWARE, EVEN IF ADVISED OF THE POSSIBILITY OF SUCH DAMAGE.
 *
 **************************************************************************************************/
#include <iostream>

#include "cutlass/cutlass.h"
#include "cutlass/gemm/device/gemm.h"

#include "cutlass/util/host_tensor.h"
#include "cutlass/util/tensor_view_io.h"
#include "cutlass/util/reference/host/tensor_fill.h"
#include "cutlass/util/reference/host/tensor_copy.h"
#include "cutlass/util/reference/host/tensor_compare.h"
#include "cutlass/util/reference/host/gemm.h"

#include "device/b2b_gemm.h"
#include "b2b_gemm_run.h"
#include "test_run.h"

////////////////////////////////////////////////////////////////////////////////

cutlass::gemm::GemmCoord gemm_f16_sm80_problem_size_0(128*640, 64, 576);
cutlass::gemm::GemmCoord gemm_f16_sm80_problem_size_1(128*640, 256, 64);

bool run_nonfused_gemm_f16_sm80() {

  using ElementOutput = cutlass::half_t;
  using ElementAccumulator = cutlass::half_t;
  using ElementCompute = cutlass::half_t;

  ElementCompute alpha0 = ElementCompute(1);
  ElementCompute beta0 = ElementCompute(1); //beta=1 for bias
  ElementCompute alpha1 = ElementCompute(1);
  ElementCompute beta1 = ElementCompute(1); //beta=1 for bias

  using ThreadblockShape0 = cutlass::gemm::GemmShape<64, 64, 32>;
  using WarpShape0 = cutlass::gemm::GemmShape<32, 32, 32>;
  using ThreadblockShape1 = cutlass::gemm::GemmShape<64, 256, 32>;
  using WarpShape1 = cutlass::gemm::GemmShape<64, 64, 32>;
  using InstructionShape = cutlass::gemm::GemmShape<16, 8, 16>;

  using Gemm0 = cutlass::gemm::device::Gemm<
    cutlass::half_t,
    cutlass::layout::RowMajor,
    cutlass::half_t,
    cutlass::layout::ColumnMajor,
    ElementOutput,
    cutlass::layout::RowMajor,
    ElementAccumulator,
    cutlass::arch::OpClassTensorOp,
    cutlass::arch::Sm80,
    ThreadblockShape0,
    WarpShape0,
    InstructionShape,
    cutlass::epilogue::thread::LinearCombinationRelu<
      ElementOutput,
      128 / cutlass::sizeof_bits<ElementOutput>::value,
      ElementAccumulator,
      ElementCompute,
      cutlass::epilogue::thread::ScaleType::NoBetaScaling
    >,
    cutlass::gemm::threadblock::GemmIdentityThreadblockSwizzle<1>,
    3
  >;
  using Gemm1 = cutlass::gemm::device::Gemm<
    cutlass::half_t,
    cutlass::layout::RowMajor,
    cutlass::half_t,
    cutlass::layout::ColumnMajor,
    ElementOutput,
    cutlass::layout::RowMajor,
    ElementAccumulator,
    cutlass::arch::OpClassTensorOp,
    cutlass::arch::Sm80,
    ThreadblockShape1,
    WarpShape1,
    InstructionShape,
    cutlass::epilogue::thread::LinearCombinationRelu<
      ElementOutput,
      128 / cutlass::sizeof_bits<ElementOutput>::value,
      ElementAccumulator,
      ElementCompute,
      cutlass::epilogue::thread::ScaleType::NoBetaScaling
    >,
    cutlass::gemm::threadblock::GemmIdentityThreadblockSwizzle<1>,
    3
  >;

  B2bNonFusedGemmRun<Gemm0, Gemm1> nonFusedGemm;

  std::cout << "Running Non-fused back-to-back FP16 TN GEMMs...\n";
  bool pass = nonFusedGemm.run(gemm_f16_sm80_problem_size_0, gemm_f16_sm80_problem_size_1, alpha0, beta0, alpha1, beta1);
  if(pass)
    std::cout << "Pass\n";
  else
    std::cout << "Fail\n";

  return pass;
}

bool run_fused_gemm_f16_sm80_shmem() {

  using ElementOutput = cutlass::half_t;
  using ElementAccumulator = cutlass::half_t;
  using ElementCompute = cutlass::half_t;

  ElementCompute alpha0 = ElementCompute(1);
  //Fused kernel has built-in bias, setting beta=0
  ElementCompute beta0 = ElementCompute(0); 
  ElementCompute alpha1 = ElementCompute(1);
  ElementCompute beta1 = ElementCompute(1); //beta=1 for bias

  using ThreadblockShape0 = cutlass::gemm::GemmShape<64, 64, 32>;
  using WarpShape0 = cutlass::gemm::GemmShape<32, 32, 32>;
  using ThreadblockShape1 = cutlass::gemm::GemmShape<64, 256, 32>;
  using WarpShape1 = cutlass::gemm::GemmShape<64, 64, 32>;
  using InstructionShape = cutlass::gemm::GemmShape<16, 8, 16>;

  using EpilogueOutputOp0 = 
    cutlass::epilogue::thread::LinearCombinationRelu<
      ElementOutput,
      InstructionShape::kM * InstructionShape::kN / 32,
      ElementAccumulator,
      ElementCompute,
      cutlass::epilogue::thread::ScaleType::OnlyAlphaScaling
    >;

  using EpilogueOutputOp1 = 
    cutlass::epilogue::thread::LinearCombinationRelu<
      ElementOutput,
      128 / cutlass::sizeof_bits<ElementOutput>::value,
      ElementAccumulator,
      ElementCompute,
      cutlass::epilogue::thread::ScaleType::NoBetaScaling
    >;


  const bool SmemAccumulator = true;

  using B2bGemm = cutlass::gemm::device::B2bGemm<
    cutlass::half_t,
    cutlass::layout::RowMajor,
    cutlass::half_t,
    cutlass::layout::ColumnMajor,
    ElementOutput,
    cutlass::layout::RowMajor,
    ElementAccumulator,
    cutlass::arch::OpClassTensorOp,
    cutlass::arch::Sm80,
    ThreadblockShape0,
    ThreadblockShape1,
    WarpShape0,
    WarpShape1,
    InstructionShape,
    EpilogueOutputOp0,
    EpilogueOutputOp1,
    cutlass::gemm::threadblock::GemmIdentityThreadblockSwizzle<1>,
    3,
    SmemAccumulator
  >;

  B2bFusedGemmRun<B2bGemm> fusedGemm;

  std::cout << "Running Fused back-to-back FP16 TN GEMMs with shared memory staging...\n";
  bool passed = fusedGemm.run(gemm_f16_sm80_problem_size_0, gemm_f16_sm80_problem_size_1, alpha0, beta0, alpha1, beta1);
  if(passed)
    std::cout << "Pass\n";
  else
    std::cout << "Fail\n";

  return passed;

}


int main() {

  std::vector<bool (*)()>funcs = {
    &run_nonfused_gemm_f16_sm80,
    &run_fused_gemm_f16_sm80_shmem
  };

  return testRun(80, funcs, "gemm f16 shmem staging");


}



////////////////////////////////////////////////////////////////////////////////


// ===== COMPILED SASS (sm_80) =====

	.target	sm_80

	.elftype	@"ET_EXEC"


//--------------------- .note.nv.tkinfo           --------------------------
	.section	.note.nv.tkinfo,"",@"SHT_NOTE"
	.sectionflags	@"SHF_NOTE_NV_TKINFO"
	.tkinfo
        /*0018*/ 	.word	0x00000002
        /*0030*/ 	.string	""
        /*0030*/ 	.string	"ptxas"
        /*0030*/ 	.string	"Cuda compilation tools, release 13.0, V13.0.88"
        /*0030*/ 	.string	"Build cuda_13.0.r13.0/compiler.36424714_0"
        /*0030*/ 	.string	"-arch sm_80 -m 64 "



//--------------------- .note.nv.cuinfo           --------------------------
	.section	.note.nv.cuinfo,"",@"SHT_NOTE"
	.sectionflags	@"SHF_NOTE_NV_CUINFO"
        /*0018*/ 	.short	0x0002
        /*001a*/ 	.short	0x0050
        /*001c*/ 	.short	0x0082
	.zero		2


//--------------------- .nv.info                  --------------------------
	.section	.nv.info,"",@"SHT_CUDA_INFO"
	.align	4


	//----- nvinfo : EIATTR_REGCOUNT
	.align		4
        /*0000*/ 	.byte	0x04, 0x2f
        /*0002*/ 	.short	(.L_12 - .L_11)
	.align		4
.L_11:
        /*0004*/ 	.word	index@(_ZN7cutlass6KernelINS_4gemm6kernel4GemmINS1_11threadblock13MmaMultistageINS1_9GemmShapeILi64ELi64ELi32EEENS_9transform11threadblock28PredicatedTileAccessIteratorINS_11MatrixShapeILi64ELi32EEENS_6half_tENS_6layout8RowMajorELi1ENS8_29PitchLinearWarpRakedThreadMapINS_16PitchLinearShapeILi32ELi64EEELi128ENSH_ILi4ELi8EEELi8EEENS_5ArrayISD_Li8ELb0EEELb0ENSE_9NoPermuteEEENS9_25RegularTileAccessIteratorISC_SD_NSE_37RowMajorTensorOpMultiplicandCrosswiseILi16ELi32EEELi0ESK_Li16EEELNS_4arch14CacheOperation4KindE1ENSA_INSB_ILi32ELi64EEESD_NSE_11ColumnMajorELi0ESK_SM_Lb0ESN_EENSP_ISW_SD_NSE_40ColumnMajorTensorOpMultiplicandCrosswiseILi16ELi32EEELi1ESK_Li16EEELSV_1ESD_SF_NS4_9MmaPolicyINS1_4warp11MmaTensorOpINS6_ILi32ELi32ELi32EEESD_SR_SD_S10_SD_SF_NS13_17MmaTensorOpPolicyINST_3MmaINS6_ILi16ELi8ELi16EEELi32ESD_SF_SD_SX_SD_SF_NST_13OpMultiplyAddEEENSB_ILi1ELi1EEEEELi1ELb0EbEENSB_ILi0ELi0EEES1E_Li1EEELi3ELNS1_23SharedMemoryClearOptionE0EbEENS_8epilogue11threadblock8EpilogueIS7_S1D_Li1ENS1J_22PredicatedTileIteratorINS1J_26OutputTileOptimalThreadMapINS1J_15OutputTileShapeILi64ELi8ELi2ELi1ELi1EEENS1N_ILi1ELi4ELi1ELi1ELi4EEELi128ELi8ELi16EEESD_Lb0ESN_Lb0EEENS1I_4warp24FragmentIteratorTensorOpIS15_S18_SD_NSL_ISD_Li4ELb0EEESF_EENS1S_20TileIteratorTensorOpIS15_S18_SD_SF_EENS1J_18SharedLoadIteratorINS1Q_18CompactedThreadMapESD_Li16EEENS1I_6thread21LinearCombinationReluISD_Li8ESD_SD_LNS21_9ScaleType4KindE1ELNS_15FloatRoundStyleE2EEENSB_ILi0ELi16EEELi1ELi1EEENS4_30GemmIdentityThreadblockSwizzleILi1EEELb0EEEEEvNT_6ParamsE)
        /*0008*/ 	.word	0x0000004f


	//----- nvinfo : EIATTR_FRAME_SIZE
	.align		4
.L_12:
        /*000c*/ 	.byte	0x04, 0x11
        /*000e*/ 	.short	(.L_14 - .L_13)
	.align		4
.L_13:
        /*0010*/ 	.word	index@(_ZN7cutlass6KernelINS_4gemm6kernel4GemmINS1_11threadblock13MmaMultistageINS1_9GemmShapeILi64ELi64ELi32EEENS_9transform11threadblock28PredicatedTileAccessIteratorINS_11MatrixShapeILi64ELi32EEENS_6half_tENS_6layout8RowMajorELi1ENS8_29PitchLinearWarpRakedThreadMapINS_16PitchLinearShapeILi32ELi64EEELi128ENSH_ILi4ELi8EEELi8EEENS_5ArrayISD_Li8ELb0EEELb0ENSE_9NoPermuteEEENS9_25RegularTileAccessIteratorISC_SD_NSE_37RowMajorTensorOpMultiplicandCrosswiseILi16ELi32EEELi0ESK_Li16EEELNS_4arch14CacheOperation4KindE1ENSA_INSB_ILi32ELi64EEESD_NSE_11ColumnMajorELi0ESK_SM_Lb0ESN_EENSP_ISW_SD_NSE_40ColumnMajorTensorOpMultiplicandCrosswiseILi16ELi32EEELi1ESK_Li16EEELSV_1ESD_SF_NS4_9MmaPolicyINS1_4warp11MmaTensorOpINS6_ILi32ELi32ELi32EEESD_SR_SD_S10_SD_SF_NS13_17MmaTensorOpPolicyINST_3MmaINS6_ILi16ELi8ELi16EEELi32ESD_SF_SD_SX_SD_SF_NST_13OpMultiplyAddEEENSB_ILi1ELi1EEEEELi1ELb0EbEENSB_ILi0ELi0EEES1E_Li1EEELi3ELNS1_23SharedMemoryClearOptionE0EbEENS_8epilogue11threadblock8EpilogueIS7_S1D_Li1ENS1J_22PredicatedTileIteratorINS1J_26OutputTileOptimalThreadMapINS1J_15OutputTileShapeILi64ELi8ELi2ELi1ELi1EEENS1N_ILi1ELi4ELi1ELi1ELi4EEELi128ELi8ELi16EEESD_Lb0ESN_Lb0EEENS1I_4warp24FragmentIteratorTensorOpIS15_S18_SD_NSL_ISD_Li4ELb0EEESF_EENS1S_20TileIteratorTensorOpIS15_S18_SD_SF_EENS1J_18SharedLoadIteratorINS1Q_18CompactedThreadMapESD_Li16EEENS1I_6thread21LinearCombinationReluISD_Li8ESD_SD_LNS21_9ScaleType4KindE1ELNS_15FloatRoundStyleE2EEENSB_ILi0ELi16EEELi1ELi1EEENS4_30GemmIdentityThreadblockSwizzleILi1EEELb0EEEEEvNT_6ParamsE)
        /*0014*/ 	.word	0x00000000


	//----- nvinfo : EIATTR_REGCOUNT
	.align		4
.L_14:
        /*0018*/ 	.byte	0x04, 0x2f
        /*001a*/ 	.short	(.L_16 - .L_15)
	.align		4
.L_15:
        /*001c*/ 	.word	index@(_ZN7cutlass6KernelINS_4gemm6kernel4GemmINS1_11threadblock13MmaMultistageINS1_9GemmShapeILi64ELi256ELi32EEENS_9transform11threadblock28PredicatedTileAccessIteratorINS_11MatrixShapeILi64ELi32EEENS_6half_tENS_6layout8RowMajorELi1ENS8_29PitchLinearWarpRakedThreadMapINS_16PitchLinearShapeILi32ELi64EEELi128ENSH_ILi4ELi8EEELi8EEENS_5ArrayISD_Li8ELb0EEELb0ENSE_9NoPermuteEEENS9_25RegularTileAccessIteratorISC_SD_NSE_37RowMajorTensorOpMultiplicandCrosswiseILi16ELi32EEELi0ESK_Li16EEELNS_4arch14CacheOperation4KindE1ENSA_INSB_ILi32ELi256EEESD_NSE_11ColumnMajorELi0ENSG_INSH_ILi32ELi256EEELi128ESJ_Li8EEESM_Lb0ESN_EENSP_ISW_SD_NSE_40ColumnMajorTensorOpMultiplicandCrosswiseILi16ELi32EEELi1ESZ_Li16EEELSV_1ESD_SF_NS4_9MmaPolicyINS1_4warp11MmaTensorOpINS6_ILi64ELi64ELi32EEESD_SR_SD_S12_SD_SF_NS15_17MmaTensorOpPolicyINST_3MmaINS6_ILi16ELi8ELi16EEELi32ESD_SF_SD_SX_SD_SF_NST_13OpMultiplyAddEEENSB_ILi1ELi1EEEEELi1ELb0EbEENSB_ILi0ELi0EEES1G_Li1EEELi3ELNS1_23SharedMemoryClearOptionE0EbEENS_8epilogue11threadblock8EpilogueIS7_S1F_Li1ENS1L_22PredicatedTileIteratorINS1L_26OutputTileOptimalThreadMapINS1L_15OutputTileShapeILi256ELi8ELi1ELi1ELi1EEENS1P_ILi1ELi8ELi1ELi1ELi8EEELi128ELi8ELi16EEESD_Lb0ESN_Lb0EEENS1K_4warp24FragmentIteratorTensorOpIS17_S1A_SD_NSL_ISD_Li4ELb0EEESF_EENS1U_20TileIteratorTensorOpIS17_S1A_SD_SF_EENS1L_18SharedLoadIteratorINS1S_18CompactedThreadMapESD_Li16EEENS1K_6thread21LinearCombinationReluISD_Li8ESD_SD_LNS23_9ScaleType4KindE1ELNS_15FloatRoundStyleE2EEENSB_ILi0ELi16EEELi1ELi1EEENS4_30GemmIdentityThreadblockSwizzleILi1EEELb0EEEEEvNT_6ParamsE)
        /*0020*/ 	.word	0x000000a0


	//----- nvinfo : EIATTR_FRAME_SIZE
	.align		4
.L_16:
        /*0024*/ 	.byte	0x04, 0x11
        /*0026*/ 	.short	(.L_18 - .L_17)
	.align		4
.L_17:
        /*0028*/ 	.word	index@(_ZN7cutlass6KernelINS_4gemm6kernel4GemmINS1_11threadblock13MmaMultistageINS1_9GemmShapeILi64ELi256ELi32EEENS_9transform11threadblock28PredicatedTileAccessIteratorINS_11MatrixShapeILi64ELi32EEENS_6half_tENS_6layout8RowMajorELi1ENS8_29PitchLinearWarpRakedThreadMapINS_16PitchLinearShapeILi32ELi64EEELi128ENSH_ILi4ELi8EEELi8EEENS_5ArrayISD_Li8ELb0EEELb0ENSE_9NoPermuteEEENS9_25RegularTileAccessIteratorISC_SD_NSE_37RowMajorTensorOpMultiplicandCrosswiseILi16ELi32EEELi0ESK_Li16EEELNS_4arch14CacheOperation4KindE1ENSA_INSB_ILi32ELi256EEESD_NSE_11ColumnMajorELi0ENSG_INSH_ILi32ELi256EEELi128ESJ_Li8EEESM_Lb0ESN_EENSP_ISW_SD_NSE_40ColumnMajorTensorOpMultiplicandCrosswiseILi16ELi32EEELi1ESZ_Li16EEELSV_1ESD_SF_NS4_9MmaPolicyINS1_4warp11MmaTensorOpINS6_ILi64ELi64ELi32EEESD_SR_SD_S12_SD_SF_NS15_17MmaTensorOpPolicyINST_3MmaINS6_ILi16ELi8ELi16EEELi32ESD_SF_SD_SX_SD_SF_NST_13OpMultiplyAddEEENSB_ILi1ELi1EEEEELi1ELb0EbEENSB_ILi0ELi0EEES1G_Li1EEELi3ELNS1_23SharedMemoryClearOptionE0EbEENS_8epilogue11threadblock8EpilogueIS7_S1F_Li1ENS1L_22PredicatedTileIteratorINS1L_26OutputTileOptimalThreadMapINS1L_15OutputTileShapeILi256ELi8ELi1ELi1ELi1EEENS1P_ILi1ELi8ELi1ELi1ELi8EEELi128ELi8ELi16EEESD_Lb0ESN_Lb0EEENS1K_4warp24FragmentIteratorTensorOpIS17_S1A_SD_NSL_ISD_Li4ELb0EEESF_EENS1U_20TileIteratorTensorOpIS17_S1A_SD_SF_EENS1L_18SharedLoadIteratorINS1S_18CompactedThreadMapESD_Li16EEENS1K_6thread21LinearCombinationReluISD_Li8ESD_SD_LNS23_9ScaleType4KindE1ELNS_15FloatRoundStyleE2EEENSB_ILi0ELi16EEELi1ELi1EEENS4_30GemmIdentityThreadblockSwizzleILi1EEELb0EEEEEvNT_6ParamsE)
        /*002c*/ 	.word	0x00000000


	//----- nvinfo : EIATTR_REGCOUNT
	.align		4
.L_18:
        /*0030*/ 	.byte	0x04, 0x2f
        /*0032*/ 	.short	(.L_20 - .L_19)
	.align		4
.L_19:
        /*0034*/ 	.word	index@(_ZN7cutlass6KernelINS_4gemm6kernel7B2bGemmINS1_11threadblock31B2bMmaMultistageSmemAccumulatorINS1_9GemmShapeILi64ELi64ELi32EEENS_9transform11threadblock28PredicatedTileAccessIteratorINS_11MatrixShapeILi64ELi32EEENS_6half_tENS_6layout8RowMajorELi1ENS8_29PitchLinearWarpRakedThreadMapINS_16PitchLinearShapeILi32ELi64EEELi128ENSH_ILi4ELi8EEELi8EEENS_5ArrayISD_Li8ELb0EEELb0ENSE_9NoPermuteEEENS9_25RegularTileAccessIteratorISC_SD_NSE_37RowMajorTensorOpMultiplicandCrosswiseILi16ELi32EEELi0ESK_Li16EEELNS_4arch14CacheOperation4KindE1ENSA_INSB_ILi32ELi64EEESD_NSE_11ColumnMajorELi0ESK_SM_Lb0ESN_EENSP_ISW_SD_NSE_40ColumnMajorTensorOpMultiplicandCrosswiseILi16ELi32EEELi1ESK_Li16EEELSV_1ENS9_14VectorIteratorINS9_30PredicatedVectorAccessIteratorINSB_ILi64ELi64EEENSB_ILi32ELi32EEESD_SF_Li2ELb0EEEEENS_8epilogue4warp24FragmentIteratorTensorOpINS6_ILi32ELi32ELi32EEENS6_ILi16ELi8ELi16EEESD_NSL_ISD_Li4ELb0EEESF_EENS19_20TileIteratorTensorOpIS1B_S1C_SD_SF_EENS6_ILi64ELi256ELi32EEENS1_4warp41MmaTensorOpMultiplicandTileAccessIteratorISC_LNS1_7OperandE0ESD_SF_NSB_ILi16ELi16EEELi1ELi32ELb1ELi1EEENSA_INSB_ILi32ELi256EEESD_SX_Li0ENSG_INSH_ILi32ELi256EEELi128ESJ_Li8EEESM_Lb0ESN_EENSP_IS1N_SD_S10_Li1ES1P_Li16EEELSV_1ESD_SF_NS18_6thread21LinearCombinationReluISD_Li4ESD_SD_LNS1S_9ScaleType4KindE2ELNS_15FloatRoundStyleE2EEENS4_9MmaPolicyINS1I_11MmaTensorOpIS1B_SD_SR_SD_S10_SD_SF_NS1I_17MmaTensorOpPolicyINST_3MmaIS1C_Li32ESD_SF_SD_SX_SD_SF_NST_13OpMultiplyAddEEENSB_ILi1ELi1EEEEELi1ELb0EbEENSB_ILi0ELi0EEES27_Li1EEENS1Y_INS1Z_IS7_SD_SR_SD_S10_SD_SF_S25_Li1ELb0EbEES27_S27_Li1EEELi3EbEENS18_11threadblock8EpilogueIS1H_S29_Li1ENS2C_22PredicatedTileIteratorINS2C_26OutputTileOptimalThreadMapINS2C_15OutputTileShapeILi256ELi8ELi1ELi1ELi1EEENS2G_ILi1ELi8ELi1ELi1ELi8EEELi128ELi8ELi16EEESD_Lb0ESN_Lb0EEENS1A_IS7_S1C_SD_S1D_SF_EENS1F_IS7_S1C_SD_SF_EENS2C_18SharedLoadIteratorINS2J_18CompactedThreadMapESD_Li16EEENS1T_ISD_Li8ESD_SD_LS1V_1ELS1W_2EEENSB_ILi0ELi16EEELi1ELi1EEENS4_30GemmIdentityThreadblockSwizzleILi1EEEEEEEvNT_6ParamsE)
        /*0038*/ 	.word	0x0000007e


	//----- nvinfo : EIATTR_FRAME_SIZE
	.align		4
.L_20:
        /*003c*/ 	.byte	0x04, 0x11
        /*003e*/ 	.short	(.L_22 - .L_21)
	.align		4
.L_21:
        /*0040*/ 	.word	index@(_ZN7cutlass6KernelINS_4gemm6kernel7B2bGemmINS1_11threadblock31B2bMmaMultistageSmemAccumulatorINS1_9GemmShapeILi64ELi64ELi32EEENS_9transform11threadblock28PredicatedTileAccessIteratorINS_11MatrixShapeILi64ELi32EEENS_6half_tENS_6layout8RowMajorELi1ENS8_29PitchLinearWarpRakedThreadMapINS_16PitchLinearShapeILi32ELi64EEELi128ENSH_ILi4ELi8EEELi8EEENS_5ArrayISD_Li8ELb0EEELb0ENSE_9NoPermuteEEENS9_25RegularTileAccessIteratorISC_SD_NSE_37RowMajorTensorOpMultiplicandCrosswiseILi16ELi32EEELi0ESK_Li16EEELNS_4arch14CacheOperation4KindE1ENSA_INSB_ILi32ELi64EEESD_NSE_11ColumnMajorELi0ESK_SM_Lb0ESN_EENSP_ISW_SD_NSE_40ColumnMajorTensorOpMultiplicandCrosswiseILi16ELi32EEELi1ESK_Li16EEELSV_1ENS9_14VectorIteratorINS9_30PredicatedVectorAccessIteratorINSB_ILi64ELi64EEENSB_ILi32ELi32EEESD_SF_Li2ELb0EEEEENS_8epilogue4warp24FragmentIteratorTensorOpINS6_ILi32ELi32ELi32EEENS6_ILi16ELi8ELi16EEESD_NSL_ISD_Li4ELb0EEESF_EENS19_20TileIteratorTensorOpIS1B_S1C_SD_SF_EENS6_ILi64ELi256ELi32EEENS1_4warp41MmaTensorOpMultiplicandTileAccessIteratorISC_LNS1_7OperandE0ESD_SF_NSB_ILi16ELi16EEELi1ELi32ELb1ELi1EEENSA_INSB_ILi32ELi256EEESD_SX_Li0ENSG_INSH_ILi32ELi256EEELi128ESJ_Li8EEESM_Lb0ESN_EENSP_IS1N_SD_S10_Li1ES1P_Li16EEELSV_1ESD_SF_NS18_6thread21LinearCombinationReluISD_Li4ESD_SD_LNS1S_9ScaleType4KindE2ELNS_15FloatRoundStyleE2EEENS4_9MmaPolicyINS1I_11MmaTensorOpIS1B_SD_SR_SD_S10_SD_SF_NS1I_17MmaTensorOpPolicyINST_3MmaIS1C_Li32ESD_SF_SD_SX_SD_SF_NST_13OpMultiplyAddEEENSB_ILi1ELi1EEEEELi1ELb0EbEENSB_ILi0ELi0EEES27_Li1EEENS1Y_INS1Z_IS7_SD_SR_SD_S10_SD_SF_S25_Li1ELb0EbEES27_S27_Li1EEELi3EbEENS18_11threadblock8EpilogueIS1H_S29_Li1ENS2C_22PredicatedTileIteratorINS2C_26OutputTileOptimalThreadMapINS2C_15OutputTileShapeILi256ELi8ELi1ELi1ELi1EEENS2G_ILi1ELi8ELi1ELi1ELi8EEELi128ELi8ELi16EEESD_Lb0ESN_Lb0EEENS1A_IS7_S1C_SD_S1D_SF_EENS1F_IS7_S1C_SD_SF_EENS2C_18SharedLoadIteratorINS2J_18CompactedThreadMapESD_Li16EEENS1T_ISD_Li8ESD_SD_LS1V_1ELS1W_2EEENSB_ILi0ELi16EEELi1ELi1EEENS4_30GemmIdentityThreadblockSwizzleILi1EEEEEEEvNT_6ParamsE)
        /*0044*/ 	.word	0x00000000


	//----- nvinfo : EIATTR_REGCOUNT
	.align		4
.L_22:
        /*0048*/ 	.byte	0x04, 0x2f
        /*004a*/ 	.short	(.L_24 - .L_23)
	.align		4
.L_23:
        /*004c*/ 	.word	index@(_ZN7cutlass9reference6device6kernel4GemmINS_9TensorRefINS_6half_tENS_6layout8RowMajorEEENS4_IS5_NS6_11ColumnMajorEEES8_S5_S5_NS_11MatrixShapeILi4ELi4EEENS_12multiply_addIS5_S5_S5_EENS_16NumericConverterIS5_S5_LNS_15FloatRoundStyleE2EEEEEvNS_4gemm9GemmCoordET2_T_T0_SK_T1_SN_T3_)
        /*0050*/ 	.word	0x00000038


	//----- nvinfo : EIATTR_FRAME_SIZE
	.align		4
.L_24:
        /*0054*/ 	.byte	0x04, 0x11
        /*0056*/ 	.short	(.L_26 - .L_25)
	.align		4
.L_25:
        /*0058*/ 	.word	index@(_ZN7cutlass9reference6device6kernel4GemmINS_9TensorRefINS_6half_tENS_6layout8RowMajorEEENS4_IS5_NS6_11ColumnMajorEEES8_S5_S5_NS_11MatrixShapeILi4ELi4EEENS_12multiply_addIS5_S5_S5_EENS_16NumericConverterIS5_S5_LNS_15FloatRoundStyleE2EEEEEvNS_4gemm9GemmCoordET2_T_T0_SK_T1_SN_T3_)
        /*005c*/ 	.word	0x00000000


	//----- nvinfo : EIATTR_REGCOUNT
	.align		4
.L_26:
        /*0060*/ 	.byte	0x04, 0x2f
        /*0062*/ 	.short	(.L_28 - .L_27)
	.align		4
.L_27:
        /*0064*/ 	.word	index@(_ZN7cutlass9reference6device6kernel13TensorForEachINS1_6detail14TensorReLuFuncINS_6half_tENS_6layout8RowMajorEEELi2ENS9_6ParamsEEEvNS_5CoordIXT0_EilEET1_)
        /*0068*/ 	.word	0x00000012


	//----- nvinfo : EIATTR_FRAME_SIZE
	.align		4
.L_28:
        /*006c*/ 	.byte	0x04, 0x11
        /*006e*/ 	.short	(.L_30 - .L_29)
	.align		4
.L_29:
        /*0070*/ 	.word	index@($__internal_0_$__cuda_sm20_div_s64)
        /*0074*/ 	.word	0x00000000


	//----- nvinfo : EIATTR_FRAME_SIZE
	.align		4
.L_30:
        /*0078*/ 	.byte	0x04, 0x11
        /*007a*/ 	.short	(.L_32 - .L_31)
	.align		4
.L_31:
        /*007c*/ 	.word	index@(_ZN7cutlass9reference6device6kernel13TensorForEachINS1_6detail14TensorReLuFuncINS_6half_tENS_6layout8RowMajorEEELi2ENS9_6ParamsEEEvNS_5CoordIXT0_EilEET1_)
        /*0080*/ 	.word	0x00000000


	//----- nvinfo : EIATTR_REGCOUNT
	.align		4
.L_32:
        /*0084*/ 	.byte	0x04, 0x2f
        /*0086*/ 	.short	(.L_34 - .L_33)
	.align		4
.L_33:
        /*0088*/ 	.word	index@(_ZN7cutlass9reference6device6kernel11GemmComplexINS_6half_tENS_6layout8RowMajorES4_NS5_11ColumnMajorES4_S6_S4_S4_S4_NS_16NumericConverterIS4_S4_LNS_15FloatRoundStyleE2EEENS_12multiply_addIS4_S4_S4_EELi4ELi4EEEvNS_4gemm9GemmCoordET5_NS_9TensorRefIT_T0_EENS_16ComplexTransformENSG_IT1_T2_EESK_SF_NSG_IT3_T4_EENSG_IT7_SP_EET6_illll)
        /*008c*/ 	.word	0x000000b2


	//----- nvinfo : EIATTR_FRAME_SIZE
	.align		4
.L_34:
        /*0090*/ 	.byte	0x04, 0x11
        /*0092*/ 	.short	(.L_36 - .L_35)
	.align		4
.L_35:
        /*0094*/ 	.word	index@(_ZN7cutlass9reference6device6kernel11GemmComplexINS_6half_tENS_6layout8RowMajorES4_NS5_11ColumnMajorES4_S6_S4_S4_S4_NS_16NumericConverterIS4_S4_LNS_15FloatRoundStyleE2EEENS_12multiply_addIS4_S4_S4_EELi4ELi4EEEvNS_4gemm9GemmCoordET5_NS_9TensorRefIT_T0_EENS_16ComplexTransformENSG_IT1_T2_EESK_SF_NSG_IT3_T4_EENSG_IT7_SP_EET6_illll)
        /*0098*/ 	.word	0x00000000


	//----- nvinfo : EIATTR_REGCOUNT
	.align		4
.L_36:
        /*009c*/ 	.byte	0x04, 0x2f
        /*009e*/ 	.short	(.L_38 - .L_37)
	.align		4
.L_37:
        /*00a0*/ 	.word	index@(_ZN7cutlass9reference6device6kernel11GemmComplexINS_6half_tENS_6layout8RowMajorES4_NS5_11ColumnMajorES4_S6_S4_S4_S4_NS_16NumericConverterIS4_S4_LNS_15FloatRoundStyleE2EEENS_12multiply_addIS4_S4_S4_EELi4ELi16EEEvNS_4gemm9GemmCoordET5_NS_9TensorRefIT_T0_EENS_16ComplexTransformENSG_IT1_T2_EESK_SF_NSG_IT3_T4_EENSG_IT7_SP_EET6_illll)
        /*00a4*/ 	.word	0x000000ff


	//----- nvinfo : EIATTR_FRAME_SIZE
	.align		4
.L_38:
        /*00a8*/ 	.byte	0x04, 0x11
        /*00aa*/ 	.short	(.L_40 - .L_39)
	.align		4
.L_39:
        /*00ac*/ 	.word	index@(_ZN7cutlass9reference6device6kernel11GemmComplexINS_6half_tENS_6layout8RowMajorES4_NS5_11ColumnMajorES4_S6_S4_S4_S4_NS_16NumericConverterIS4_S4_LNS_15FloatRoundStyleE2EEENS_12multiply_addIS4_S4_S4_EELi4ELi16EEEvNS_4gemm9GemmCoordET5_NS_9TensorRefIT_T0_EENS_16ComplexTransformENSG_IT1_T2_EESK_SF_NSG_IT3_T4_EENSG_IT7_SP_EET6_illll)
        /*00b0*/ 	.word	0x00000078


	//----- nvinfo : EIATTR_REGCOUNT
	.align		4
.L_40:
        /*00b4*/ 	.byte	0x04, 0x2f
        /*00b6*/ 	.short	(.L_42 - .L_41)
	.align		4
.L_41:
        /*00b8*/ 	.word	index@(_ZN7cutlass9reference6device6kernel26TensorScaleBiasGemmBatchedINS_9TensorRefINS_6half_tENS_6layout8RowMajorEEES8_S5_S8_NS_16NumericConverterIS5_S5_LNS_15FloatRoundStyleE2EEELi4ELi4EEEvNS_4gemm9GemmCoordET_T0_T1_T2_SH_illll)
        /*00bc*/ 	.word	0x00000080


	//----- nvinfo : EIATTR_FRAME_SIZE
	.align		4
.L_42:
        /*00c0*/ 	.byte	0x04, 0x11
        /*00c2*/ 	.short	(.L_44 - .L_43)
	.align		4
.L_43:
        /*00c4*/ 	.word	index@(_ZN7cutlass9reference6device6kernel26TensorScaleBiasGemmBatchedINS_9TensorRefINS_6half_tENS_6layout8RowMajorEEES8_S5_S8_NS_16NumericConverterIS5_S5_LNS_15FloatRoundStyleE2EEELi4ELi4EEEvNS_4gemm9GemmCoordET_T0_T1_T2_SH_illll)
        /*00c8*/ 	.word	0x00000000


	//----- nvinfo : EIATTR_MIN_STACK_SIZE
	.align		4
.L_44:
        /*00cc*/ 	.byte	0x04, 0x12
        /*00ce*/ 	.short	(.L_46 - .L_45)
	.align		4
.L_45:
        /*00d0*/ 	.word	index@(_ZN7cutlass6KernelINS_4gemm6kernel7B2bGemmINS1_11threadblock31B2bMmaMultistageSmemAccumulatorINS1_9GemmShapeILi64ELi64ELi32EEENS_9transform11threadblock28PredicatedTileAccessIteratorINS_11MatrixShapeILi64ELi32EEENS_6half_tENS_6layout8RowMajorELi1ENS8_29PitchLinearWarpRakedThreadMapINS_16PitchLinearShapeILi32ELi64EEELi128ENSH_ILi4ELi8EEELi8EEENS_5ArrayISD_Li8ELb0EEELb0ENSE_9NoPermuteEEENS9_25RegularTileAccessIteratorISC_SD_NSE_37RowMajorTensorOpMultiplicandCrosswiseILi16ELi32EEELi0ESK_Li16EEELNS_4arch14CacheOperation4KindE1ENSA_INSB_ILi32ELi64EEESD_NSE_11ColumnMajorELi0ESK_SM_Lb0ESN_EENSP_ISW_SD_NSE_40ColumnMajorTensorOpMultiplicandCrosswiseILi16ELi32EEELi1ESK_Li16EEELSV_1ENS9_14VectorIteratorINS9_30PredicatedVectorAccessIteratorINSB_ILi64ELi64EEENSB_ILi32ELi32EEESD_SF_Li2ELb0EEEEENS_8epilogue4warp24FragmentIteratorTensorOpINS6_ILi32ELi32ELi32EEENS6_ILi16ELi8ELi16EEESD_NSL_ISD_Li4ELb0EEESF_EENS19_20TileIteratorTensorOpIS1B_S1C_SD_SF_EENS6_ILi64ELi256ELi32EEENS1_4warp41MmaTensorOpMultiplicandTileAccessIteratorISC_LNS1_7OperandE0ESD_SF_NSB_ILi16ELi16EEELi1ELi32ELb1ELi1EEENSA_INSB_ILi32ELi256EEESD_SX_Li0ENSG_INSH_ILi32ELi256EEELi128ESJ_Li8EEESM_Lb0ESN_EENSP_IS1N_SD_S10_Li1ES1P_Li16EEELSV_1ESD_SF_NS18_6thread21LinearCombinationReluISD_Li4ESD_SD_LNS1S_9ScaleType4KindE2ELNS_15FloatRoundStyleE2EEENS4_9MmaPolicyINS1I_11MmaTensorOpIS1B_SD_SR_SD_S10_SD_SF_NS1I_17MmaTensorOpPolicyINST_3MmaIS1C_Li32ESD_SF_SD_SX_SD_SF_NST_13OpMultiplyAddEEENSB_ILi1ELi1EEEEELi1ELb0EbEENSB_ILi0ELi0EEES27_Li1EEENS1Y_INS1Z_IS7_SD_SR_SD_S10_SD_SF_S25_Li1ELb0EbEES27_S27_Li1EEELi3EbEENS18_11threadblock8EpilogueIS1H_S29_Li1ENS2C_22PredicatedTileIteratorINS2C_26OutputTileOptimalThreadMapINS2C_15OutputTileShapeILi256ELi8ELi1ELi1ELi1EEENS2G_ILi1ELi8ELi1ELi1ELi8EEELi128ELi8ELi16EEESD_Lb0ESN_Lb0EEENS1A_IS7_S1C_SD_S1D_SF_EENS1F_IS7_S1C_SD_SF_EENS2C_18SharedLoadIteratorINS2J_18CompactedThreadMapESD_Li16EEENS1T_ISD_Li8ESD_SD_LS1V_1ELS1W_2EEENSB_ILi0ELi16EEELi1ELi1EEENS4_30GemmIdentityThreadblockSwizzleILi1EEEEEEEvNT_6ParamsE)
        /*00d4*/ 	.word	0x00000000


	//----- nvinfo : EIATTR_MIN_STACK_SIZE
	.align		4
.L_46:
        /*00d8*/ 	.byte	0x04, 0x12
        /*00da*/ 	.short	(.L_48 - .L_47)
	.align		4
.L_47:
        /*00dc*/ 	.word	index@(_ZN7cutlass6KernelINS_4gemm6kernel4GemmINS1_11threadblock13MmaMultistageINS1_9GemmShapeILi64ELi256ELi32EEENS_9transform11threadblock28PredicatedTileAccessIteratorINS_11MatrixShapeILi64ELi32EEENS_6half_tENS_6layout8RowMajorELi1ENS8_29PitchLinearWarpRakedThreadMapINS_16PitchLinearShapeILi32ELi64EEELi128ENSH_ILi4ELi8EEELi8EEENS_5ArrayISD_Li8ELb0EEELb0ENSE_9NoPermuteEEENS9_25RegularTileAccessIteratorISC_SD_NSE_37RowMajorTensorOpMultiplicandCrosswiseILi16ELi32EEELi0ESK_Li16EEELNS_4arch14CacheOperation4KindE1ENSA_INSB_ILi32ELi256EEESD_NSE_11ColumnMajorELi0ENSG_INSH_ILi32ELi256EEELi128ESJ_Li8EEESM_Lb0ESN_EENSP_ISW_SD_NSE_40ColumnMajorTensorOpMultiplicandCrosswiseILi16ELi32EEELi1ESZ_Li16EEELSV_1ESD_SF_NS4_9MmaPolicyINS1_4warp11MmaTensorOpINS6_ILi64ELi64ELi32EEESD_SR_SD_S12_SD_SF_NS15_17MmaTensorOpPolicyINST_3MmaINS6_ILi16ELi8ELi16EEELi32ESD_SF_SD_SX_SD_SF_NST_13OpMultiplyAddEEENSB_ILi1ELi1EEEEELi1ELb0EbEENSB_ILi0ELi0EEES1G_Li1EEELi3ELNS1_23SharedMemoryClearOptionE0EbEENS_8epilogue11threadblock8EpilogueIS7_S1F_Li1ENS1L_22PredicatedTileIteratorINS1L_26OutputTileOptimalThreadMapINS1L_15OutputTileShapeILi256ELi8ELi1ELi1ELi1EEENS1P_ILi1ELi8ELi1ELi1ELi8EEELi128ELi8ELi16EEESD_Lb0ESN_Lb0EEENS1K_4warp24FragmentIteratorTensorOpIS17_S1A_SD_NSL_ISD_Li4ELb0EEESF_EENS1U_20TileIteratorTensorOpIS17_S1A_SD_SF_EENS1L_18SharedLoadIteratorINS1S_18CompactedThreadMapESD_Li16EEENS1K_6thread21LinearCombinationReluISD_Li8ESD_SD_LNS23_9ScaleType4KindE1ELNS_15FloatRoundStyleE2EEENSB_ILi0ELi16EEELi1ELi1EEENS4_30GemmIdentityThreadblockSwizzleILi1EEELb0EEEEEvNT_6ParamsE)
        /*00e0*/ 	.word	0x00000000


	//----- nvinfo : EIATTR_MIN_STACK_SIZE
	.align		4
.L_48:
        /*00e4*/ 	.byte	0x04, 0x12
        /*00e6*/ 	.short	(.L_50 - .L_49)
	.align		4
.L_49:
        /*00e8*/ 	.word	index@(_ZN7cutlass6KernelINS_4gemm6kernel4GemmINS1_11threadblock13MmaMultistageINS1_9GemmShapeILi64ELi64ELi32EEENS_9transform11threadblock28PredicatedTileAccessIteratorINS_11MatrixShapeILi64ELi32EEENS_6half_tENS_6layout8RowMajorELi1ENS8_29PitchLinearWarpRakedThreadMapINS_16PitchLinearShapeILi32ELi64EEELi128ENSH_ILi4ELi8EEELi8EEENS_5ArrayISD_Li8ELb0EEELb0ENSE_9NoPermuteEEENS9_25RegularTileAccessIteratorISC_SD_NSE_37RowMajorTensorOpMultiplicandCrosswiseILi16ELi32EEELi0ESK_Li16EEELNS_4arch14CacheOperation4KindE1ENSA_INSB_ILi32ELi64EEESD_NSE_11ColumnMajorELi0ESK_SM_Lb0ESN_EENSP_ISW_SD_NSE_40ColumnMajorTensorOpMultiplicandCrosswiseILi16ELi32EEELi1ESK_Li16EEELSV_1ESD_SF_NS4_9MmaPolicyINS1_4warp11MmaTensorOpINS6_ILi32ELi32ELi32EEESD_SR_SD_S10_SD_SF_NS13_17MmaTensorOpPolicyINST_3MmaINS6_ILi16ELi8ELi16EEELi32ESD_SF_SD_SX_SD_SF_NST_13OpMultiplyAddEEENSB_ILi1ELi1EEEEELi1ELb0EbEENSB_ILi0ELi0EEES1E_Li1EEELi3ELNS1_23SharedMemoryClearOptionE0EbEENS_8epilogue11threadblock8EpilogueIS7_S1D_Li1ENS1J_22PredicatedTileIteratorINS1J_26OutputTileOptimalThreadMapINS1J_15OutputTileShapeILi64ELi8ELi2ELi1ELi1EEENS1N_ILi1ELi4ELi1ELi1ELi4EEELi128ELi8ELi16EEESD_Lb0ESN_Lb0EEENS1I_4warp24FragmentIteratorTensorOpIS15_S18_SD_NSL_ISD_Li4ELb0EEESF_EENS1S_20TileIteratorTensorOpIS15_S18_SD_SF_EENS1J_18SharedLoadIteratorINS1Q_18CompactedThreadMapESD_Li16EEENS1I_6thread21LinearCombinationReluISD_Li8ESD_SD_LNS21_9ScaleType4KindE1ELNS_15FloatRoundStyleE2EEENSB_ILi0ELi16EEELi1ELi1EEENS4_30GemmIdentityThreadblockSwizzleILi1EEELb0EEEEEvNT_6ParamsE)
        /*00ec*/ 	.word	0x00000000


	//----- nvinfo : EIATTR_MIN_STACK_SIZE
	.align		4
.L_50:
        /*00f0*/ 	.byte	0x04, 0x12
        /*00f2*/ 	.short	(.L_52 - .L_51)
	.align		4
.L_51:
        /*00f4*/ 	.word	index@(_ZN7cutlass9reference6device6kernel26TensorScaleBiasGemmBatchedINS_9TensorRefINS_6half_tENS_6layout8RowMajorEEES8_S5_S8_NS_16NumericConverterIS5_S5_LNS_15FloatRoundStyleE2EEELi4ELi4EEEvNS_4gemm9GemmCoordET_T0_T1_T2_SH_illll)
        /*00f8*/ 	.word	0x00000000


	//----- nvinfo : EIATTR_MIN_STACK_SIZE
	.align		4
.L_52:
        /*00fc*/ 	.byte	0x04, 0x12
        /*00fe*/ 	.short	(.L_54 - .L_53)
	.align		4
.L_53:
        /*0100*/ 	.word	index@(_ZN7cutlass9reference6device6kernel11GemmComplexINS_6half_tENS_6layout8RowMajorES4_NS5_11ColumnMajorES4_S6_S4_S4_S4_NS_16NumericConverterIS4_S4_LNS_15FloatRoundStyleE2EEENS_12multiply_addIS4_S4_S4_EELi4ELi16EEEvNS_4gemm9GemmCoordET5_NS_9TensorRefIT_T0_EENS_16ComplexTransformENSG_IT1_T2_EESK_SF_NSG_IT3_T4_EENSG_IT7_SP_EET6_illll)
        /*0104*/ 	.word	0x00000078


	//----- nvinfo : EIATTR_MIN_STACK_SIZE
	.align		4
.L_54:
        /*0108*/ 	.byte	0x04, 0x12
        /*010a*/ 	.short	(.L_56 - .L_55)
	.align		4
.L_55:
        /*010c*/ 	.word	index@(_ZN7cutlass9reference6device6kernel11GemmComplexINS_6half_tENS_6layout8RowMajorES4_NS5_11ColumnMajorES4_S6_S4_S4_S4_NS_16NumericConverterIS4_S4_LNS_15FloatRoundStyleE2EEENS_12multiply_addIS4_S4_S4_EELi4ELi4EEEvNS_4gemm9GemmCoordET5_NS_9TensorRefIT_T0_EENS_16ComplexTransformENSG_IT1_T2_EESK_SF_NSG_IT3_T4_EENSG_IT7_SP_EET6_illll)
        /*0110*/ 	.word	0x00000000


	//----- nvinfo : EIATTR_MIN_STACK_SIZE
	.align		4
.L_56:
        /*0114*/ 	.byte	0x04, 0x12
        /*0116*/ 	.short	(.L_58 - .L_57)
	.align		4
.L_57:
        /*0118*/ 	.word	index@(_ZN7cutlass9reference6device6kernel13TensorForEachINS1_6detail14TensorReLuFuncINS_6half_tENS_6layout8RowMajorEEELi2ENS9_6ParamsEEEvNS_5CoordIXT0_EilEET1_)
        /*011c*/ 	.word	0x00000000


	//----- nvinfo : EIATTR_MIN_STACK_SIZE
	.align		4
.L_58:
        /*0120*/ 	.byte	0x04, 0x12
        /*0122*/ 	.short	(.L_60 - .L_59)
	.align		4
.L_59:
        /*0124*/ 	.word	index@(_ZN7cutlass9reference6device6kernel4GemmINS_9TensorRefINS_6half_tENS_6layout8RowMajorEEENS4_IS5_NS6_11ColumnMajorEEES8_S5_S5_NS_11MatrixShapeILi4ELi4EEENS_12multiply_addIS5_S5_S5_EENS_16NumericConverterIS5_S5_LNS_15FloatRoundStyleE2EEEEEvNS_4gemm9GemmCoordET2_T_T0_SK_T1_SN_T3_)
        /*0128*/ 	.word	0x00000000
.L_60:


//--------------------- .nv.info._ZN7cutlass9reference6device6kernel26TensorScaleBiasGemmBatchedINS_9TensorRefINS_6half_tENS_6layout8RowMajorEEES8_S5_S8_NS_16NumericConverterIS5_S5_LNS_15FloatRoundStyleE2EEELi4ELi4EEEvNS_4gemm9GemmCoordET_T0_T1_T2_SH_illll --------------------------
	.section	.nv.info._ZN7cutlass9reference6device6kernel26TensorScaleBiasGemmBatchedINS_9TensorRefINS_6half_tENS_6layout8RowMajorEEES8_S5_S8_NS_16NumericConverterIS5_S5_LNS_15FloatRoundStyleE2EEELi4ELi4EEEvNS_4gemm9GemmCoordET_T0_T1_T2_SH_illll,"",@"SHT_CUDA_INFO"
	.sectionflags	@""
	.align	4


	//----- nvinfo : EIATTR_CUDA_API_VERSION
	.align		4
        /*0000*/ 	.byte	0x04, 0x37
        /*0002*/ 	.short	(.L_62 - .L_61)
.L_61:
        /*0004*/ 	.word	0x00000082


	//----- nvinfo : EIATTR_SW2861232_WAR
	.align		4
.L_62:
        /*0008*/ 	.byte	0x01, 0x35
	.zero		2


	//----- nvinfo : EIATTR_PARAM_CBANK
	.align		4
        /*000c*/ 	.byte	0x04, 0x0a
        /*000e*/ 	.short	(.L_64 - .L_63)
	.align		4
.L_63:
        /*0010*/ 	.word	index@(.nv.constant0._ZN7cutlass9reference6device6kernel26TensorScaleBiasGemmBatchedINS_9TensorRefINS_6half_tENS_6layout8RowMajorEEES8_S5_S8_NS_16NumericConverterIS5_S5_LNS_15FloatRoundStyleE2EEELi4ELi4EEEvNS_4gemm9GemmCoordET_T0_T1_T2_SH_illll)
        /*0014*/ 	.short	0x0160
        /*0016*/ 	.short	0x0080


	//----- nvinfo : EIATTR_CBANK_PARAM_SIZE
	.align		4
.L_64:
        /*0018*/ 	.byte	0x03, 0x19
        /*001a*/ 	.short	0x0080


	//----- nvinfo : EIATTR_KPARAM_INFO
	.align		4
        /*001c*/ 	.byte	0x04, 0x17
        /*001e*/ 	.short	(.L_66 - .L_65)
.L_65:
        /*0020*/ 	.word	0x00000000
        /*0024*/ 	.short	0x000a
        /*0026*/ 	.short	0x0078
        /*0028*/ 	.byte	0x00, 0xf0, 0x21, 0x00


	//----- nvinfo : EIATTR_KPARAM_INFO
	.align		4
.L_66:
        /*002c*/ 	.byte	0x04, 0x17
        /*002e*/ 	.short	(.L_68 - .L_67)
.L_67:
        /*0030*/ 	.word	0x00000000
        /*0034*/ 	.short	0x0009
        /*0036*/ 	.short	0x0070
        /*0038*/ 	.byte	0x00, 0xf0, 0x21, 0x00


	//----- nvinfo : EIATTR_KPARAM_INFO
	.align		4
.L_68:
        /*003c*/ 	.byte	0x04, 0x17
        /*003e*/ 	.short	(.L_70 - .L_69)
.L_69:
        /*0040*/ 	.word	0x00000000
        /*0044*/ 	.short	0x0008
        /*0046*/ 	.short	0x0068
        /*0048*/ 	.byte	0x00, 0xf0, 0x21, 0x00


	//----- nvinfo : EIATTR_KPARAM_INFO
	.align		4
.L_70:
        /*004c*/ 	.byte	0x04, 0x17
        /*004e*/ 	.short	(.L_72 - .L_71)
.L_71:
        /*0050*/ 	.word	0x00000000
        /*0054*/ 	.short	0x0007
        /*0056*/ 	.short	0x0060
        /*0058*/ 	.byte	0x00, 0xf0, 0x21, 0x00


	//----- nvinfo : EIATTR_KPARAM_INFO
	.align		4
.L_72:
        /*005c*/ 	.byte	0x04, 0x17
        /*005e*/ 	.short	(.L_74 - .L_73)
.L_73:
        /*0060*/ 	.word	0x00000000
        /*0064*/ 	.short	0x0006
        /*0066*/ 	.short	0x0058
        /*0068*/ 	.byte	0x00, 0xf0, 0x11, 0x00


	//----- nvinfo : EIATTR_KPARAM_INFO
	.align		4
.L_74:
        /*006c*/ 	.byte	0x04, 0x17
        /*006e*/ 	.short	(.L_76 - .L_75)
.L_75:
        /*0070*/ 	.word	0x00000000
        /*0074*/ 	.short	0x0005
        /*0076*/ 	.short	0x0048
        /*0078*/ 	.byte	0x00, 0xf0, 0x41, 0x00


	//----- nvinfo : EIATTR_KPARAM_INFO
	.align		4
.L_76:
        /*007c*/ 	.byte	0x04, 0x17
        /*007e*/ 	.short	(.L_78 - .L_77)
.L_77:
        /*0080*/ 	.word	0x00000000
        /*0084*/ 	.short	0x0004
        /*0086*/ 	.short	0x0038
        /*0088*/ 	.byte	0x00, 0xf0, 0x41, 0x00


	//----- nvinfo : EIATTR_KPARAM_INFO
	.align		4
.L_78:
        /*008c*/ 	.byte	0x04, 0x17
        /*008e*/ 	.short	(.L_80 - .L_79)
.L_79:
        /*0090*/ 	.word	0x00000000
        /*0094*/ 	.short	0x0003
        /*0096*/ 	.short	0x0030
        /*0098*/ 	.byte	0x00, 0xf0, 0x09, 0x00


	//----- nvinfo : EIATTR_KPARAM_INFO
	.align		4
.L_80:
        /*009c*/ 	.byte	0x04, 0x17
        /*009e*/ 	.short	(.L_82 - .L_81)
.L_81:
        /*00a0*/ 	.word	0x00000000
        /*00a4*/ 	.short	0x0002
        /*00a6*/ 	.short	0x0020
        /*00a8*/ 	.byte	0x00, 0xf0, 0x41, 0x00


	//----- nvinfo : EIATTR_KPARAM_INFO
	.align		4
.L_82:
        /*00ac*/ 	.byte	0x04, 0x17
        /*00ae*/ 	.short	(.L_84 - .L_83)
.L_83:
        /*00b0*/ 	.word	0x00000000
        /*00b4*/ 	.short	0x0001
        /*00b6*/ 	.short	0x0010
        /*00b8*/ 	.byte	0x00, 0xf0, 0x41, 0x00


	//----- nvinfo : EIATTR_KPARAM_INFO
	.align		4
.L_84:
        /*00bc*/ 	.byte	0x04, 0x17
        /*00be*/ 	.short	(.L_86 - .L_85)
.L_85:
        /*00c0*/ 	.word	0x00000000
        /*00c4*/ 	.short	0x0000
        /*00c6*/ 	.short	0x0000
        /*00c8*/ 	.byte	0x00, 0xf0, 0x31, 0x00


	//----- nvinfo : EIATTR_MAXREG_COUNT
	.align		4
.L_86:
        /*00cc*/ 	.byte	0x03, 0x1b
        /*00ce*/ 	.short	0x00ff


	//----- nvinfo : EIATTR_MERCURY_ISA_VERSION
	.align		4
        /*00d0*/ 	.byte	0x03, 0x5f
        /*00d2*/ 	.short	0x0000


	//----- nvinfo : EIATTR_EXIT_INSTR_OFFSETS
	.align		4
        /*00d4*/ 	.byte	0x04, 0x1c
        /*00d6*/ 	.short	(.L_88 - .L_87)


	//   ....[0]....
.L_87:
        /*00d8*/ 	.word	0x00000260


	//   ....[1]....
        /*00dc*/ 	.word	0x00003900


	//----- nvinfo : EIATTR_CTAIDZ_USED
	.align		4
.L_88:
        /*00e0*/ 	.byte	0x01, 0x04
	.zero		2


	//----- nvinfo : EIATTR_CRS_STACK_SIZE
	.align		4
        /*00e4*/ 	.byte	0x04, 0x1e
        /*00e6*/ 	.short	(.L_90 - .L_89)
.L_89:
        /*00e8*/ 	.word	0x00000000
.L_90:


//--------------------- .nv.info._ZN7cutlass9reference6device6kernel11GemmComplexINS_6half_tENS_6layout8RowMajorES4_NS5_11ColumnMajorES4_S6_S4_S4_S4_NS_16NumericConverterIS4_S4_LNS_15FloatRoundStyleE2EEENS_12multiply_addIS4_S4_S4_EELi4ELi16EEEvNS_4gemm9GemmCoordET5_NS_9TensorRefIT_T0_EENS_16ComplexTransformENSG_IT1_T2_EESK_SF_NSG_IT3_T4_EENSG_IT7_SP_EET6_illll --------------------------
	.section	.nv.info._ZN7cutlass9reference6device6kernel11GemmComplexINS_6half_tENS_6layout8RowMajorES4_NS5_11ColumnMajorES4_S6_S4_S4_S4_NS_16NumericConverterIS4_S4_LNS_15FloatRoundStyleE2EEENS_12multiply_addIS4_S4_S4_EELi4ELi16EEEvNS_4gemm9GemmCoordET5_NS_9TensorRefIT_T0_EENS_16ComplexTransformENSG_IT1_T2_EESK_SF_NSG_IT3_T4_EENSG_IT7_SP_EET6_illll,"",@"SHT_CUDA_INFO"
	.sectionflags	@""
	.align	4


	//----- nvinfo : EIATTR_CUDA_API_VERSION
	.align		4
        /*0000*/ 	.byte	0x04, 0x37
        /*0002*/ 	.short	(.L_92 - .L_91)
.L_91:
        /*0004*/ 	.word	0x00000082


	//----- nvinfo : EIATTR_SW2861232_WAR
	.align		4
.L_92:
        /*0008*/ 	.byte	0x01, 0x35
	.zero		2


	//----- nvinfo : EIATTR_PARAM_CBANK
	.align		4
        /*000c*/ 	.byte	0x04, 0x0a
        /*000e*/ 	.short	(.L_94 - .L_93)
	.align		4
.L_93:
        /*0010*/ 	.word	index@(.nv.constant0._ZN7cutlass9reference6device6kernel11GemmComplexINS_6half_tENS_6layout8RowMajorES4_NS5_11ColumnMajorES4_S6_S4_S4_S4_NS_16NumericConverterIS4_S4_LNS_15FloatRoundStyleE2EEENS_12multiply_addIS4_S4_S4_EELi4ELi16EEEvNS_4gemm9GemmCoordET5_NS_9TensorRefIT_T0_EENS_16ComplexTransformENSG_IT1_T2_EESK_SF_NSG_IT3_T4_EENSG_IT7_SP_EET6_illll)
        /*0014*/ 	.short	0x0160
        /*0016*/ 	.short	0x0088


	//----- nvinfo : EIATTR_CBANK_PARAM_SIZE
	.align		4
.L_94:
        /*0018*/ 	.byte	0x03, 0x19
        /*001a*/ 	.short	0x0088


	//----- nvinfo : EIATTR_KPARAM_INFO
	.align		4
        /*001c*/ 	.byte	0x04, 0x17
        /*001e*/ 	.short	(.L_96 - .L_95)
.L_95:
        /*0020*/ 	.word	0x00000000
        /*0024*/ 	.short	0x000e
        /*0026*/ 	.short	0x0080
        /*0028*/ 	.byte	0x00, 0xf0, 0x21, 0x00


	//----- nvinfo : EIATTR_KPARAM_INFO
	.align		4
.L_96:
        /*002c*/ 	.byte	0x04, 0x17
        /*002e*/ 	.short	(.L_98 - .L_97)
.L_97:
        /*0030*/ 	.word	0x00000000
        /*0034*/ 	.short	0x000d
        /*0036*/ 	.short	0x0078
        /*0038*/ 	.byte	0x00, 0xf0, 0x21, 0x00


	//----- nvinfo : EIATTR_KPARAM_INFO
	.align		4
.L_98:
        /*003c*/ 	.byte	0x04, 0x17
        /*003e*/ 	.short	(.L_100 - .L_99)
.L_99:
        /*0040*/ 	.word	0x00000000
        /*0044*/ 	.short	0x000c
        /*0046*/ 	.short	0x0070
        /*0048*/ 	.byte	0x00, 0xf0, 0x21, 0x00


	//----- nvinfo : EIATTR_KPARAM_INFO
	.align		4
.L_100:
        /*004c*/ 	.byte	0x04, 0x17
        /*004e*/ 	.short	(.L_102 - .L_101)
.L_101:
        /*0050*/ 	.word	0x00000000
        /*0054*/ 	.short	0x000b
        /*0056*/ 	.short	0x0068
        /*0058*/ 	.byte	0x00, 0xf0, 0x21, 0x00


	//----- nvinfo : EIATTR_KPARAM_INFO
	.align		4
.L_102:
        /*005c*/ 	.byte	0x04, 0x17
        /*005e*/ 	.short	(.L_104 - .L_103)
.L_103:
        /*0060*/ 	.word	0x00000000
        /*0064*/ 	.short	0x000a
        /*0066*/ 	.short	0x0064
        /*0068*/ 	.byte	0x00, 0xf0, 0x11, 0x00


	//----- nvinfo : EIATTR_KPARAM_INFO
	.align		4
.L_104:
        /*006c*/ 	.byte	0x04, 0x17
        /*006e*/ 	.short	(.L_106 - .L_105)
.L_105:
        /*0070*/ 	.word	0x00000000
        /*0074*/ 	.short	0x0009
        /*0076*/ 	.short	0x0060
        /*0078*/ 	.byte	0x00, 0xf0, 0x09, 0x00


	//----- nvinfo : EIATTR_KPARAM_INFO
	.align		4
.L_106:
        /*007c*/ 	.byte	0x04, 0x17
        /*007e*/ 	.short	(.L_108 - .L_107)
.L_107:
        /*0080*/ 	.word	0x00000000
        /*0084*/ 	.short	0x0008
        /*0086*/ 	.short	0x0050
        /*0088*/ 	.byte	0x00, 0xf0, 0x41, 0x00


	//----- nvinfo : EIATTR_KPARAM_INFO
	.align		4
.L_108:
        /*008c*/ 	.byte	0x04, 0x17
        /*008e*/ 	.short	(.L_110 - .L_109)
.L_109:
        /*0090*/ 	.word	0x00000000
        /*0094*/ 	.short	0x0007
        /*0096*/ 	.short	0x0040
        /*0098*/ 	.byte	0x00, 0xf0, 0x41, 0x00


	//----- nvinfo : EIATTR_KPARAM_INFO
	.align		4
.L_110:
        /*009c*/ 	.byte	0x04, 0x17
        /*009e*/ 	.short	(.L_112 - .L_111)
.L_111:
        /*00a0*/ 	.word	0x00000000
        /*00a4*/ 	.short	0x0006
        /*00a6*/ 	.short	0x003c
        /*00a8*/ 	.byte	0x00, 0xf0, 0x09, 0x00


	//----- nvinfo : EIATTR_KPARAM_INFO
	.align		4
.L_112:
        /*00ac*/ 	.byte	0x04, 0x17
        /*00ae*/ 	.short	(.L_114 - .L_113)
.L_113:
        /*00b0*/ 	.word	0x00000000
        /*00b4*/ 	.short	0x0005
        /*00b6*/ 	.short	0x0038
        /*00b8*/ 	.byte	0x00, 0xf0, 0x11, 0x00


	//----- nvinfo : EIATTR_KPARAM_INFO
	.align		4
.L_114:
        /*00bc*/ 	.byte	0x04, 0x17
        /*00be*/ 	.short	(.L_116 - .L_115)
.L_115:
        /*00c0*/ 	.word	0x00000000
        /*00c4*/ 	.short	0x0004
        /*00c6*/ 	.short	0x0028
        /*00c8*/ 	.byte	0x00, 0xf0, 0x41, 0x00


	//----- nvinfo : EIATTR_KPARAM_INFO
	.align		4
.L_116:
        /*00cc*/ 	.byte	0x04, 0x17
        /*00ce*/ 	.short	(.L_118 - .L_117)
.L_117:
        /*00d0*/ 	.word	0x00000000
        /*00d4*/ 	.short	0x0003
        /*00d6*/ 	.short	0x0020
        /*00d8*/ 	.byte	0x00, 0xf0, 0x11, 0x00


	//----- nvinfo : EIATTR_KPARAM_INFO
	.align		4
.L_118:
        /*00dc*/ 	.byte	0x04, 0x17
        /*00de*/ 	.short	(.L_120 - .L_119)
.L_119:
        /*00e0*/ 	.word	0x00000000
        /*00e4*/ 	.short	0x0002
        /*00e6*/ 	.short	0x0010
        /*00e8*/ 	.byte	0x00, 0xf0, 0x41, 0x00


	//----- nvinfo : EIATTR_KPARAM_INFO
	.align		4
.L_120:
        /*00ec*/ 	.byte	0x04, 0x17
        /*00ee*/ 	.short	(.L_122 - .L_121)
.L_121:
        /*00f0*/ 	.word	0x00000000
        /*00f4*/ 	.short	0x0001
        /*00f6*/ 	.short	0x000c
        /*00f8*/ 	.byte	0x00, 0xf0, 0x09, 0x00


	//----- nvinfo : EIATTR_KPARAM_INFO
	.align		4
.L_122:
        /*00fc*/ 	.byte	0x04, 0x17
        /*00fe*/ 	.short	(.L_124 - .L_123)
.L_123:
        /*0100*/ 	.word	0x00000000
        /*0104*/ 	.short	0x0000
        /*0106*/ 	.short	0x0000
        /*0108*/ 	.byte	0x00, 0xf0, 0x31, 0x00


	//----- nvinfo : EIATTR_MAXREG_COUNT
	.align		4
.L_124:
        /*010c*/ 	.byte	0x03, 0x1b
        /*010e*/ 	.short	0x00ff


	//----- nvinfo : EIATTR_ANNOTATIONS
	.align		4
        /*0110*/ 	.byte	0x04, 0x55
        /*0112*/ 	.short	(.L_126 - .L_125)


	//   ....[0]....
.L_125:
        /*0114*/ 	.word	0x00000001
        /*0118*/ 	.byte	0x40, 0x05, 0x00, 0x00, 0x01, 0x00, 0x00, 0x00, 0x80, 0x05, 0x00, 0x00, 0x01, 0x00, 0x00, 0x00
        /* <DEDUP_REMOVED lines=16> */
        /*0228*/ 	.byte	0x40, 0x50, 0x00, 0x00, 0x01, 0x00, 0x00, 0x00, 0x90, 0x50, 0x00, 0x00


	//----- nvinfo : EIATTR_MERCURY_ISA_VERSION
	.align		4
.L_126:
        /*0234*/ 	.byte	0x03, 0x5f
        /*0236*/ 	.short	0x0000


	//----- nvinfo : EIATTR_EXIT_INSTR_OFFSETS
	.align		4
        /*0238*/ 	.byte	0x04, 0x1c
        /*023a*/ 	.short	(.L_128 - .L_127)


	//   ....[0]....
.L_127:
        /*023c*/ 	.word	0x00000040


	//   ....[1]....
        /*0240*/ 	.word	0x000084d0


	//----- nvinfo : EIATTR_CTAIDZ_USED
	.align		4
.L_128:
        /*0244*/ 	.byte	0x01, 0x04
	.zero		2


	//----- nvinfo : EIATTR_CRS_STACK_SIZE
	.align		4
        /*0248*/ 	.byte	0x04, 0x1e
        /*024a*/ 	.short	(.L_130 - .L_129)
.L_129:
        /*024c*/ 	.word	0x00000000
.L_130:


//--------------------- .nv.info._ZN7cutlass9reference6device6kernel11GemmComplexINS_6half_tENS_6layout8RowMajorES4_NS5_11ColumnMajorES4_S6_S4_S4_S4_NS_16NumericConverterIS4_S4_LNS_15FloatRoundStyleE2EEENS_12multiply_addIS4_S4_S4_EELi4ELi4EEEvNS_4gemm9GemmCoordET5_NS_9TensorRefIT_T0_EENS_16ComplexTransformENSG_IT1_T2_EESK_SF_NSG_IT3_T4_EENSG_IT7_SP_EET6_illll --------------------------
	.section	.nv.info._ZN7cutlass9reference6device6kernel11GemmComplexINS_6half_tENS_6layout8RowMajorES4_NS5_11ColumnMajorES4_S6_S4_S4_S4_NS_16NumericConverterIS4_S4_LNS_15FloatRoundStyleE2EEENS_12multiply_addIS4_S4_S4_EELi4ELi4EEEvNS_4gemm9GemmCoordET5_NS_9TensorRefIT_T0_EENS_16ComplexTransformENSG_IT1_T2_EESK_SF_NSG_IT3_T4_EENSG_IT7_SP_EET6_illll,"",@"SHT_CUDA_INFO"
	.sectionflags	@""
	.align	4


	//----- nvinfo : EIATTR_CUDA_API_VERSION
	.align		4
        /*0000*/ 	.byte	0x04, 0x37
        /*0002*/ 	.short	(.L_132 - .L_131)
.L_131:
        /*0004*/ 	.word	0x00000082


	//----- nvinfo : EIATTR_SW2861232_WAR
	.align		4
.L_132:
        /*0008*/ 	.byte	0x01, 0x35
	.zero		2


	//----- nvinfo : EIATTR_PARAM_CBANK
	.align		4
        /*000c*/ 	.byte	0x04, 0x0a
        /*000e*/ 	.short	(.L_134 - .L_133)
	.align		4
.L_133:
        /*0010*/ 	.word	index@(.nv.constant0._ZN7cutlass9reference6device6kernel11GemmComplexINS_6half_tENS_6layout8RowMajorES4_NS5_11ColumnMajorES4_S6_S4_S4_S4_NS_16NumericConverterIS4_S4_LNS_15FloatRoundStyleE2EEENS_12multiply_addIS4_S4_S4_EELi4ELi4EEEvNS_4gemm9GemmCoordET5_NS_9TensorRefIT_T0_EENS_16ComplexTransformENSG_IT1_T2_EESK_SF_NSG_IT3_T4_EENSG_IT7_SP_EET6_illll)
        /*0014*/ 	.short	0x0160
        /*0016*/ 	.short	0x0088


	//----- nvinfo : EIATTR_CBANK_PARAM_SIZE
	.align		4
.L_134:
        /*0018*/ 	.byte	0x03, 0x19
        /*001a*/ 	.short	0x0088


	//----- nvinfo : EIATTR_KPARAM_INFO
	.align		4
        /*001c*/ 	.byte	0x04, 0x17
        /*001e*/ 	.short	(.L_136 - .L_135)
.L_135:
        /*0020*/ 	.word	0x00000000
        /*0024*/ 	.short	0x000e
        /*0026*/ 	.short	0x0080
        /*0028*/ 	.byte	0x00, 0xf0, 0x21, 0x00


	//----- nvinfo : EIATTR_KPARAM_INFO
	.align		4
.L_136:
        /*002c*/ 	.byte	0x04, 0x17
        /*002e*/ 	.short	(.L_138 - .L_137)
.L_137:
        /*0030*/ 	.word	0x00000000
        /*0034*/ 	.short	0x000d
        /*0036*/ 	.short	0x0078
        /*0038*/ 	.byte	0x00, 0xf0, 0x21, 0x00


	//----- nvinfo : EIATTR_KPARAM_INFO
	.align		4
.L_138:
        /*003c*/ 	.byte	0x04, 0x17
        /*003e*/ 	.short	(.L_140 - .L_139)
.L_139:
        /*0040*/ 	.word	0x00000000
        /*0044*/ 	.short	0x000c
        /*0046*/ 	.short	0x0070
        /*0048*/ 	.byte	0x00, 0xf0, 0x21, 0x00


	//----- nvinfo : EIATTR_KPARAM_INFO
	.align		4
.L_140:
        /*004c*/ 	.byte	0x04, 0x17
        /*004e*/ 	.short	(.L_142 - .L_141)
.L_141:
        /*0050*/ 	.word	0x00000000
        /*0054*/ 	.short	0x000b
        /*0056*/ 	.short	0x0068
        /*0058*/ 	.byte	0x00, 0xf0, 0x21, 0x00


	//----- nvinfo : EIATTR_KPARAM_INFO
	.align		4
.L_142:
        /*005c*/ 	.byte	0x04, 0x17
        /*005e*/ 	.short	(.L_144 - .L_143)
.L_143:
        /*0060*/ 	.word	0x00000000
        /*0064*/ 	.short	0x000a
        /*0066*/ 	.short	0x0064
        /*0068*/ 	.byte	0x00, 0xf0, 0x11, 0x00


	//----- nvinfo : EIATTR_KPARAM_INFO
	.align		4
.L_144:
        /*006c*/ 	.byte	0x04, 0x17
        /*006e*/ 	.short	(.L_146 - .L_145)
.L_145:
        /*0070*/ 	.word	0x00000000
        /*0074*/ 	.short	0x0009
        /*0076*/ 	.short	0x0060
        /*0078*/ 	.byte	0x00, 0xf0, 0x09, 0x00


	//----- nvinfo : EIATTR_KPARAM_INFO
	.align		4
.L_146:
        /*007c*/ 	.byte	0x04, 0x17
        /*007e*/ 	.short	(.L_148 - .L_147)
.L_147:
        /*0080*/ 	.word	0x00000000
        /*0084*/ 	.short	0x0008
        /*0086*/ 	.short	0x0050
        /*0088*/ 	.byte	0x00, 0xf0, 0x41, 0x00


	//----- nvinfo : EIATTR_KPARAM_INFO
	.align		4
.L_148:
        /*008c*/ 	.byte	0x04, 0x17
        /*008e*/ 	.short	(.L_150 - .L_149)
.L_149:
        /*0090*/ 	.word	0x00000000
        /*0094*/ 	.short	0x0007
        /*0096*/ 	.short	0x0040
        /*0098*/ 	.byte	0x00, 0xf0, 0x41, 0x00


	//----- nvinfo : EIATTR_KPARAM_INFO
	.align		4
.L_150:
        /*009c*/ 	.byte	0x04, 0x17
        /*009e*/ 	.short	(.L_152 - .L_151)
.L_151:
        /*00a0*/ 	.word	0x00000000
        /*00a4*/ 	.short	0x0006
        /*00a6*/ 	.short	0x003c
        /*00a8*/ 	.byte	0x00, 0xf0, 0x09, 0x00


	//----- nvinfo : EIATTR_KPARAM_INFO
	.align		4
.L_152:
        /*00ac*/ 	.byte	0x04, 0x17
        /*00ae*/ 	.short	(.L_154 - .L_153)
.L_153:
        /*00b0*/ 	.word	0x00000000
        /*00b4*/ 	.short	0x0005
        /*00b6*/ 	.short	0x0038
        /*00b8*/ 	.byte	0x00, 0xf0, 0x11, 0x00


	//----- nvinfo : EIATTR_KPARAM_INFO
	.align		4
.L_154:
        /*00bc*/ 	.byte	0x04, 0x17
        /*00be*/ 	.short	(.L_156 - .L_155)
.L_155:
        /*00c0*/ 	.word	0x00000000
        /*00c4*/ 	.short	0x0004
        /*00c6*/ 	.short	0x0028
        /*00c8*/ 	.byte	0x00, 0xf0, 0x41, 0x00


	//----- nvinfo : EIATTR_KPARAM_INFO
	.align		4
.L_156:
        /*00cc*/ 	.byte	0x04, 0x17
        /*00ce*/ 	.short	(.L_158 - .L_157)
.L_157:
        /*00d0*/ 	.word	0x00000000
        /*00d4*/ 	.short	0x0003
        /*00d6*/ 	.short	0x0020
        /*00d8*/ 	.byte	0x00, 0xf0, 0x11, 0x00


	//----- nvinfo : EIATTR_KPARAM_INFO
	.align		4
.L_158:
        /*00dc*/ 	.byte	0x04, 0x17
        /*00de*/ 	.short	(.L_160 - .L_159)
.L_159:
        /*00e0*/ 	.word	0x00000000
        /*00e4*/ 	.short	0x0002
        /*00e6*/ 	.short	0x0010
        /*00e8*/ 	.byte	0x00, 0xf0, 0x41, 0x00


	//----- nvinfo : EIATTR_KPARAM_INFO
	.align		4
.L_160:
        /*00ec*/ 	.byte	0x04, 0x17
        /*00ee*/ 	.short	(.L_162 - .L_161)
.L_161:
        /*00f0*/ 	.word	0x00000000
        /*00f4*/ 	.short	0x0001
        /*00f6*/ 	.short	0x000c
        /*00f8*/ 	.byte	0x00, 0xf0, 0x09, 0x00


	//----- nvinfo : EIATTR_KPARAM_INFO
	.align		4
.L_162:
        /*00fc*/ 	.byte	0x04, 0x17
        /*00fe*/ 	.short	(.L_164 - .L_163)
.L_163:
        /*0100*/ 	.word	0x00000000
        /*0104*/ 	.short	0x0000
        /*0106*/ 	.short	0x0000
        /*0108*/ 	.byte	0x00, 0xf0, 0x31, 0x00


	//----- nvinfo : EIATTR_MAXREG_COUNT
	.align		4
.L_164:
        /*010c*/ 	.byte	0x03, 0x1b
        /*010e*/ 	.short	0x00ff


	//----- nvinfo : EIATTR_MERCURY_ISA_VERSION
	.align		4
        /*0110*/ 	.byte	0x03, 0x5f
        /*0112*/ 	.short	0x0000


	//----- nvinfo : EIATTR_EXIT_INSTR_OFFSETS
	.align		4
        /*0114*/ 	.byte	0x04, 0x1c
        /*0116*/ 	.short	(.L_166 - .L_165)


	//   ....[0]....
.L_165:
        /*0118*/ 	.word	0x000001c0


	//   ....[1]....
        /*011c*/ 	.word	0x00002e60


	//----- nvinfo : EIATTR_CTAIDZ_USED
	.align		4
.L_166:
        /*0120*/ 	.byte	0x01, 0x04
	.zero		2


	//----- nvinfo : EIATTR_CRS_STACK_SIZE
	.align		4
        /*0124*/ 	.byte	0x04, 0x1e
        /*0126*/ 	.short	(.L_168 - .L_167)
.L_167:
        /*0128*/ 	.word	0x00000000
.L_168:


//--------------------- .nv.info._ZN7cutlass9reference6device6kernel13TensorForEachINS1_6detail14TensorReLuFuncINS_6half_tENS_6layout8RowMajorEEELi2ENS9_6ParamsEEEvNS_5CoordIXT0_EilEET1_ --------------------------
	.section	.nv.info._ZN7cutlass9reference6device6kernel13TensorForEachINS1_6detail14TensorReLuFuncINS_6half_tENS_6layout8RowMajorEEELi2ENS9_6ParamsEEEvNS_5CoordIXT0_EilEET1_,"",@"SHT_CUDA_INFO"
	.sectionflags	@""
	.align	4


	//----- nvinfo : EIATTR_CUDA_API_VERSION
	.align		4
        /*0000*/ 	.byte	0x04, 0x37
        /*0002*/ 	.short	(.L_170 - .L_169)
.L_169:
        /*0004*/ 	.word	0x00000082


	//----- nvinfo : EIATTR_SW2861232_WAR
	.align		4
.L_170:
        /*0008*/ 	.byte	0x01, 0x35
	.zero		2


	//----- nvinfo : EIATTR_PARAM_CBANK
	.align		4
        /*000c*/ 	.byte	0x04, 0x0a
        /*000e*/ 	.short	(.L_172 - .L_171)
	.align		4
.L_171:
        /*0010*/ 	.word	index@(.nv.constant0._ZN7cutlass9reference6device6kernel13TensorForEachINS1_6detail14TensorReLuFuncINS_6half_tENS_6layout8RowMajorEEELi2ENS9_6ParamsEEEvNS_5CoordIXT0_EilEET1_)
        /*0014*/ 	.short	0x0160
        /*0016*/ 	.short	0x0028


	//----- nvinfo : EIATTR_CBANK_PARAM_SIZE
	.align		4
.L_172:
        /*0018*/ 	.byte	0x03, 0x19
        /*001a*/ 	.short	0x0028


	//----- nvinfo : EIATTR_KPARAM_INFO
	.align		4
        /*001c*/ 	.byte	0x04, 0x17
        /*001e*/ 	.short	(.L_174 - .L_173)
.L_173:
        /*0020*/ 	.word	0x00000000
        /*0024*/ 	.short	0x0001
        /*0026*/ 	.short	0x0008
        /*0028*/ 	.byte	0x00, 0xf0, 0x81, 0x00


	//----- nvinfo : EIATTR_KPARAM_INFO
	.align		4
.L_174:
        /*002c*/ 	.byte	0x04, 0x17
        /*002e*/ 	.short	(.L_176 - .L_175)
.L_175:
        /*0030*/ 	.word	0x00000000
        /*0034*/ 	.short	0x0000
        /*0036*/ 	.short	0x0000
        /*0038*/ 	.byte	0x00, 0xf0, 0x21, 0x00


	//----- nvinfo : EIATTR_MAXREG_COUNT
	.align		4
.L_176:
        /*003c*/ 	.byte	0x03, 0x1b
        /*003e*/ 	.short	0x00ff


	//----- nvinfo : EIATTR_MERCURY_ISA_VERSION
	.align		4
        /*0040*/ 	.byte	0x03, 0x5f
        /*0042*/ 	.short	0x0000


	//----- nvinfo : EIATTR_EXIT_INSTR_OFFSETS
	.align		4
        /*0044*/ 	.byte	0x04, 0x1c
        /*0046*/ 	.short	(.L_178 - .L_177)


	//   ....[0]....
.L_177:
        /*0048*/ 	.word	0x00000090


	//   ....[1]....
        /*004c*/ 	.word	0x00000420


	//----- nvinfo : EIATTR_CRS_STACK_SIZE
	.align		4
.L_178:
        /*0050*/ 	.byte	0x04, 0x1e
        /*0052*/ 	.short	(.L_180 - .L_179)
.L_179:
        /*0054*/ 	.word	0x00000000
.L_180:


//--------------------- .nv.info._ZN7cutlass9reference6device6kernel4GemmINS_9TensorRefINS_6half_tENS_6layout8RowMajorEEENS4_IS5_NS6_11ColumnMajorEEES8_S5_S5_NS_11MatrixShapeILi4ELi4EEENS_12multiply_addIS5_S5_S5_EENS_16NumericConverterIS5_S5_LNS_15FloatRoundStyleE2EEEEEvNS_4gemm9GemmCoordET2_T_T0_SK_T1_SN_T3_ --------------------------
	.section	.nv.info._ZN7cutlass9reference6device6kernel4GemmINS_9TensorRefINS_6half_tENS_6layout8RowMajorEEENS4_IS5_NS6_11ColumnMajorEEES8_S5_S5_NS_11MatrixShapeILi4ELi4EEENS_12multiply_addIS5_S5_S5_EENS_16NumericConverterIS5_S5_LNS_15FloatRoundStyleE2EEEEEvNS_4gemm9GemmCoordET2_T_T0_SK_T1_SN_T3_,"",@"SHT_CUDA_INFO"
	.sectionflags	@""
	.align	4


	//----- nvinfo : EIATTR_CUDA_API_VERSION
	.align		4
        /*0000*/ 	.byte	0x04, 0x37
        /*0002*/ 	.short	(.L_182 - .L_181)
.L_181:
        /*0004*/ 	.word	0x00000082


	//----- nvinfo : EIATTR_SW2861232_WAR
	.align		4
.L_182:
        /*0008*/ 	.byte	0x01, 0x35
	.zero		2


	//----- nvinfo : EIATTR_PARAM_CBANK
	.align		4
        /*000c*/ 	.byte	0x04, 0x0a
        /*000e*/ 	.short	(.L_184 - .L_183)
	.align		4
.L_183:
        /*0010*/ 	.word	index@(.nv.constant0._ZN7cutlass9reference6device6kernel4GemmINS_9TensorRefINS_6half_tENS_6layout8RowMajorEEENS4_IS5_NS6_11ColumnMajorEEES8_S5_S5_NS_11MatrixShapeILi4ELi4EEENS_12multiply_addIS5_S5_S5_EENS_16NumericConverterIS5_S5_LNS_15FloatRoundStyleE2EEEEEvNS_4gemm9GemmCoordET2_T_T0_SK_T1_SN_T3_)
        /*0014*/ 	.short	0x0160
        /*0016*/ 	.short	0x005a


	//----- nvinfo : EIATTR_CBANK_PARAM_SIZE
	.align		4
.L_184:
        /*0018*/ 	.byte	0x03, 0x19
        /*001a*/ 	.short	0x005a


	//----- nvinfo : EIATTR_KPARAM_INFO
	.align		4
        /*001c*/ 	.byte	0x04, 0x17
        /*001e*/ 	.short	(.L_186 - .L_185)
.L_185:
        /*0020*/ 	.word	0x00000000
        /*0024*/ 	.short	0x0007
        /*0026*/ 	.short	0x0058
        /*0028*/ 	.byte	0x00, 0xf0, 0x09, 0x00


	//----- nvinfo : EIATTR_KPARAM_INFO
	.align		4
.L_186:
        /*002c*/ 	.byte	0x04, 0x17
        /*002e*/ 	.short	(.L_188 - .L_187)
.L_187:
        /*0030*/ 	.word	0x00000000
        /*0034*/ 	.short	0x0006
        /*0036*/ 	.short	0x0048
        /*0038*/ 	.byte	0x00, 0xf0, 0x41, 0x00


	//----- nvinfo : EIATTR_KPARAM_INFO
	.align		4
.L_188:
        /*003c*/ 	.byte	0x04, 0x17
        /*003e*/ 	.short	(.L_190 - .L_189)
.L_189:
        /*0040*/ 	.word	0x00000000
        /*0044*/ 	.short	0x0005
        /*0046*/ 	.short	0x0038
        /*0048*/ 	.byte	0x00, 0xf0, 0x41, 0x00


	//----- nvinfo : EIATTR_KPARAM_INFO
	.align		4
.L_190:
        /*004c*/ 	.byte	0x04, 0x17
        /*004e*/ 	.short	(.L_192 - .L_191)
.L_191:
        /*0050*/ 	.word	0x00000000
        /*0054*/ 	.short	0x0004
        /*0056*/ 	.short	0x0030
        /*0058*/ 	.byte	0x00, 0xf0, 0x09, 0x00


	//----- nvinfo : EIATTR_KPARAM_INFO
	.align		4
.L_192:
        /*005c*/ 	.byte	0x04, 0x17
        /*005e*/ 	.short	(.L_194 - .L_193)
.L_193:
        /*0060*/ 	.word	0x00000000
        /*0064*/ 	.short	0x0003
        /*0066*/ 	.short	0x0020
        /*0068*/ 	.byte	0x00, 0xf0, 0x41, 0x00


	//----- nvinfo : EIATTR_KPARAM_INFO
	.align		4
.L_194:
        /*006c*/ 	.byte	0x04, 0x17
        /*006e*/ 	.short	(.L_196 - .L_195)
.L_195:
        /*0070*/ 	.word	0x00000000
        /*0074*/ 	.short	0x0002
        /*0076*/ 	.short	0x0010
        /*0078*/ 	.byte	0x00, 0xf0, 0x41, 0x00


	//----- nvinfo : EIATTR_KPARAM_INFO
	.align		4
.L_196:
        /*007c*/ 	.byte	0x04, 0x17
        /*007e*/ 	.short	(.L_198 - .L_197)
.L_197:
        /*0080*/ 	.word	0x00000000
        /*0084*/ 	.short	0x0001
        /*0086*/ 	.short	0x000c
        /*0088*/ 	.byte	0x00, 0xf0, 0x09, 0x00


	//----- nvinfo : EIATTR_KPARAM_INFO
	.align		4
.L_198:
        /*008c*/ 	.byte	0x04, 0x17
        /*008e*/ 	.short	(.L_200 - .L_199)
.L_199:
        /*0090*/ 	.word	0x00000000
        /*0094*/ 	.short	0x0000
        /*0096*/ 	.short	0x0000
        /*0098*/ 	.byte	0x00, 0xf0, 0x31, 0x00


	//----- nvinfo : EIATTR_MAXREG_COUNT
	.align		4
.L_200:
        /*009c*/ 	.byte	0x03, 0x1b
        /*009e*/ 	.short	0x00ff


	//----- nvinfo : EIATTR_MERCURY_ISA_VERSION
	.align		4
        /*00a0*/ 	.byte	0x03, 0x5f
        /*00a2*/ 	.short	0x0000


	//----- nvinfo : EIATTR_EXIT_INSTR_OFFSETS
	.align		4
        /*00a4*/ 	.byte	0x04, 0x1c
        /*00a6*/ 	.short	(.L_202 - .L_201)


	//   ....[0]....
.L_201:
        /*00a8*/ 	.word	0x000019f0


	//   ....[1]....
        /*00ac*/ 	.word	0x00001a40


	//----- nvinfo : EIATTR_CRS_STACK_SIZE
	.align		4
.L_202:
        /*00b0*/ 	.byte	0x04, 0x1e
        /*00b2*/ 	.short	(.L_204 - .L_203)
.L_203:
        /*00b4*/ 	.word	0x00000000
.L_204:


//--------------------- .nv.info._ZN7cutlass6KernelINS_4gemm6kernel7B2bGemmINS1_11threadblock31B2bMmaMultistageSmemAccumulatorINS1_9GemmShapeILi64ELi64ELi32EEENS_9transform11threadblock28PredicatedTileAccessIteratorINS_11MatrixShapeILi64ELi32EEENS_6half_tENS_6layout8RowMajorELi1ENS8_29PitchLinearWarpRakedThreadMapINS_16PitchLinearShapeILi32ELi64EEELi128ENSH_ILi4ELi8EEELi8EEENS_5ArrayISD_Li8ELb0EEELb0ENSE_9NoPermuteEEENS9_25RegularTileAccessIteratorISC_SD_NSE_37RowMajorTensorOpMultiplicandCrosswiseILi16ELi32EEELi0ESK_Li16EEELNS_4arch14CacheOperation4KindE1ENSA_INSB_ILi32ELi64EEESD_NSE_11ColumnMajorELi0ESK_SM_Lb0ESN_EENSP_ISW_SD_NSE_40ColumnMajorTensorOpMultiplicandCrosswiseILi16ELi32EEELi1ESK_Li16EEELSV_1ENS9_14VectorIteratorINS9_30PredicatedVectorAccessIteratorINSB_ILi64ELi64EEENSB_ILi32ELi32EEESD_SF_Li2ELb0EEEEENS_8epilogue4warp24FragmentIteratorTensorOpINS6_ILi32ELi32ELi32EEENS6_ILi16ELi8ELi16EEESD_NSL_ISD_Li4ELb0EEESF_EENS19_20TileIteratorTensorOpIS1B_S1C_SD_SF_EENS6_ILi64ELi256ELi32EEENS1_4warp41MmaTensorOpMultiplicandTileAccessIteratorISC_LNS1_7OperandE0ESD_SF_NSB_ILi16ELi16EEELi1ELi32ELb1ELi1EEENSA_INSB_ILi32ELi256EEESD_SX_Li0ENSG_INSH_ILi32ELi256EEELi128ESJ_Li8EEESM_Lb0ESN_EENSP_IS1N_SD_S10_Li1ES1P_Li16EEELSV_1ESD_SF_NS18_6thread21LinearCombinationReluISD_Li4ESD_SD_LNS1S_9ScaleType4KindE2ELNS_15FloatRoundStyleE2EEENS4_9MmaPolicyINS1I_11MmaTensorOpIS1B_SD_SR_SD_S10_SD_SF_NS1I_17MmaTensorOpPolicyINST_3MmaIS1C_Li32ESD_SF_SD_SX_SD_SF_NST_13OpMultiplyAddEEENSB_ILi1ELi1EEEEELi1ELb0EbEENSB_ILi0ELi0EEES27_Li1EEENS1Y_INS1Z_IS7_SD_SR_SD_S10_SD_SF_S25_Li1ELb0EbEES27_S27_Li1EEELi3EbEENS18_11threadblock8EpilogueIS1H_S29_Li1ENS2C_22PredicatedTileIteratorINS2C_26OutputTileOptimalThreadMapINS2C_15OutputTileShapeILi256ELi8ELi1ELi1ELi1EEENS2G_ILi1ELi8ELi1ELi1ELi8EEELi128ELi8ELi16EEESD_Lb0ESN_Lb0EEENS1A_IS7_S1C_SD_S1D_SF_EENS1F_IS7_S1C_SD_SF_EENS2C_18SharedLoadIteratorINS2J_18CompactedThreadMapESD_Li16EEENS1T_ISD_Li8ESD_SD_LS1V_1ELS1W_2EEENSB_ILi0ELi16EEELi1ELi1EEENS4_30GemmIdentityThreadblockSwizzleILi1EEEEEEEvNT_6ParamsE --------------------------
	.section	.nv.info._ZN7cutlass6KernelINS_4gemm6kernel7B2bGemmINS1_11threadblock31B2bMmaMultistageSmemAccumulatorINS1_9GemmShapeILi64ELi64ELi32EEENS_9transform11threadblock28PredicatedTileAccessIteratorINS_11MatrixShapeILi64ELi32EEENS_6half_tENS_6layout8RowMajorELi1ENS8_29PitchLinearWarpRakedThreadMapINS_16PitchLinearShapeILi32ELi64EEELi128ENSH_ILi4ELi8EEELi8EEENS_5ArrayISD_Li8ELb0EEELb0ENSE_9NoPermuteEEENS9_25RegularTileAccessIteratorISC_SD_NSE_37RowMajorTensorOpMultiplicandCrosswiseILi16ELi32EEELi0ESK_Li16EEELNS_4arch14CacheOperation4KindE1ENSA_INSB_ILi32ELi64EEESD_NSE_11ColumnMajorELi0ESK_SM_Lb0ESN_EENSP_ISW_SD_NSE_40ColumnMajorTensorOpMultiplicandCrosswiseILi16ELi32EEELi1ESK_Li16EEELSV_1ENS9_14VectorIteratorINS9_30PredicatedVectorAccessIteratorINSB_ILi64ELi64EEENSB_ILi32ELi32EEESD_SF_Li2ELb0EEEEENS_8epilogue4warp24FragmentIteratorTensorOpINS6_ILi32ELi32ELi32EEENS6_ILi16ELi8ELi16EEESD_NSL_ISD_Li4ELb0EEESF_EENS19_20TileIteratorTensorOpIS1B_S1C_SD_SF_EENS6_ILi64ELi256ELi32EEENS1_4warp41MmaTensorOpMultiplicandTileAccessIteratorISC_LNS1_7OperandE0ESD_SF_NSB_ILi16ELi16EEELi1ELi32ELb1ELi1EEENSA_INSB_ILi32ELi256EEESD_SX_Li0ENSG_INSH_ILi32ELi256EEELi128ESJ_Li8EEESM_Lb0ESN_EENSP_IS1N_SD_S10_Li1ES1P_Li16EEELSV_1ESD_SF_NS18_6thread21LinearCombinationReluISD_Li4ESD_SD_LNS1S_9ScaleType4KindE2ELNS_15FloatRoundStyleE2EEENS4_9MmaPolicyINS1I_11MmaTensorOpIS1B_SD_SR_SD_S10_SD_SF_NS1I_17MmaTensorOpPolicyINST_3MmaIS1C_Li32ESD_SF_SD_SX_SD_SF_NST_13OpMultiplyAddEEENSB_ILi1ELi1EEEEELi1ELb0EbEENSB_ILi0ELi0EEES27_Li1EEENS1Y_INS1Z_IS7_SD_SR_SD_S10_SD_SF_S25_Li1ELb0EbEES27_S27_Li1EEELi3EbEENS18_11threadblock8EpilogueIS1H_S29_Li1ENS2C_22PredicatedTileIteratorINS2C_26OutputTileOptimalThreadMapINS2C_15OutputTileShapeILi256ELi8ELi1ELi1ELi1EEENS2G_ILi1ELi8ELi1ELi1ELi8EEELi128ELi8ELi16EEESD_Lb0ESN_Lb0EEENS1A_IS7_S1C_SD_S1D_SF_EENS1F_IS7_S1C_SD_SF_EENS2C_18SharedLoadIteratorINS2J_18CompactedThreadMapESD_Li16EEENS1T_ISD_Li8ESD_SD_LS1V_1ELS1W_2EEENSB_ILi0ELi16EEELi1ELi1EEENS4_30GemmIdentityThreadblockSwizzleILi1EEEEEEEvNT_6ParamsE,"",@"SHT_CUDA_INFO"
	.sectionflags	@""
	.align	4


	//----- nvinfo : EIATTR_CUDA_API_VERSION
	.align		4
        /*0000*/ 	.byte	0x04, 0x37
        /*0002*/ 	.short	(.L_206 - .L_205)
.L_205:
        /*0004*/ 	.word	0x00000082


	//----- nvinfo : EIATTR_SW2861232_WAR
	.align		4
.L_206:
        /*0008*/ 	.byte	0x01, 0x35
	.zero		2


	//----- nvinfo : EIATTR_PARAM_CBANK
	.align		4
        /*000c*/ 	.byte	0x04, 0x0a
        /*000e*/ 	.short	(.L_208 - .L_207)
	.align		4
.L_207:
        /*0010*/ 	.word	index@(.nv.constant0._ZN7cutlass6KernelINS_4gemm6kernel7B2bGemmINS1_11threadblock31B2bMmaMultistageSmemAccumulatorINS1_9GemmShapeILi64ELi64ELi32EEENS_9transform11threadblock28PredicatedTileAccessIteratorINS_11MatrixShapeILi64ELi32EEENS_6half_tENS_6layout8RowMajorELi1ENS8_29PitchLinearWarpRakedThreadMapINS_16PitchLinearShapeILi32ELi64EEELi128ENSH_ILi4ELi8EEELi8EEENS_5ArrayISD_Li8ELb0EEELb0ENSE_9NoPermuteEEENS9_25RegularTileAccessIteratorISC_SD_NSE_37RowMajorTensorOpMultiplicandCrosswiseILi16ELi32EEELi0ESK_Li16EEELNS_4arch14CacheOperation4KindE1ENSA_INSB_ILi32ELi64EEESD_NSE_11ColumnMajorELi0ESK_SM_Lb0ESN_EENSP_ISW_SD_NSE_40ColumnMajorTensorOpMultiplicandCrosswiseILi16ELi32EEELi1ESK_Li16EEELSV_1ENS9_14VectorIteratorINS9_30PredicatedVectorAccessIteratorINSB_ILi64ELi64EEENSB_ILi32ELi32EEESD_SF_Li2ELb0EEEEENS_8epilogue4warp24FragmentIteratorTensorOpINS6_ILi32ELi32ELi32EEENS6_ILi16ELi8ELi16EEESD_NSL_ISD_Li4ELb0EEESF_EENS19_20TileIteratorTensorOpIS1B_S1C_SD_SF_EENS6_ILi64ELi256ELi32EEENS1_4warp41MmaTensorOpMultiplicandTileAccessIteratorISC_LNS1_7OperandE0ESD_SF_NSB_ILi16ELi16EEELi1ELi32ELb1ELi1EEENSA_INSB_ILi32ELi256EEESD_SX_Li0ENSG_INSH_ILi32ELi256EEELi128ESJ_Li8EEESM_Lb0ESN_EENSP_IS1N_SD_S10_Li1ES1P_Li16EEELSV_1ESD_SF_NS18_6thread21LinearCombinationReluISD_Li4ESD_SD_LNS1S_9ScaleType4KindE2ELNS_15FloatRoundStyleE2EEENS4_9MmaPolicyINS1I_11MmaTensorOpIS1B_SD_SR_SD_S10_SD_SF_NS1I_17MmaTensorOpPolicyINST_3MmaIS1C_Li32ESD_SF_SD_SX_SD_SF_NST_13OpMultiplyAddEEENSB_ILi1ELi1EEEEELi1ELb0EbEENSB_ILi0ELi0EEES27_Li1EEENS1Y_INS1Z_IS7_SD_SR_SD_S10_SD_SF_S25_Li1ELb0EbEES27_S27_Li1EEELi3EbEENS18_11threadblock8EpilogueIS1H_S29_Li1ENS2C_22PredicatedTileIteratorINS2C_26OutputTileOptimalThreadMapINS2C_15OutputTileShapeILi256ELi8ELi1ELi1ELi1EEENS2G_ILi1ELi8ELi1ELi1ELi8EEELi128ELi8ELi16EEESD_Lb0ESN_Lb0EEENS1A_IS7_S1C_SD_S1D_SF_EENS1F_IS7_S1C_SD_SF_EENS2C_18SharedLoadIteratorINS2J_18CompactedThreadMapESD_Li16EEENS1T_ISD_Li8ESD_SD_LS1V_1ELS1W_2EEENSB_ILi0ELi16EEELi1ELi1EEENS4_30GemmIdentityThreadblockSwizzleILi1EEEEEEEvNT_6ParamsE)
        /*0014*/ 	.short	0x0160
        /*0016*/ 	.short	0x0250


	//----- nvinfo : EIATTR_CBANK_PARAM_SIZE
	.align		4
.L_208:
        /*0018*/ 	.byte	0x03, 0x19
        /*001a*/ 	.short	0x0250


	//----- nvinfo : EIATTR_KPARAM_INFO
	.align		4
        /*001c*/ 	.byte	0x04, 0x17
        /*001e*/ 	.short	(.L_210 - .L_209)
.L_209:
        /*0020*/ 	.word	0x00000000
        /*0024*/ 	.short	0x0000
        /*0026*/ 	.short	0x0000
        /*0028*/ 	.byte	0x00, 0xf0, 0x41, 0x09


	//----- nvinfo : EIATTR_MAXREG_COUNT
	.align		4
.L_210:
        /*002c*/ 	.byte	0x03, 0x1b
        /*002e*/ 	.short	0x00ff


	//----- nvinfo : EIATTR_NUM_BARRIERS
	.align		4
        /*0030*/ 	.byte	0x02, 0x4c
        /*0032*/ 	.byte	0x01
	.zero		1


	//----- nvinfo : EIATTR_MERCURY_ISA_VERSION
	.align		4
        /*0034*/ 	.byte	0x03, 0x5f
        /*0036*/ 	.short	0x0000


	//----- nvinfo : EIATTR_COOP_GROUP_MASK_REGIDS
	.align		4
        /*0038*/ 	.byte	0x04, 0x29
        /*003a*/ 	.short	(.L_212 - .L_211)


	//   ....[0]....
.L_211:
        /*003c*/ 	.word	0xffffffff


	//----- nvinfo : EIATTR_COOP_GROUP_INSTR_OFFSETS
	.align		4
.L_212:
        /*0040*/ 	.byte	0x04, 0x28
        /*0042*/ 	.short	(.L_214 - .L_213)


	//   ....[0]....
.L_213:
        /*0044*/ 	.word	0x00000ef0


	//----- nvinfo : EIATTR_EXIT_INSTR_OFFSETS
	.align		4
.L_214:
        /*0048*/ 	.byte	0x04, 0x1c
        /*004a*/ 	.short	(.L_216 - .L_215)


	//   ....[0]....
.L_215:
        /*004c*/ 	.word	0x000000f0


	//   ....[1]....
        /*0050*/ 	.word	0x00005a90


	//   ....[2]....
        /*0054*/ 	.word	0x00005b60


	//   ....[3]....
        /*0058*/ 	.word	0x00005c00


	//----- nvinfo : EIATTR_CTAIDZ_USED
	.align		4
.L_216:
        /*005c*/ 	.byte	0x01, 0x04
	.zero		2


	//----- nvinfo : EIATTR_CRS_STACK_SIZE
	.align		4
        /*0060*/ 	.byte	0x04, 0x1e
        /*0062*/ 	.short	(.L_218 - .L_217)
.L_217:
        /*0064*/ 	.word	0x00000000
.L_218:


//--------------------- .nv.info._ZN7cutlass6KernelINS_4gemm6kernel4GemmINS1_11threadblock13MmaMultistageINS1_9GemmShapeILi64ELi256ELi32EEENS_9transform11threadblock28PredicatedTileAccessIteratorINS_11MatrixShapeILi64ELi32EEENS_6half_tENS_6layout8RowMajorELi1ENS8_29PitchLinearWarpRakedThreadMapINS_16PitchLinearShapeILi32ELi64EEELi128ENSH_ILi4ELi8EEELi8EEENS_5ArrayISD_Li8ELb0EEELb0ENSE_9NoPermuteEEENS9_25RegularTileAccessIteratorISC_SD_NSE_37RowMajorTensorOpMultiplicandCrosswiseILi16ELi32EEELi0ESK_Li16EEELNS_4arch14CacheOperation4KindE1ENSA_INSB_ILi32ELi256EEESD_NSE_11ColumnMajorELi0ENSG_INSH_ILi32ELi256EEELi128ESJ_Li8EEESM_Lb0ESN_EENSP_ISW_SD_NSE_40ColumnMajorTensorOpMultiplicandCrosswiseILi16ELi32EEELi1ESZ_Li16EEELSV_1ESD_SF_NS4_9MmaPolicyINS1_4warp11MmaTensorOpINS6_ILi64ELi64ELi32EEESD_SR_SD_S12_SD_SF_NS15_17MmaTensorOpPolicyINST_3MmaINS6_ILi16ELi8ELi16EEELi32ESD_SF_SD_SX_SD_SF_NST_13OpMultiplyAddEEENSB_ILi1ELi1EEEEELi1ELb0EbEENSB_ILi0ELi0EEES1G_Li1EEELi3ELNS1_23SharedMemoryClearOptionE0EbEENS_8epilogue11threadblock8EpilogueIS7_S1F_Li1ENS1L_22PredicatedTileIteratorINS1L_26OutputTileOptimalThreadMapINS1L_15OutputTileShapeILi256ELi8ELi1ELi1ELi1EEENS1P_ILi1ELi8ELi1ELi1ELi8EEELi128ELi8ELi16EEESD_Lb0ESN_Lb0EEENS1K_4warp24FragmentIteratorTensorOpIS17_S1A_SD_NSL_ISD_Li4ELb0EEESF_EENS1U_20TileIteratorTensorOpIS17_S1A_SD_SF_EENS1L_18SharedLoadIteratorINS1S_18CompactedThreadMapESD_Li16EEENS1K_6thread21LinearCombinationReluISD_Li8ESD_SD_LNS23_9ScaleType4KindE1ELNS_15FloatRoundStyleE2EEENSB_ILi0ELi16EEELi1ELi1EEENS4_30GemmIdentityThreadblockSwizzleILi1EEELb0EEEEEvNT_6ParamsE --------------------------
	.section	.nv.info._ZN7cutlass6KernelINS_4gemm6kernel4GemmINS1_11threadblock13MmaMultistageINS1_9GemmShapeILi64ELi256ELi32EEENS_9transform11threadblock28PredicatedTileAccessIteratorINS_11MatrixShapeILi64ELi32EEENS_6half_tENS_6layout8RowMajorELi1ENS8_29PitchLinearWarpRakedThreadMapINS_16PitchLinearShapeILi32ELi64EEELi128ENSH_ILi4ELi8EEELi8EEENS_5ArrayISD_Li8ELb0EEELb0ENSE_9NoPermuteEEENS9_25RegularTileAccessIteratorISC_SD_NSE_37RowMajorTensorOpMultiplicandCrosswiseILi16ELi32EEELi0ESK_Li16EEELNS_4arch14CacheOperation4KindE1ENSA_INSB_ILi32ELi256EEESD_NSE_11ColumnMajorELi0ENSG_INSH_ILi32ELi256EEELi128ESJ_Li8EEESM_Lb0ESN_EENSP_ISW_SD_NSE_40ColumnMajorTensorOpMultiplicandCrosswiseILi16ELi32EEELi1ESZ_Li16EEELSV_1ESD_SF_NS4_9MmaPolicyINS1_4warp11MmaTensorOpINS6_ILi64ELi64ELi32EEESD_SR_SD_S12_SD_SF_NS15_17MmaTensorOpPolicyINST_3MmaINS6_ILi16ELi8ELi16EEELi32ESD_SF_SD_SX_SD_SF_NST_13OpMultiplyAddEEENSB_ILi1ELi1EEEEELi1ELb0EbEENSB_ILi0ELi0EEES1G_Li1EEELi3ELNS1_23SharedMemoryClearOptionE0EbEENS_8epilogue11threadblock8EpilogueIS7_S1F_Li1ENS1L_22PredicatedTileIteratorINS1L_26OutputTileOptimalThreadMapINS1L_15OutputTileShapeILi256ELi8ELi1ELi1ELi1EEENS1P_ILi1ELi8ELi1ELi1ELi8EEELi128ELi8ELi16EEESD_Lb0ESN_Lb0EEENS1K_4warp24FragmentIteratorTensorOpIS17_S1A_SD_NSL_ISD_Li4ELb0EEESF_EENS1U_20TileIteratorTensorOpIS17_S1A_SD_SF_EENS1L_18SharedLoadIteratorINS1S_18CompactedThreadMapESD_Li16EEENS1K_6thread21LinearCombinationReluISD_Li8ESD_SD_LNS23_9ScaleType4KindE1ELNS_15FloatRoundStyleE2EEENSB_ILi0ELi16EEELi1ELi1EEENS4_30GemmIdentityThreadblockSwizzleILi1EEELb0EEEEEvNT_6ParamsE,"",@"SHT_CUDA_INFO"
	.sectionflags	@""
	.align	4


	//----- nvinfo : EIATTR_CUDA_API_VERSION
	.align		4
        /*0000*/ 	.byte	0x04, 0x37
        /*0002*/ 	.short	(.L_220 - .L_219)
.L_219:
        /*0004*/ 	.word	0x00000082


	//----- nvinfo : EIATTR_SW2861232_WAR
	.align		4
.L_220:
        /*0008*/ 	.byte	0x01, 0x35
	.zero		2


	//----- nvinfo : EIATTR_PARAM_CBANK
	.align		4
        /*000c*/ 	.byte	0x04, 0x0a
        /*000e*/ 	.short	(.L_222 - .L_221)
	.align		4
.L_221:
        /*0010*/ 	.word	index@(.nv.constant0._ZN7cutlass6KernelINS_4gemm6kernel4GemmINS1_11threadblock13MmaMultistageINS1_9GemmShapeILi64ELi256ELi32EEENS_9transform11threadblock28PredicatedTileAccessIteratorINS_11MatrixShapeILi64ELi32EEENS_6half_tENS_6layout8RowMajorELi1ENS8_29PitchLinearWarpRakedThreadMapINS_16PitchLinearShapeILi32ELi64EEELi128ENSH_ILi4ELi8EEELi8EEENS_5ArrayISD_Li8ELb0EEELb0ENSE_9NoPermuteEEENS9_25RegularTileAccessIteratorISC_SD_NSE_37RowMajorTensorOpMultiplicandCrosswiseILi16ELi32EEELi0ESK_Li16EEELNS_4arch14CacheOperation4KindE1ENSA_INSB_ILi32ELi256EEESD_NSE_11ColumnMajorELi0ENSG_INSH_ILi32ELi256EEELi128ESJ_Li8EEESM_Lb0ESN_EENSP_ISW_SD_NSE_40ColumnMajorTensorOpMultiplicandCrosswiseILi16ELi32EEELi1ESZ_Li16EEELSV_1ESD_SF_NS4_9MmaPolicyINS1_4warp11MmaTensorOpINS6_ILi64ELi64ELi32EEESD_SR_SD_S12_SD_SF_NS15_17MmaTensorOpPolicyINST_3MmaINS6_ILi16ELi8ELi16EEELi32ESD_SF_SD_SX_SD_SF_NST_13OpMultiplyAddEEENSB_ILi1ELi1EEEEELi1ELb0EbEENSB_ILi0ELi0EEES1G_Li1EEELi3ELNS1_23SharedMemoryClearOptionE0EbEENS_8epilogue11threadblock8EpilogueIS7_S1F_Li1ENS1L_22PredicatedTileIteratorINS1L_26OutputTileOptimalThreadMapINS1L_15OutputTileShapeILi256ELi8ELi1ELi1ELi1EEENS1P_ILi1ELi8ELi1ELi1ELi8EEELi128ELi8ELi16EEESD_Lb0ESN_Lb0EEENS1K_4warp24FragmentIteratorTensorOpIS17_S1A_SD_NSL_ISD_Li4ELb0EEESF_EENS1U_20TileIteratorTensorOpIS17_S1A_SD_SF_EENS1L_18SharedLoadIteratorINS1S_18CompactedThreadMapESD_Li16EEENS1K_6thread21LinearCombinationReluISD_Li8ESD_SD_LNS23_9ScaleType4KindE1ELNS_15FloatRoundStyleE2EEENSB_ILi0ELi16EEELi1ELi1EEENS4_30GemmIdentityThreadblockSwizzleILi1EEELb0EEEEEvNT_6ParamsE)
        /*0014*/ 	.short	0x0160
        /*0016*/ 	.short	0x0160


	//----- nvinfo : EIATTR_CBANK_PARAM_SIZE
	.align		4
.L_222:
        /*0018*/ 	.byte	0x03, 0x19
        /*001a*/ 	.short	0x0160


	//----- nvinfo : EIATTR_KPARAM_INFO
	.align		4
        /*001c*/ 	.byte	0x04, 0x17
        /*001e*/ 	.short	(.L_224 - .L_223)
.L_223:
        /*0020*/ 	.word	0x00000000
        /*0024*/ 	.short	0x0000
        /*0026*/ 	.short	0x0000
        /*0028*/ 	.byte	0x00, 0xf0, 0x81, 0x05


	//----- nvinfo : EIATTR_MAXREG_COUNT
	.align		4
.L_224:
        /*002c*/ 	.byte	0x03, 0x1b
        /*002e*/ 	.short	0x00ff


	//----- nvinfo : EIATTR_NUM_BARRIERS
	.align		4
        /*0030*/ 	.byte	0x02, 0x4c
        /*0032*/ 	.byte	0x01
	.zero		1


	//----- nvinfo : EIATTR_MERCURY_ISA_VERSION
	.align		4
        /*0034*/ 	.byte	0x03, 0x5f
        /*0036*/ 	.short	0x0000


	//----- nvinfo : EIATTR_COOP_GROUP_MASK_REGIDS
	.align		4
        /*0038*/ 	.byte	0x04, 0x29
        /*003a*/ 	.short	(.L_226 - .L_225)


	//   ....[0]....
.L_225:
        /*003c*/ 	.word	0xffffffff


	//----- nvinfo : EIATTR_COOP_GROUP_INSTR_OFFSETS
	.align		4
.L_226:
        /*0040*/ 	.byte	0x04, 0x28
        /*0042*/ 	.short	(.L_228 - .L_227)


	//   ....[0]....
.L_227:
        /*0044*/ 	.word	0x00000420


	//----- nvinfo : EIATTR_EXIT_INSTR_OFFSETS
	.align		4
.L_228:
        /*0048*/ 	.byte	0x04, 0x1c
        /*004a*/ 	.short	(.L_230 - .L_229)


	//   ....[0]....
.L_229:
        /*004c*/ 	.word	0x000000b0


	//   ....[1]....
        /*0050*/ 	.word	0x00004390


	//   ....[2]....
        /*0054*/ 	.word	0x000043b0


	//----- nvinfo : EIATTR_CTAIDZ_USED
	.align		4
.L_230:
        /*0058*/ 	.byte	0x01, 0x04
	.zero		2


//--------------------- .nv.info._ZN7cutlass6KernelINS_4gemm6kernel4GemmINS1_11threadblock13MmaMultistageINS1_9GemmShapeILi64ELi64ELi32EEENS_9transform11threadblock28PredicatedTileAccessIteratorINS_11MatrixShapeILi64ELi32EEENS_6half_tENS_6layout8RowMajorELi1ENS8_29PitchLinearWarpRakedThreadMapINS_16PitchLinearShapeILi32ELi64EEELi128ENSH_ILi4ELi8EEELi8EEENS_5ArrayISD_Li8ELb0EEELb0ENSE_9NoPermuteEEENS9_25RegularTileAccessIteratorISC_SD_NSE_37RowMajorTensorOpMultiplicandCrosswiseILi16ELi32EEELi0ESK_Li16EEELNS_4arch14CacheOperation4KindE1ENSA_INSB_ILi32ELi64EEESD_NSE_11ColumnMajorELi0ESK_SM_Lb0ESN_EENSP_ISW_SD_NSE_40ColumnMajorTensorOpMultiplicandCrosswiseILi16ELi32EEELi1ESK_Li16EEELSV_1ESD_SF_NS4_9MmaPolicyINS1_4warp11MmaTensorOpINS6_ILi32ELi32ELi32EEESD_SR_SD_S10_SD_SF_NS13_17MmaTensorOpPolicyINST_3MmaINS6_ILi16ELi8ELi16EEELi32ESD_SF_SD_SX_SD_SF_NST_13OpMultiplyAddEEENSB_ILi1ELi1EEEEELi1ELb0EbEENSB_ILi0ELi0EEES1E_Li1EEELi3ELNS1_23SharedMemoryClearOptionE0EbEENS_8epilogue11threadblock8EpilogueIS7_S1D_Li1ENS1J_22PredicatedTileIteratorINS1J_26OutputTileOptimalThreadMapINS1J_15OutputTileShapeILi64ELi8ELi2ELi1ELi1EEENS1N_ILi1ELi4ELi1ELi1ELi4EEELi128ELi8ELi16EEESD_Lb0ESN_Lb0EEENS1I_4warp24FragmentIteratorTensorOpIS15_S18_SD_NSL_ISD_Li4ELb0EEESF_EENS1S_20TileIteratorTensorOpIS15_S18_SD_SF_EENS1J_18SharedLoadIteratorINS1Q_18CompactedThreadMapESD_Li16EEENS1I_6thread21LinearCombinationReluISD_Li8ESD_SD_LNS21_9ScaleType4KindE1ELNS_15FloatRoundStyleE2EEENSB_ILi0ELi16EEELi1ELi1EEENS4_30GemmIdentityThreadblockSwizzleILi1EEELb0EEEEEvNT_6ParamsE --------------------------
	.section	.nv.info._ZN7cutlass6KernelINS_4gemm6kernel4GemmINS1_11threadblock13MmaMultistageINS1_9GemmShapeILi64ELi64ELi32EEENS_9transform11threadblock28PredicatedTileAccessIteratorINS_11MatrixShapeILi64ELi32EEENS_6half_tENS_6layout8RowMajorELi1ENS8_29PitchLinearWarpRakedThreadMapINS_16PitchLinearShapeILi32ELi64EEELi128ENSH_ILi4ELi8EEELi8EEENS_5ArrayISD_Li8ELb0EEELb0ENSE_9NoPermuteEEENS9_25RegularTileAccessIteratorISC_SD_NSE_37RowMajorTensorOpMultiplicandCrosswiseILi16ELi32EEELi0ESK_Li16EEELNS_4arch14CacheOperation4KindE1ENSA_INSB_ILi32ELi64EEESD_NSE_11ColumnMajorELi0ESK_SM_Lb0ESN_EENSP_ISW_SD_NSE_40ColumnMajorTensorOpMultiplicandCrosswiseILi16ELi32EEELi1ESK_Li16EEELSV_1ESD_SF_NS4_9MmaPolicyINS1_4warp11MmaTensorOpINS6_ILi32ELi32ELi32EEESD_SR_SD_S10_SD_SF_NS13_17MmaTensorOpPolicyINST_3MmaINS6_ILi16ELi8ELi16EEELi32ESD_SF_SD_SX_SD_SF_NST_13OpMultiplyAddEEENSB_ILi1ELi1EEEEELi1ELb0EbEENSB_ILi0ELi0EEES1E_Li1EEELi3ELNS1_23SharedMemoryClearOptionE0EbEENS_8epilogue11threadblock8EpilogueIS7_S1D_Li1ENS1J_22PredicatedTileIteratorINS1J_26OutputTileOptimalThreadMapINS1J_15OutputTileShapeILi64ELi8ELi2ELi1ELi1EEENS1N_ILi1ELi4ELi1ELi1ELi4EEELi128ELi8ELi16EEESD_Lb0ESN_Lb0EEENS1I_4warp24FragmentIteratorTensorOpIS15_S18_SD_NSL_ISD_Li4ELb0EEESF_EENS1S_20TileIteratorTensorOpIS15_S18_SD_SF_EENS1J_18SharedLoadIteratorINS1Q_18CompactedThreadMapESD_Li16EEENS1I_6thread21LinearCombinationReluISD_Li8ESD_SD_LNS21_9ScaleType4KindE1ELNS_15FloatRoundStyleE2EEENSB_ILi0ELi16EEELi1ELi1EEENS4_30GemmIdentityThreadblockSwizzleILi1EEELb0EEEEEvNT_6ParamsE,"",@"SHT_CUDA_INFO"
	.sectionflags	@""
	.align	4


	//----- nvinfo : EIATTR_CUDA_API_VERSION
	.align		4
        /*0000*/ 	.byte	0x04, 0x37
        /*0002*/ 	.short	(.L_232 - .L_231)
.L_231:
        /*0004*/ 	.word	0x00000082


	//----- nvinfo : EIATTR_SW2861232_WAR
	.align		4
.L_232:
        /*0008*/ 	.byte	0x01, 0x35
	.zero		2


	//----- nvinfo : EIATTR_PARAM_CBANK
	.align		4
        /*000c*/ 	.byte	0x04, 0x0a
        /*000e*/ 	.short	(.L_234 - .L_233)
	.align		4
.L_233:
        /*0010*/ 	.word	index@(.nv.constant0._ZN7cutlass6KernelINS_4gemm6kernel4GemmINS1_11threadblock13MmaMultistageINS1_9GemmShapeILi64ELi64ELi32EEENS_9transform11threadblock28PredicatedTileAccessIteratorINS_11MatrixShapeILi64ELi32EEENS_6half_tENS_6layout8RowMajorELi1ENS8_29PitchLinearWarpRakedThreadMapINS_16PitchLinearShapeILi32ELi64EEELi128ENSH_ILi4ELi8EEELi8EEENS_5ArrayISD_Li8ELb0EEELb0ENSE_9NoPermuteEEENS9_25RegularTileAccessIteratorISC_SD_NSE_37RowMajorTensorOpMultiplicandCrosswiseILi16ELi32EEELi0ESK_Li16EEELNS_4arch14CacheOperation4KindE1ENSA_INSB_ILi32ELi64EEESD_NSE_11ColumnMajorELi0ESK_SM_Lb0ESN_EENSP_ISW_SD_NSE_40ColumnMajorTensorOpMultiplicandCrosswiseILi16ELi32EEELi1ESK_Li16EEELSV_1ESD_SF_NS4_9MmaPolicyINS1_4warp11MmaTensorOpINS6_ILi32ELi32ELi32EEESD_SR_SD_S10_SD_SF_NS13_17MmaTensorOpPolicyINST_3MmaINS6_ILi16ELi8ELi16EEELi32ESD_SF_SD_SX_SD_SF_NST_13OpMultiplyAddEEENSB_ILi1ELi1EEEEELi1ELb0EbEENSB_ILi0ELi0EEES1E_Li1EEELi3ELNS1_23SharedMemoryClearOptionE0EbEENS_8epilogue11threadblock8EpilogueIS7_S1D_Li1ENS1J_22PredicatedTileIteratorINS1J_26OutputTileOptimalThreadMapINS1J_15OutputTileShapeILi64ELi8ELi2ELi1ELi1EEENS1N_ILi1ELi4ELi1ELi1ELi4EEELi128ELi8ELi16EEESD_Lb0ESN_Lb0EEENS1I_4warp24FragmentIteratorTensorOpIS15_S18_SD_NSL_ISD_Li4ELb0EEESF_EENS1S_20TileIteratorTensorOpIS15_S18_SD_SF_EENS1J_18SharedLoadIteratorINS1Q_18CompactedThreadMapESD_Li16EEENS1I_6thread21LinearCombinationReluISD_Li8ESD_SD_LNS21_9ScaleType4KindE1ELNS_15FloatRoundStyleE2EEENSB_ILi0ELi16EEELi1ELi1EEENS4_30GemmIdentityThreadblockSwizzleILi1EEELb0EEEEEvNT_6ParamsE)
        /*0014*/ 	.short	0x0160
        /*0016*/ 	.short	0x0160


	//----- nvinfo : EIATTR_CBANK_PARAM_SIZE
	.align		4
.L_234:
        /*0018*/ 	.byte	0x03, 0x19
        /*001a*/ 	.short	0x0160


	//----- nvinfo : EIATTR_KPARAM_INFO
	.align		4
        /*001c*/ 	.byte	0x04, 0x17
        /*001e*/ 	.short	(.L_236 - .L_235)
.L_235:
        /*0020*/ 	.word	0x00000000
        /*0024*/ 	.short	0x0000
        /*0026*/ 	.short	0x0000
        /*0028*/ 	.byte	0x00, 0xf0, 0x81, 0x05


	//----- nvinfo : EIATTR_MAXREG_COUNT
	.align		4
.L_236:
        /*002c*/ 	.byte	0x03, 0x1b
        /*002e*/ 	.short	0x00ff


	//----- nvinfo : EIATTR_NUM_BARRIERS
	.align		4
        /*0030*/ 	.byte	0x02, 0x4c
        /*0032*/ 	.byte	0x01
	.zero		1


	//----- nvinfo : EIATTR_MERCURY_ISA_VERSION
	.align		4
        /*0034*/ 	.byte	0x03, 0x5f
        /*0036*/ 	.short	0x0000


	//----- nvinfo : EIATTR_COOP_GROUP_MASK_REGIDS
	.align		4
        /*0038*/ 	.byte	0x04, 0x29
        /*003a*/ 	.short	(.L_238 - .L_237)


	//   ....[0]....
.L_237:
        /*003c*/ 	.word	0xffffffff


	//----- nvinfo : EIATTR_COOP_GROUP_INSTR_OFFSETS
	.align		4
.L_238:
        /*0040*/ 	.byte	0x04, 0x28
        /*0042*/ 	.short	(.L_240 - .L_239)


	//   ....[0]....
.L_239:
        /*0044*/ 	.word	0x00000150


	//----- nvinfo : EIATTR_EXIT_INSTR_OFFSETS
	.align		4
.L_240:
        /*0048*/ 	.byte	0x04, 0x1c
        /*004a*/ 	.short	(.L_242 - .L_241)


	//   ....[0]....
.L_241:
        /*004c*/ 	.word	0x000000b0


	//   ....[1]....
        /*0050*/ 	.word	0x00002190


	//   ....[2]....
        /*0054*/ 	.word	0x000021b0


	//----- nvinfo : EIATTR_CTAIDZ_USED
	.align		4
.L_242:
        /*0058*/ 	.byte	0x01, 0x04
	.zero		2


//--------------------- .nv.callgraph             --------------------------
	.section	.nv.callgraph,"",@"SHT_CUDA_CALLGRAPH"
	.align	4
	.sectionentsize	8
	.align		4
        /*0000*/ 	.word	0x00000000
	.align		4
        /*0004*/ 	.word	0xffffffff
	.align		4
        /*0008*/ 	.word	0x00000000
	.align		4
        /*000c*/ 	.word	0xfffffffe
	.align		4
        /*0010*/ 	.word	0x00000000
	.align		4
        /*0014*/ 	.word	0xfffffffd
	.align		4
        /*0018*/ 	.word	0x00000000
	.align		4
        /*001c*/ 	.word	0xfffffffc


//--------------------- .nv.rel.action            --------------------------
	.section	.nv.rel.action,"",@"SHT_CUDA_RELOCINFO"
	.align	8
	.sectionentsize	8
        /*0000*/ 	.byte	0x73, 0x00, 0x00, 0x00, 0x00, 0x00, 0x00, 0x00, 0x00, 0x00, 0x00, 0x11, 0x25, 0x00, 0x05, 0x36


//--------------------- .nv.constant4             --------------------------
	.section	.nv.constant4,"a",@progbits
	.align	8
	.align		8
.nv.constant4:
        /*0000*/ 	.dword	_ZN34_INTERNAL_d7eb4505_4_k_cu_371cd5504cuda3std3__45__cpo5beginE
	.align		8
        /*0008*/ 	.dword	_ZN34_INTERNAL_d7eb4505_4_k_cu_371cd5504cuda3std3__45__cpo3endE
	.align		8
        /*0010*/ 	.dword	_ZN34_INTERNAL_d7eb4505_4_k_cu_371cd5504cuda3std3__45__cpo6cbeginE
	.align		8
        /*0018*/ 	.dword	_ZN34_INTERNAL_d7eb4505_4_k_cu_371cd5504cuda3std3__45__cpo4cendE
	.align		8
        /*0020*/ 	.dword	_ZN34_INTERNAL_d7eb4505_4_k_cu_371cd5504cuda3std3__436_GLOBAL__N__d7eb4505_4_k_cu_371cd5506ignoreE
	.align		8
        /*0028*/ 	.dword	_ZN34_INTERNAL_d7eb4505_4_k_cu_371cd5504cuda3std3__419piecewise_constructE
	.align		8
        /*0030*/ 	.dword	_ZN34_INTERNAL_d7eb4505_4_k_cu_371cd5504cuda3std3__48in_placeE
	.align		8
        /*0038*/ 	.dword	_ZN34_INTERNAL_d7eb4505_4_k_cu_371cd5504cuda3std6ranges3__45__cpo4swapE
	.align		8
        /*0040*/ 	.dword	_ZN34_INTERNAL_d7eb4505_4_k_cu_371cd5504cuda3std6ranges3__45__cpo9iter_moveE
	.align		8
        /*0048*/ 	.dword	_ZN34_INTERNAL_d7eb4505_4_k_cu_371cd5504cute7productE
	.align		8
        /*0050*/ 	.dword	_ZN34_INTERNAL_d7eb4505_4_k_cu_371cd5504cute1_E


//--------------------- .nv.constant0._ZN7cutlass9reference6device6kernel26TensorScaleBiasGemmBatchedINS_9TensorRefINS_6half_tENS_6layout8RowMajorEEES8_S5_S8_NS_16NumericConverterIS5_S5_LNS_15FloatRoundStyleE2EEELi4ELi4EEEvNS_4gemm9GemmCoordET_T0_T1_T2_SH_illll --------------------------
	.section	.nv.constant0._ZN7cutlass9reference6device6kernel26TensorScaleBiasGemmBatchedINS_9TensorRefINS_6half_tENS_6layout8RowMajorEEES8_S5_S8_NS_16NumericConverterIS5_S5_LNS_15FloatRoundStyleE2EEELi4ELi4EEEvNS_4gemm9GemmCoordET_T0_T1_T2_SH_illll,"a",@progbits
	.sectionflags	@""
	.align	4
.nv.constant0._ZN7cutlass9reference6device6kernel26TensorScaleBiasGemmBatchedINS_9TensorRefINS_6half_tENS_6layout8RowMajorEEES8_S5_S8_NS_16NumericConverterIS5_S5_LNS_15FloatRoundStyleE2EEELi4ELi4EEEvNS_4gemm9GemmCoordET_T0_T1_T2_SH_illll:
	.zero		480


//--------------------- .nv.constant0._ZN7cutlass9reference6device6kernel11GemmComplexINS_6half_tENS_6layout8RowMajorES4_NS5_11ColumnMajorES4_S6_S4_S4_S4_NS_16NumericConverterIS4_S4_LNS_15FloatRoundStyleE2EEENS_12multiply_addIS4_S4_S4_EELi4ELi16EEEvNS_4gemm9GemmCoordET5_NS_9TensorRefIT_T0_EENS_16ComplexTransformENSG_IT1_T2_EESK_SF_NSG_IT3_T4_EENSG_IT7_SP_EET6_illll --------------------------
	.section	.nv.constant0._ZN7cutlass9reference6device6kernel11GemmComplexINS_6half_tENS_6layout8RowMajorES4_NS5_11ColumnMajorES4_S6_S4_S4_S4_NS_16NumericConverterIS4_S4_LNS_15FloatRoundStyleE2EEENS_12multiply_addIS4_S4_S4_EELi4ELi16EEEvNS_4gemm9GemmCoordET5_NS_9TensorRefIT_T0_EENS_16ComplexTransformENSG_IT1_T2_EESK_SF_NSG_IT3_T4_EENSG_IT7_SP_EET6_illll,"a",@progbits
	.sectionflags	@""
	.align	4
.nv.constant0._ZN7cutlass9reference6device6kernel11GemmComplexINS_6half_tENS_6layout8RowMajorES4_NS5_11ColumnMajorES4_S6_S4_S4_S4_NS_16NumericConverterIS4_S4_LNS_15FloatRoundStyleE2EEENS_12multiply_addIS4_S4_S4_EELi4ELi16EEEvNS_4gemm9GemmCoordET5_NS_9TensorRefIT_T0_EENS_16ComplexTransformENSG_IT1_T2_EESK_SF_NSG_IT3_T4_EENSG_IT7_SP_EET6_illll:
	.zero		488


//--------------------- .nv.constant0._ZN7cutlass9reference6device6kernel11GemmComplexINS_6half_tENS_6layout8RowMajorES4_NS5_11ColumnMajorES4_S6_S4_S4_S4_NS_16NumericConverterIS4_S4_LNS_15FloatRoundStyleE2EEENS_12multiply_addIS4_S4_S4_EELi4ELi4EEEvNS_4gemm9GemmCoordET5_NS_9TensorRefIT_T0_EENS_16ComplexTransformENSG_IT1_T2_EESK_SF_NSG_IT3_T4_EENSG_IT7_SP_EET6_illll --------------------------
	.section	.nv.constant0._ZN7cutlass9reference6device6kernel11GemmComplexINS_6half_tENS_6layout8RowMajorES4_NS5_11ColumnMajorES4_S6_S4_S4_S4_NS_16NumericConverterIS4_S4_LNS_15FloatRoundStyleE2EEENS_12multiply_addIS4_S4_S4_EELi4ELi4EEEvNS_4gemm9GemmCoordET5_NS_9TensorRefIT_T0_EENS_16ComplexTransformENSG_IT1_T2_EESK_SF_NSG_IT3_T4_EENSG_IT7_SP_EET6_illll,"a",@progbits
	.sectionflags	@""
	.align	4
.nv.constant0._ZN7cutlass9reference6device6kernel11GemmComplexINS_6half_tENS_6layout8RowMajorES4_NS5_11ColumnMajorES4_S6_S4_S4_S4_NS_16NumericConverterIS4_S4_LNS_15FloatRoundStyleE2EEENS_12multiply_addIS4_S4_S4_EELi4ELi4EEEvNS_4gemm9GemmCoordET5_NS_9TensorRefIT_T0_EENS_16ComplexTransformENSG_IT1_T2_EESK_SF_NSG_IT3_T4_EENSG_IT7_SP_EET6_illll:
	.zero		488


//--------------------- .nv.constant0._ZN7cutlass9reference6device6kernel13TensorForEachINS1_6detail14TensorReLuFuncINS_6half_tENS_6layout8RowMajorEEELi2ENS9_6ParamsEEEvNS_5CoordIXT0_EilEET1_ --------------------------
	.section	.nv.constant0._ZN7cutlass9reference6device6kernel13TensorForEachINS1_6detail14TensorReLuFuncINS_6half_tENS_6layout8RowMajorEEELi2ENS9_6ParamsEEEvNS_5CoordIXT0_EilEET1_,"a",@progbits
	.sectionflags	@""
	.align	4
.nv.constant0._ZN7cutlass9reference6device6kernel13TensorForEachINS1_6detail14TensorReLuFuncINS_6half_tENS_6layout8RowMajorEEELi2ENS9_6ParamsEEEvNS_5CoordIXT0_EilEET1_:
	.zero		392


//--------------------- .nv.constant0._ZN7cutlass9reference6device6kernel4GemmINS_9TensorRefINS_6half_tENS_6layout8RowMajorEEENS4_IS5_NS6_11ColumnMajorEEES8_S5_S5_NS_11MatrixShapeILi4ELi4EEENS_12multiply_addIS5_S5_S5_EENS_16NumericConverterIS5_S5_LNS_15FloatRoundStyleE2EEEEEvNS_4gemm9GemmCoordET2_T_T0_SK_T1_SN_T3_ --------------------------
	.section	.nv.constant0._ZN7cutlass9reference6device6kernel4GemmINS_9TensorRefINS_6half_tENS_6layout8RowMajorEEENS4_IS5_NS6_11ColumnMajorEEES8_S5_S5_NS_11MatrixShapeILi4ELi4EEENS_12multiply_addIS5_S5_S5_EENS_16NumericConverterIS5_S5_LNS_15FloatRoundStyleE2EEEEEvNS_4gemm9GemmCoordET2_T_T0_SK_T1_SN_T3_,"a",@progbits
	.sectionflags	@""
	.align	4
.nv.constant0._ZN7cutlass9reference6device6kernel4GemmINS_9TensorRefINS_6half_tENS_6layout8RowMajorEEENS4_IS5_NS6_11ColumnMajorEEES8_S5_S5_NS_11MatrixShapeILi4ELi4EEENS_12multiply_addIS5_S5_S5_EENS_16NumericConverterIS5_S5_LNS_15FloatRoundStyleE2EEEEEvNS_4gemm9GemmCoordET2_T_T0_SK_T1_SN_T3_:
	.zero		442


//--------------------- .nv.constant0._ZN7cutlass6KernelINS_4gemm6kernel7B2bGemmINS1_11threadblock31B2bMmaMultistageSmemAccumulatorINS1_9GemmShapeILi64ELi64ELi32EEENS_9transform11threadblock28PredicatedTileAccessIteratorINS_11MatrixShapeILi64ELi32EEENS_6half_tENS_6layout8RowMajorELi1ENS8_29PitchLinearWarpRakedThreadMapINS_16PitchLinearShapeILi32ELi64EEELi128ENSH_ILi4ELi8EEELi8EEENS_5ArrayISD_Li8ELb0EEELb0ENSE_9NoPermuteEEENS9_25RegularTileAccessIteratorISC_SD_NSE_37RowMajorTensorOpMultiplicandCrosswiseILi16ELi32EEELi0ESK_Li16EEELNS_4arch14CacheOperation4KindE1ENSA_INSB_ILi32ELi64EEESD_NSE_11ColumnMajorELi0ESK_SM_Lb0ESN_EENSP_ISW_SD_NSE_40ColumnMajorTensorOpMultiplicandCrosswiseILi16ELi32EEELi1ESK_Li16EEELSV_1ENS9_14VectorIteratorINS9_30PredicatedVectorAccessIteratorINSB_ILi64ELi64EEENSB_ILi32ELi32EEESD_SF_Li2ELb0EEEEENS_8epilogue4warp24FragmentIteratorTensorOpINS6_ILi32ELi32ELi32EEENS6_ILi16ELi8ELi16EEESD_NSL_ISD_Li4ELb0EEESF_EENS19_20TileIteratorTensorOpIS1B_S1C_SD_SF_EENS6_ILi64ELi256ELi32EEENS1_4warp41MmaTensorOpMultiplicandTileAccessIteratorISC_LNS1_7OperandE0ESD_SF_NSB_ILi16ELi16EEELi1ELi32ELb1ELi1EEENSA_INSB_ILi32ELi256EEESD_SX_Li0ENSG_INSH_ILi32ELi256EEELi128ESJ_Li8EEESM_Lb0ESN_EENSP_IS1N_SD_S10_Li1ES1P_Li16EEELSV_1ESD_SF_NS18_6thread21LinearCombinationReluISD_Li4ESD_SD_LNS1S_9ScaleType4KindE2ELNS_15FloatRoundStyleE2EEENS4_9MmaPolicyINS1I_11MmaTensorOpIS1B_SD_SR_SD_S10_SD_SF_NS1I_17MmaTensorOpPolicyINST_3MmaIS1C_Li32ESD_SF_SD_SX_SD_SF_NST_13OpMultiplyAddEEENSB_ILi1ELi1EEEEELi1ELb0EbEENSB_ILi0ELi0EEES27_Li1EEENS1Y_INS1Z_IS7_SD_SR_SD_S10_SD_SF_S25_Li1ELb0EbEES27_S27_Li1EEELi3EbEENS18_11threadblock8EpilogueIS1H_S29_Li1ENS2C_22PredicatedTileIteratorINS2C_26OutputTileOptimalThreadMapINS2C_15OutputTileShapeILi256ELi8ELi1ELi1ELi1EEENS2G_ILi1ELi8ELi1ELi1ELi8EEELi128ELi8ELi16EEESD_Lb0ESN_Lb0EEENS1A_IS7_S1C_SD_S1D_SF_EENS1F_IS7_S1C_SD_SF_EENS2C_18SharedLoadIteratorINS2J_18CompactedThreadMapESD_Li16EEENS1T_ISD_Li8ESD_SD_LS1V_1ELS1W_2EEENSB_ILi0ELi16EEELi1ELi1EEENS4_30GemmIdentityThreadblockSwizzleILi1EEEEEEEvNT_6ParamsE --------------------------
	.section	.nv.constant0._ZN7cutlass6KernelINS_4gemm6kernel7B2bGemmINS1_11threadblock31B2bMmaMultistageSmemAccumulatorINS1_9GemmShapeILi64ELi64ELi32EEENS_9transform11threadblock28PredicatedTileAccessIteratorINS_11MatrixShapeILi64ELi32EEENS_6half_tENS_6layout8RowMajorELi1ENS8_29PitchLinearWarpRakedThreadMapINS_16PitchLinearShapeILi32ELi64EEELi128ENSH_ILi4ELi8EEELi8EEENS_5ArrayISD_Li8ELb0EEELb0ENSE_9NoPermuteEEENS9_25RegularTileAccessIteratorISC_SD_NSE_37RowMajorTensorOpMultiplicandCrosswiseILi16ELi32EEELi0ESK_Li16EEELNS_4arch14CacheOperation4KindE1ENSA_INSB_ILi32ELi64EEESD_NSE_11ColumnMajorELi0ESK_SM_Lb0ESN_EENSP_ISW_SD_NSE_40ColumnMajorTensorOpMultiplicandCrosswiseILi16ELi32EEELi1ESK_Li16EEELSV_1ENS9_14VectorIteratorINS9_30PredicatedVectorAccessIteratorINSB_ILi64ELi64EEENSB_ILi32ELi32EEESD_SF_Li2ELb0EEEEENS_8epilogue4warp24FragmentIteratorTensorOpINS6_ILi32ELi32ELi32EEENS6_ILi16ELi8ELi16EEESD_NSL_ISD_Li4ELb0EEESF_EENS19_20TileIteratorTensorOpIS1B_S1C_SD_SF_EENS6_ILi64ELi256ELi32EEENS1_4warp41MmaTensorOpMultiplicandTileAccessIteratorISC_LNS1_7OperandE0ESD_SF_NSB_ILi16ELi16EEELi1ELi32ELb1ELi1EEENSA_INSB_ILi32ELi256EEESD_SX_Li0ENSG_INSH_ILi32ELi256EEELi128ESJ_Li8EEESM_Lb0ESN_EENSP_IS1N_SD_S10_Li1ES1P_Li16EEELSV_1ESD_SF_NS18_6thread21LinearCombinationReluISD_Li4ESD_SD_LNS1S_9ScaleType4KindE2ELNS_15FloatRoundStyleE2EEENS4_9MmaPolicyINS1I_11MmaTensorOpIS1B_SD_SR_SD_S10_SD_SF_NS1I_17MmaTensorOpPolicyINST_3MmaIS1C_Li32ESD_SF_SD_SX_SD_SF_NST_13OpMultiplyAddEEENSB_ILi1ELi1EEEEELi1ELb0EbEENSB_ILi0ELi0EEES27_Li1EEENS1Y_INS1Z_IS7_SD_SR_SD_S10_SD_SF_S25_Li1ELb0EbEES27_S27_Li1EEELi3EbEENS18_11threadblock8EpilogueIS1H_S29_Li1ENS2C_22PredicatedTileIteratorINS2C_26OutputTileOptimalThreadMapINS2C_15OutputTileShapeILi256ELi8ELi1ELi1ELi1EEENS2G_ILi1ELi8ELi1ELi1ELi8EEELi128ELi8ELi16EEESD_Lb0ESN_Lb0EEENS1A_IS7_S1C_SD_S1D_SF_EENS1F_IS7_S1C_SD_SF_EENS2C_18SharedLoadIteratorINS2J_18CompactedThreadMapESD_Li16EEENS1T_ISD_Li8ESD_SD_LS1V_1ELS1W_2EEENSB_ILi0ELi16EEELi1ELi1EEENS4_30GemmIdentityThreadblockSwizzleILi1EEEEEEEvNT_6ParamsE,"a",@progbits
	.sectionflags	@""
	.align	4
.nv.constant0._ZN7cutlass6KernelINS_4gemm6kernel7B2bGemmINS1_11threadblock31B2bMmaMultistageSmemAccumulatorINS1_9GemmShapeILi64ELi64ELi32EEENS_9transform11threadblock28PredicatedTileAccessIteratorINS_11MatrixShapeILi64ELi32EEENS_6half_tENS_6layout8RowMajorELi1ENS8_29PitchLinearWarpRakedThreadMapINS_16PitchLinearShapeILi32ELi64EEELi128ENSH_ILi4ELi8EEELi8EEENS_5ArrayISD_Li8ELb0EEELb0ENSE_9NoPermuteEEENS9_25RegularTileAccessIteratorISC_SD_NSE_37RowMajorTensorOpMultiplicandCrosswiseILi16ELi32EEELi0ESK_Li16EEELNS_4arch14CacheOperation4KindE1ENSA_INSB_ILi32ELi64EEESD_NSE_11ColumnMajorELi0ESK_SM_Lb0ESN_EENSP_ISW_SD_NSE_40ColumnMajorTensorOpMultiplicandCrosswiseILi16ELi32EEELi1ESK_Li16EEELSV_1ENS9_14VectorIteratorINS9_30PredicatedVectorAccessIteratorINSB_ILi64ELi64EEENSB_ILi32ELi32EEESD_SF_Li2ELb0EEEEENS_8epilogue4warp24FragmentIteratorTensorOpINS6_ILi32ELi32ELi32EEENS6_ILi16ELi8ELi16EEESD_NSL_ISD_Li4ELb0EEESF_EENS19_20TileIteratorTensorOpIS1B_S1C_SD_SF_EENS6_ILi64ELi256ELi32EEENS1_4warp41MmaTensorOpMultiplicandTileAccessIteratorISC_LNS1_7OperandE0ESD_SF_NSB_ILi16ELi16EEELi1ELi32ELb1ELi1EEENSA_INSB_ILi32ELi256EEESD_SX_Li0ENSG_INSH_ILi32ELi256EEELi128ESJ_Li8EEESM_Lb0ESN_EENSP_IS1N_SD_S10_Li1ES1P_Li16EEELSV_1ESD_SF_NS18_6thread21LinearCombinationReluISD_Li4ESD_SD_LNS1S_9ScaleType4KindE2ELNS_15FloatRoundStyleE2EEENS4_9MmaPolicyINS1I_11MmaTensorOpIS1B_SD_SR_SD_S10_SD_SF_NS1I_17MmaTensorOpPolicyINST_3MmaIS1C_Li32ESD_SF_SD_SX_SD_SF_NST_13OpMultiplyAddEEENSB_ILi1ELi1EEEEELi1ELb0EbEENSB_ILi0ELi0EEES27_Li1EEENS1Y_INS1Z_IS7_SD_SR_SD_S10_SD_SF_S25_Li1ELb0EbEES27_S27_Li1EEELi3EbEENS18_11threadblock8EpilogueIS1H_S29_Li1ENS2C_22PredicatedTileIteratorINS2C_26OutputTileOptimalThreadMapINS2C_15OutputTileShapeILi256ELi8ELi1ELi1ELi1EEENS2G_ILi1ELi8ELi1ELi1ELi8EEELi128ELi8ELi16EEESD_Lb0ESN_Lb0EEENS1A_IS7_S1C_SD_S1D_SF_EENS1F_IS7_S1C_SD_SF_EENS2C_18SharedLoadIteratorINS2J_18CompactedThreadMapESD_Li16EEENS1T_ISD_Li8ESD_SD_LS1V_1ELS1W_2EEENSB_ILi0ELi16EEELi1ELi1EEENS4_30GemmIdentityThreadblockSwizzleILi1EEEEEEEvNT_6ParamsE:
	.zero		944


//--------------------- .nv.constant0._ZN7cutlass6KernelINS_4gemm6kernel4GemmINS1_11threadblock13MmaMultistageINS1_9GemmShapeILi64ELi256ELi32EEENS_9transform11threadblock28PredicatedTileAccessIteratorINS_11MatrixShapeILi64ELi32EEENS_6half_tENS_6layout8RowMajorELi1ENS8_29PitchLinearWarpRakedThreadMapINS_16PitchLinearShapeILi32ELi64EEELi128ENSH_ILi4ELi8EEELi8EEENS_5ArrayISD_Li8ELb0EEELb0ENSE_9NoPermuteEEENS9_25RegularTileAccessIteratorISC_SD_NSE_37RowMajorTensorOpMultiplicandCrosswiseILi16ELi32EEELi0ESK_Li16EEELNS_4arch14CacheOperation4KindE1ENSA_INSB_ILi32ELi256EEESD_NSE_11ColumnMajorELi0ENSG_INSH_ILi32ELi256EEELi128ESJ_Li8EEESM_Lb0ESN_EENSP_ISW_SD_NSE_40ColumnMajorTensorOpMultiplicandCrosswiseILi16ELi32EEELi1ESZ_Li16EEELSV_1ESD_SF_NS4_9MmaPolicyINS1_4warp11MmaTensorOpINS6_ILi64ELi64ELi32EEESD_SR_SD_S12_SD_SF_NS15_17MmaTensorOpPolicyINST_3MmaINS6_ILi16ELi8ELi16EEELi32ESD_SF_SD_SX_SD_SF_NST_13OpMultiplyAddEEENSB_ILi1ELi1EEEEELi1ELb0EbEENSB_ILi0ELi0EEES1G_Li1EEELi3ELNS1_23SharedMemoryClearOptionE0EbEENS_8epilogue11threadblock8EpilogueIS7_S1F_Li1ENS1L_22PredicatedTileIteratorINS1L_26OutputTileOptimalThreadMapINS1L_15OutputTileShapeILi256ELi8ELi1ELi1ELi1EEENS1P_ILi1ELi8ELi1ELi1ELi8EEELi128ELi8ELi16EEESD_Lb0ESN_Lb0EEENS1K_4warp24FragmentIteratorTensorOpIS17_S1A_SD_NSL_ISD_Li4ELb0EEESF_EENS1U_20TileIteratorTensorOpIS17_S1A_SD_SF_EENS1L_18SharedLoadIteratorINS1S_18CompactedThreadMapESD_Li16EEENS1K_6thread21LinearCombinationReluISD_Li8ESD_SD_LNS23_9ScaleType4KindE1ELNS_15FloatRoundStyleE2EEENSB_ILi0ELi16EEELi1ELi1EEENS4_30GemmIdentityThreadblockSwizzleILi1EEELb0EEEEEvNT_6ParamsE --------------------------
	.section	.nv.constant0._ZN7cutlass6KernelINS_4gemm6kernel4GemmINS1_11threadblock13MmaMultistageINS1_9GemmShapeILi64ELi256ELi32EEENS_9transform11threadblock28PredicatedTileAccessIteratorINS_11MatrixShapeILi64ELi32EEENS_6half_tENS_6layout8RowMajorELi1ENS8_29PitchLinearWarpRakedThreadMapINS_16PitchLinearShapeILi32ELi64EEELi128ENSH_ILi4ELi8EEELi8EEENS_5ArrayISD_Li8ELb0EEELb0ENSE_9NoPermuteEEENS9_25RegularTileAccessIteratorISC_SD_NSE_37RowMajorTensorOpMultiplicandCrosswiseILi16ELi32EEELi0ESK_Li16EEELNS_4arch14CacheOperation4KindE1ENSA_INSB_ILi32ELi256EEESD_NSE_11ColumnMajorELi0ENSG_INSH_ILi32ELi256EEELi128ESJ_Li8EEESM_Lb0ESN_EENSP_ISW_SD_NSE_40ColumnMajorTensorOpMultiplicandCrosswiseILi16ELi32EEELi1ESZ_Li16EEELSV_1ESD_SF_NS4_9MmaPolicyINS1_4warp11MmaTensorOpINS6_ILi64ELi64ELi32EEESD_SR_SD_S12_SD_SF_NS15_17MmaTensorOpPolicyINST_3MmaINS6_ILi16ELi8ELi16EEELi32ESD_SF_SD_SX_SD_SF_NST_13OpMultiplyAddEEENSB_ILi1ELi1EEEEELi1ELb0EbEENSB_ILi0ELi0EEES1G_Li1EEELi3ELNS1_23SharedMemoryClearOptionE0EbEENS_8epilogue11threadblock8EpilogueIS7_S1F_Li1ENS1L_22PredicatedTileIteratorINS1L_26OutputTileOptimalThreadMapINS1L_15OutputTileShapeILi256ELi8ELi1ELi1ELi1EEENS1P_ILi1ELi8ELi1ELi1ELi8EEELi128ELi8ELi16EEESD_Lb0ESN_Lb0EEENS1K_4warp24FragmentIteratorTensorOpIS17_S1A_SD_NSL_ISD_Li4ELb0EEESF_EENS1U_20TileIteratorTensorOpIS17_S1A_SD_SF_EENS1L_18SharedLoadIteratorINS1S_18CompactedThreadMapESD_Li16EEENS1K_6thread21LinearCombinationReluISD_Li8ESD_SD_LNS23_9ScaleType4KindE1ELNS_15FloatRoundStyleE2EEENSB_ILi0ELi16EEELi1ELi1EEENS4_30GemmIdentityThreadblockSwizzleILi1EEELb0EEEEEvNT_6ParamsE,"a",@progbits
	.sectionflags	@""
	.align	4
.nv.constant0._ZN7cutlass6KernelINS_4gemm6kernel4GemmINS1_11threadblock13MmaMultistageINS1_9GemmShapeILi64ELi256ELi32EEENS_9transform11threadblock28PredicatedTileAccessIteratorINS_11MatrixShapeILi64ELi32EEENS_6half_tENS_6layout8RowMajorELi1ENS8_29PitchLinearWarpRakedThreadMapINS_16PitchLinearShapeILi32ELi64EEELi128ENSH_ILi4ELi8EEELi8EEENS_5ArrayISD_Li8ELb0EEELb0ENSE_9NoPermuteEEENS9_25RegularTileAccessIteratorISC_SD_NSE_37RowMajorTensorOpMultiplicandCrosswiseILi16ELi32EEELi0ESK_Li16EEELNS_4arch14CacheOperation4KindE1ENSA_INSB_ILi32ELi256EEESD_NSE_11ColumnMajorELi0ENSG_INSH_ILi32ELi256EEELi128ESJ_Li8EEESM_Lb0ESN_EENSP_ISW_SD_NSE_40ColumnMajorTensorOpMultiplicandCrosswiseILi16ELi32EEELi1ESZ_Li16EEELSV_1ESD_SF_NS4_9MmaPolicyINS1_4warp11MmaTensorOpINS6_ILi64ELi64ELi32EEESD_SR_SD_S12_SD_SF_NS15_17MmaTensorOpPolicyINST_3MmaINS6_ILi16ELi8ELi16EEELi32ESD_SF_SD_SX_SD_SF_NST_13OpMultiplyAddEEENSB_ILi1ELi1EEEEELi1ELb0EbEENSB_ILi0ELi0EEES1G_Li1EEELi3ELNS1_23SharedMemoryClearOptionE0EbEENS_8epilogue11threadblock8EpilogueIS7_S1F_Li1ENS1L_22PredicatedTileIteratorINS1L_26OutputTileOptimalThreadMapINS1L_15OutputTileShapeILi256ELi8ELi1ELi1ELi1EEENS1P_ILi1ELi8ELi1ELi1ELi8EEELi128ELi8ELi16EEESD_Lb0ESN_Lb0EEENS1K_4warp24FragmentIteratorTensorOpIS17_S1A_SD_NSL_ISD_Li4ELb0EEESF_EENS1U_20TileIteratorTensorOpIS17_S1A_SD_SF_EENS1L_18SharedLoadIteratorINS1S_18CompactedThreadMapESD_Li16EEENS1K_6thread21LinearCombinationReluISD_Li8ESD_SD_LNS23_9ScaleType4KindE1ELNS_15FloatRoundStyleE2EEENSB_ILi0ELi16EEELi1ELi1EEENS4_30GemmIdentityThreadblockSwizzleILi1EEELb0EEEEEvNT_6ParamsE:
	.zero		704


//--------------------- .nv.constant0._ZN7cutlass6KernelINS_4gemm6kernel4GemmINS1_11threadblock13MmaMultistageINS1_9GemmShapeILi64ELi64ELi32EEENS_9transform11threadblock28PredicatedTileAccessIteratorINS_11MatrixShapeILi64ELi32EEENS_6half_tENS_6layout8RowMajorELi1ENS8_29PitchLinearWarpRakedThreadMapINS_16PitchLinearShapeILi32ELi64EEELi128ENSH_ILi4ELi8EEELi8EEENS_5ArrayISD_Li8ELb0EEELb0ENSE_9NoPermuteEEENS9_25RegularTileAccessIteratorISC_SD_NSE_37RowMajorTensorOpMultiplicandCrosswiseILi16ELi32EEELi0ESK_Li16EEELNS_4arch14CacheOperation4KindE1ENSA_INSB_ILi32ELi64EEESD_NSE_11ColumnMajorELi0ESK_SM_Lb0ESN_EENSP_ISW_SD_NSE_40ColumnMajorTensorOpMultiplicandCrosswiseILi16ELi32EEELi1ESK_Li16EEELSV_1ESD_SF_NS4_9MmaPolicyINS1_4warp11MmaTensorOpINS6_ILi32ELi32ELi32EEESD_SR_SD_S10_SD_SF_NS13_17MmaTensorOpPolicyINST_3MmaINS6_ILi16ELi8ELi16EEELi32ESD_SF_SD_SX_SD_SF_NST_13OpMultiplyAddEEENSB_ILi1ELi1EEEEELi1ELb0EbEENSB_ILi0ELi0EEES1E_Li1EEELi3ELNS1_23SharedMemoryClearOptionE0EbEENS_8epilogue11threadblock8EpilogueIS7_S1D_Li1ENS1J_22PredicatedTileIteratorINS1J_26OutputTileOptimalThreadMapINS1J_15OutputTileShapeILi64ELi8ELi2ELi1ELi1EEENS1N_ILi1ELi4ELi1ELi1ELi4EEELi128ELi8ELi16EEESD_Lb0ESN_Lb0EEENS1I_4warp24FragmentIteratorTensorOpIS15_S18_SD_NSL_ISD_Li4ELb0EEESF_EENS1S_20TileIteratorTensorOpIS15_S18_SD_SF_EENS1J_18SharedLoadIteratorINS1Q_18CompactedThreadMapESD_Li16EEENS1I_6thread21LinearCombinationReluISD_Li8ESD_SD_LNS21_9ScaleType4KindE1ELNS_15FloatRoundStyleE2EEENSB_ILi0ELi16EEELi1ELi1EEENS4_30GemmIdentityThreadblockSwizzleILi1EEELb0EEEEEvNT_6ParamsE --------------------------
	.section	.nv.constant0._ZN7cutlass6KernelINS_4gemm6kernel4GemmINS1_11threadblock13MmaMultistageINS1_9GemmShapeILi64ELi64ELi32EEENS_9transform11threadblock28PredicatedTileAccessIteratorINS_11MatrixShapeILi64ELi32EEENS_6half_tENS_6layout8RowMajorELi1ENS8_29PitchLinearWarpRakedThreadMapINS_16PitchLinearShapeILi32ELi64EEELi128ENSH_ILi4ELi8EEELi8EEENS_5ArrayISD_Li8ELb0EEELb0ENSE_9NoPermuteEEENS9_25RegularTileAccessIteratorISC_SD_NSE_37RowMajorTensorOpMultiplicandCrosswiseILi16ELi32EEELi0ESK_Li16EEELNS_4arch14CacheOperation4KindE1ENSA_INSB_ILi32ELi64EEESD_NSE_11ColumnMajorELi0ESK_SM_Lb0ESN_EENSP_ISW_SD_NSE_40ColumnMajorTensorOpMultiplicandCrosswiseILi16ELi32EEELi1ESK_Li16EEELSV_1ESD_SF_NS4_9MmaPolicyINS1_4warp11MmaTensorOpINS6_ILi32ELi32ELi32EEESD_SR_SD_S10_SD_SF_NS13_17MmaTensorOpPolicyINST_3MmaINS6_ILi16ELi8ELi16EEELi32ESD_SF_SD_SX_SD_SF_NST_13OpMultiplyAddEEENSB_ILi1ELi1EEEEELi1ELb0EbEENSB_ILi0ELi0EEES1E_Li1EEELi3ELNS1_23SharedMemoryClearOptionE0EbEENS_8epilogue11threadblock8EpilogueIS7_S1D_Li1ENS1J_22PredicatedTileIteratorINS1J_26OutputTileOptimalThreadMapINS1J_15OutputTileShapeILi64ELi8ELi2ELi1ELi1EEENS1N_ILi1ELi4ELi1ELi1ELi4EEELi128ELi8ELi16EEESD_Lb0ESN_Lb0EEENS1I_4warp24FragmentIteratorTensorOpIS15_S18_SD_NSL_ISD_Li4ELb0EEESF_EENS1S_20TileIteratorTensorOpIS15_S18_SD_SF_EENS1J_18SharedLoadIteratorINS1Q_18CompactedThreadMapESD_Li16EEENS1I_6thread21LinearCombinationReluISD_Li8ESD_SD_LNS21_9ScaleType4KindE1ELNS_15FloatRoundStyleE2EEENSB_ILi0ELi16EEELi1ELi1EEENS4_30GemmIdentityThreadblockSwizzleILi1EEELb0EEEEEvNT_6ParamsE,"a",@progbits
	.sectionflags	@""
	.align	4
.nv.constant0._ZN7cutlass6KernelINS_4gemm6kernel4GemmINS1_11threadblock13MmaMultistageINS1_9GemmShapeILi64ELi64ELi32EEENS_9transform11threadblock28PredicatedTileAccessIteratorINS_11MatrixShapeILi64ELi32EEENS_6half_tENS_6layout8RowMajorELi1ENS8_29PitchLinearWarpRakedThreadMapINS_16PitchLinearShapeILi32ELi64EEELi128ENSH_ILi4ELi8EEELi8EEENS_5ArrayISD_Li8ELb0EEELb0ENSE_9NoPermuteEEENS9_25RegularTileAccessIteratorISC_SD_NSE_37RowMajorTensorOpMultiplicandCrosswiseILi16ELi32EEELi0ESK_Li16EEELNS_4arch14CacheOperation4KindE1ENSA_INSB_ILi32ELi64EEESD_NSE_11ColumnMajorELi0ESK_SM_Lb0ESN_EENSP_ISW_SD_NSE_40ColumnMajorTensorOpMultiplicandCrosswiseILi16ELi32EEELi1ESK_Li16EEELSV_1ESD_SF_NS4_9MmaPolicyINS1_4warp11MmaTensorOpINS6_ILi32ELi32ELi32EEESD_SR_SD_S10_SD_SF_NS13_17MmaTensorOpPolicyINST_3MmaINS6_ILi16ELi8ELi16EEELi32ESD_SF_SD_SX_SD_SF_NST_13OpMultiplyAddEEENSB_ILi1ELi1EEEEELi1ELb0EbEENSB_ILi0ELi0EEES1E_Li1EEELi3ELNS1_23SharedMemoryClearOptionE0EbEENS_8epilogue11threadblock8EpilogueIS7_S1D_Li1ENS1J_22PredicatedTileIteratorINS1J_26OutputTileOptimalThreadMapINS1J_15OutputTileShapeILi64ELi8ELi2ELi1ELi1EEENS1N_ILi1ELi4ELi1ELi1ELi4EEELi128ELi8ELi16EEESD_Lb0ESN_Lb0EEENS1I_4warp24FragmentIteratorTensorOpIS15_S18_SD_NSL_ISD_Li4ELb0EEESF_EENS1S_20TileIteratorTensorOpIS15_S18_SD_SF_EENS1J_18SharedLoadIteratorINS1Q_18CompactedThreadMapESD_Li16EEENS1I_6thread21LinearCombinationReluISD_Li8ESD_SD_LNS21_9ScaleType4KindE1ELNS_15FloatRoundStyleE2EEENSB_ILi0ELi16EEELi1ELi1EEENS4_30GemmIdentityThreadblockSwizzleILi1EEELb0EEEEEvNT_6ParamsE:
	.zero		704


//--------------------- .text._ZN7cutlass9reference6device6kernel26TensorScaleBiasGemmBatchedINS_9TensorRefINS_6half_tENS_6layout8RowMajorEEES8_S5_S8_NS_16NumericConverterIS5_S5_LNS_15FloatRoundStyleE2EEELi4ELi4EEEvNS_4gemm9GemmCoordET_T0_T1_T2_SH_illll --------------------------
	.section	.text._ZN7cutlass9reference6device6kernel26TensorScaleBiasGemmBatchedINS_9TensorRefINS_6half_tENS_6layout8RowMajorEEES8_S5_S8_NS_16NumericConverterIS5_S5_LNS_15FloatRoundStyleE2EEELi4ELi4EEEvNS_4gemm9GemmCoordET_T0_T1_T2_SH_illll,"ax",@progbits
	.sectioninfo	@"SHI_REGISTERS=128"
	.align	128
        .global         _ZN7cutlass9reference6device6kernel26TensorScaleBiasGemmBatchedINS_9TensorRefINS_6half_tENS_6layout8RowMajorEEES8_S5_S8_NS_16NumericConverterIS5_S5_LNS_15FloatRoundStyleE2EEELi4ELi4EEEvNS_4gemm9GemmCoordET_T0_T1_T2_SH_illll
        .type           _ZN7cutlass9reference6device6kernel26TensorScaleBiasGemmBatchedINS_9TensorRefINS_6half_tENS_6layout8RowMajorEEES8_S5_S8_NS_16NumericConverterIS5_S5_LNS_15FloatRoundStyleE2EEELi4ELi4EEEvNS_4gemm9GemmCoordET_T0_T1_T2_SH_illll,@function
        .size           _ZN7cutlass9reference6device6kernel26TensorScaleBiasGemmBatchedINS_9TensorRefINS_6half_tENS_6layout8RowMajorEEES8_S5_S8_NS_16NumericConverterIS5_S5_LNS_15FloatRoundStyleE2EEELi4ELi4EEEvNS_4gemm9GemmCoordET_T0_T1_T2_SH_illll,(.L_x_247 - _ZN7cutlass9reference6device6kernel26TensorScaleBiasGemmBatchedINS_9TensorRefINS_6half_tENS_6layout8RowMajorEEES8_S5_S8_NS_16NumericConverterIS5_S5_LNS_15FloatRoundStyleE2EEELi4ELi4EEEvNS_4gemm9GemmCoordET_T0_T1_T2_SH_illll)
        .other          _ZN7cutlass9reference6device6kernel26TensorScaleBiasGemmBatchedINS_9TensorRefINS_6half_tENS_6layout8RowMajorEEES8_S5_S8_NS_16NumericConverterIS5_S5_LNS_15FloatRoundStyleE2EEELi4ELi4EEEvNS_4gemm9GemmCoordET_T0_T1_T2_SH_illll,@"STO_CUDA_ENTRY STV_DEFAULT"
_ZN7cutlass9reference6device6kernel26TensorScaleBiasGemmBatchedINS_9TensorRefINS_6half_tENS_6layout8RowMajorEEES8_S5_S8_NS_16NumericConverterIS5_S5_LNS_15FloatRoundStyleE2EEELi4ELi4EEEvNS_4gemm9GemmCoordET_T0_T1_T2_SH_illll:
.text._ZN7cutlass9reference6device6kernel26TensorScaleBiasGemmBatchedINS_9TensorRefINS_6half_tENS_6layout8RowMajorEEES8_S5_S8_NS_16NumericConverterIS5_S5_LNS_15FloatRoundStyleE2EEELi4ELi4EEEvNS_4gemm9GemmCoordET_T0_T1_T2_SH_illll:
[----:B------:R-:W-:Y:S02]  /*0000*/  IMAD.MOV.U32 R1, RZ, RZ, c[0x0][0x28] ;  /* 0x00000a00ff017624 */ /* 0x000fe400078e00ff */
[----:B------:R-:W0:Y:S01]  /*0010*/  S2UR UR12, SR_CTAID.Z ;  /* 0x00000000000c79c3 */ /* 0x000e220000002700 */
[----:B------:R-:W-:Y:S02]  /*0020*/  ULDC UR18, c[0x0][0x1b8] ;  /* 0x00006e0000127ab9 */ /* 0x000fe40000000800 */
[----:B------:R-:W-:Y:S02]  /*0030*/  ULDC.64 UR26, c[0x0][0x1c0] ;  /* 0x00007000001a7ab9 */ /* 0x000fe40000000a00 */
[----:B------:R-:W-:Y:S02]  /*0040*/  ULDC.64 UR24, c[0x0][0x1c8] ;  /* 0x0000720000187ab9 */ /* 0x000fe40000000a00 */
[----:B------:R-:W-:Y:S02]  /*0050*/  ULDC.64 UR20, c[0x0][0x1d0] ;  /* 0x0000740000147ab9 */ /* 0x000fe40000000a00 */
[----:B------:R-:W-:Y:S02]  /*0060*/  ULDC.64 UR14, c[0x0][0x1d8] ;  /* 0x00007600000e7ab9 */ /* 0x000fe40000000a00 */
[----:B------:R-:W-:-:S02]  /*0070*/  ULDC.64 UR16, c[0x0][0x180] ;  /* 0x0000600000107ab9 */ /* 0x000fc40000000a00 */
[----:B0-----:R-:W-:Y:S02]  /*0080*/  USHF.R.S32.HI UR10, URZ, 0x1f, UR12 ;  /* 0x0000001f3f0a7899 */ /* 0x001fe4000801140c */
[----:B------:R-:W-:Y:S02]  /*0090*/  UISETP.GE.AND UP0, UPT, UR12, UR18, UPT ;  /* 0x000000120c00728c */ /* 0x000fe4000bf06270 */
[----:B------:R-:W-:Y:S02]  /*00a0*/  UIMAD UR6, UR10, UR26, URZ ;  /* 0x0000001a0a0672a4 */ /* 0x000fe4000f8e023f */
[----:B------:R-:W-:Y:S02]  /*00b0*/  UIMAD UR8, UR10, UR24, URZ ;  /* 0x000000180a0872a4 */ /* 0x000fe4000f8e023f */
[----:B------:R-:W-:Y:S01]  /*00c0*/  UIMAD UR11, UR10, UR20, URZ ;  /* 0x000000140a0b72a4 */ /* 0x000fe2000f8e023f */
[----:B------:R-:W-:Y:S01]  /*00d0*/  PLOP3.LUT P0, PT, PT, PT, UP0, 0x80, 0x0 ;  /* 0x000000000000781c */ /* 0x000fe20003f0f008 */
[----:B------:R-:W-:-:S02]  /*00e0*/  UIMAD UR13, UR10, UR14, URZ ;  /* 0x0000000e0a0d72a4 */ /* 0x000fc4000f8e023f */
[----:B------:R-:W-:Y:S02]  /*00f0*/  UIMAD UR27, UR12, UR27, UR6 ;  /* 0x0000001b0c1b72a4 */ /* 0x000fe4000f8e0206 */
[----:B------:R-:W-:Y:S02]  /*0100*/  UIMAD.WIDE.U32 UR4, UR12, UR26, URZ ;  /* 0x0000001a0c0472a5 */ /* 0x000fe4000f8e003f */
[----:B------:R-:W-:Y:S02]  /*0110*/  UIMAD.WIDE.U32 UR6, UR12, UR24, URZ ;  /* 0x000000180c0672a5 */ /* 0x000fe4000f8e003f */
[----:B------:R-:W-:Y:S02]  /*0120*/  UIMAD UR25, UR12, UR25, UR8 ;  /* 0x000000190c1972a4 */ /* 0x000fe4000f8e0208 */
[----:B------:R-:W-:Y:S02]  /*0130*/  UIMAD UR21, UR12, UR21, UR11 ;  /* 0x000000150c1572a4 */ /* 0x000fe4000f8e020b */
[----:B------:R-:W-:-:S02]  /*0140*/  UIMAD.WIDE.U32 UR10, UR12, UR14, URZ ;  /* 0x0000000e0c0a72a5 */ /* 0x000fc4000f8e003f */
[----:B------:R-:W-:Y:S02]  /*0150*/  UIMAD UR13, UR12, UR15, UR13 ;  /* 0x0000000f0c0d72a4 */ /* 0x000fe4000f8e020d */
[----:B------:R-:W-:Y:S02]  /*0160*/  UIMAD.WIDE.U32 UR8, UR12, UR20, URZ ;  /* 0x000000140c0872a5 */ /* 0x000fe4000f8e003f */
[----:B------:R-:W-:Y:S02]  /*0170*/  ULDC.64 UR14, c[0x0][0x170] ;  /* 0x00005c00000e7ab9 */ /* 0x000fe40000000a00 */
[----:B------:R-:W-:Y:S02]  /*0180*/  ULEA UR26, UP1, UR4, UR14, 0x1 ;  /* 0x0000000e041a7291 */ /* 0x000fe4000f82083f */
[----:B------:R-:W-:Y:S02]  /*0190*/  ULEA UR24, UP2, UR6, UR16, 0x1 ;  /* 0x0000001006187291 */ /* 0x000fe4000f84083f */
[----:B------:R-:W-:-:S02]  /*01a0*/  UIADD3 UR27, UR5, UR27, URZ ;  /* 0x0000001b051b7290 */ /* 0x000fc4000fffe03f */
[----:B------:R-:W-:Y:S02]  /*01b0*/  UIADD3 UR25, UR7, UR25, URZ ;  /* 0x0000001907197290 */ /* 0x000fe4000fffe03f */
[----:B------:R-:W-:Y:S02]  /*01c0*/  UIADD3 UR21, UR9, UR21, URZ ;  /* 0x0000001509157290 */ /* 0x000fe4000fffe03f */
[----:B------:R-:W-:Y:S02]  /*01d0*/  UIADD3 UR19, UR11, UR13, URZ ;  /* 0x0000000d0b137290 */ /* 0x000fe4000fffe03f */
[----:B------:R-:W-:Y:S02]  /*01e0*/  ULEA.HI.X UR27, UR4, UR15, UR27, 0x1, UP1 ;  /* 0x0000000f041b7291 */ /* 0x000fe400088f0c1b */
[----:B------:R-:W-:Y:S02]  /*01f0*/  ULEA.HI.X UR25, UR6, UR17, UR25, 0x1, UP2 ;  /* 0x0000001106197291 */ /* 0x000fe400090f0c19 */
[----:B------:R-:W-:-:S02]  /*0200*/  ULDC.64 UR14, c[0x0][0x1a8] ;  /* 0x00006a00000e7ab9 */ /* 0x000fc40000000a00 */
[----:B------:R-:W-:Y:S02]  /*0210*/  ULDC.64 UR6, c[0x0][0x198] ;  /* 0x0000660000067ab9 */ /* 0x000fe40000000a00 */
[----:B------:R-:W-:Y:S02]  /*0220*/  ULEA UR20, UP0, UR8, UR6, 0x1 ;  /* 0x0000000608147291 */ /* 0x000fe4000f80083f */
[----:B------:R-:W-:Y:S02]  /*0230*/  ULEA UR17, UP1, UR10, UR14, 0x1 ;  /* 0x0000000e0a117291 */ /* 0x000fe4000f82083f */
[----:B------:R-:W-:Y:S02]  /*0240*/  USHF.L.U64.HI UR21, UR8, 0x1, UR21 ;  /* 0x0000000108157899 */ /* 0x000fe40008010215 */
[----:B------:R-:W-:Y:S01]  /*0250*/  USHF.L.U64.HI UR19, UR10, 0x1, UR19 ;  /* 0x000000010a137899 */ /* 0x000fe20008010213 */
[----:B------:R-:W-:Y:S11]  /*0260*/  @P0 EXIT ;  /* 0x000000000000094d */ /* 0x000ff60003800000 */
[----:B------:R-:W0:Y:S01]  /*0270*/  S2R R90, SR_TID.Y ;  /* 0x00000000005a7919 */ /* 0x000e220000002200 */
[----:B------:R-:W-:Y:S01]  /*0280*/  LOP3.LUT R0, R0, 0xfffffffb, RZ, 0xc0, !PT ;  /* 0xfffffffb00007812 */ /* 0x000fe200078ec0ff */
[----:B------:R-:W-:-:S02]  /*0290*/  ULDC UR13, c[0x0][0x14] ;  /* 0x00000500000d7ab9 */ /* 0x000fc40000000800 */
[----:B------:R-:W0:Y:S01]  /*02a0*/  S2R R5, SR_CTAID.Y ;  /* 0x0000000000057919 */ /* 0x000e220000002600 */
[----:B------:R-:W-:Y:S02]  /*02b0*/  ULDC.64 UR8, c[0x0][0x1c0] ;  /* 0x0000700000087ab9 */ /* 0x000fe40000000a00 */
[----:B------:R-:W-:Y:S01]  /*02c0*/  UIMAD.WIDE.U32 UR4, UR13, UR8, URZ ;  /* 0x000000080d0472a5 */ /* 0x000fe2000f8e003f */
[----:B------:R-:W1:Y:S01]  /*02d0*/  S2R R2, SR_TID.X ;  /* 0x0000000000027919 */ /* 0x000e620000002100 */
[----:B------:R-:W-:Y:S02]  /*02e0*/  UIADD3.X UR19, UR19, UR15, URZ, UP1, !UPT ;  /* 0x0000000f13137290 */ /* 0x000fe40008ffe43f */
[----:B------:R-:W-:Y:S01]  /*02f0*/  ULDC.64 UR22, c[0x0][0x1d0] ;  /* 0x0000740000167ab9 */ /* 0x000fe20000000a00 */
[----:B------:R-:W1:Y:S01]  /*0300*/  S2R R3, SR_CTAID.X ;  /* 0x0000000000037919 */ /* 0x000e620000002500 */
[----:B------:R-:W-:Y:S02]  /*0310*/  ULDC.64 UR14, c[0x0][0x1c8] ;  /* 0x00007200000e7ab9 */ /* 0x000fe40000000a00 */
[----:B------:R-:W-:-:S02]  /*0320*/  UIADD3.X UR21, UR21, UR7, URZ, UP0, !UPT ;  /* 0x0000000715157290 */ /* 0x000fc400087fe43f */
[----:B------:R-:W-:Y:S02]  /*0330*/  ULDC.64 UR28, c[0x0][0x1d8] ;  /* 0x00007600001c7ab9 */ /* 0x000fe40000000a00 */
[----:B------:R-:W-:Y:S02]  /*0340*/  UIMAD UR16, UR13, UR9, UR5 ;  /* 0x000000090d1072a4 */ /* 0x000fe4000f8e0205 */
[----:B------:R-:W-:Y:S02]  /*0350*/  UIMAD.WIDE.U32 UR6, UR13, UR14, URZ ;  /* 0x0000000e0d0672a5 */ /* 0x000fe4000f8e003f */
[----:B------:R-:W-:Y:S02]  /*0360*/  UIMAD.WIDE.U32 UR10, UR13, UR22, URZ ;  /* 0x000000160d0a72a5 */ /* 0x000fe4000f8e003f */
[----:B------:R-:W-:Y:S02]  /*0370*/  UIMAD.WIDE.U32 UR8, UR13, UR28, URZ ;  /* 0x0000001c0d0872a5 */ /* 0x000fe4000f8e003f */
[----:B------:R-:W-:Y:S01]  /*0380*/  UIMAD UR15, UR13, UR15, UR7 ;  /* 0x0000000f0d0f72a4 */ /* 0x000fe2000f8e0207 */
[----:B0-----:R-:W-:Y:S01]  /*0390*/  IMAD R90, R5, c[0x0][0x4], R90 ;  /* 0x00000100055a7a24 */ /* 0x001fe200078e025a */
[----:B------:R-:W-:-:S02]  /*03a0*/  UIMAD UR14, UR13, UR23, UR11 ;  /* 0x000000170d0e72a4 */ /* 0x000fc4000f8e020b */
[----:B------:R-:W-:Y:S01]  /*03b0*/  UIMAD UR13, UR13, UR29, UR9 ;  /* 0x0000001d0d0d72a4 */ /* 0x000fe2000f8e0209 */
[----:B------:R-:W-:Y:S01]  /*03c0*/  IMAD.SHL.U32 R90, R90, 0x4, RZ ;  /* 0x000000045a5a7824 */ /* 0x000fe200078e00ff */
[----:B------:R-:W-:Y:S02]  /*03d0*/  USHF.L.U32 UR30, UR8, 0x1, URZ ;  /* 0x00000001081e7899 */ /* 0x000fe4000800063f */
[----:B------:R-:W-:Y:S01]  /*03e0*/  USHF.L.U32 UR31, UR10, 0x1, URZ ;  /* 0x000000010a1f7899 */ /* 0x000fe2000800063f */
[----:B-1----:R-:W-:Y:S01]  /*03f0*/  IMAD R2, R3, c[0x0][0x0], R2 ;  /* 0x0000000003027a24 */ /* 0x002fe200078e0202 */
[C---:B------:R-:W-:Y:S01]  /*0400*/  ISETP.GE.AND P0, PT, R90.reuse, c[0x0][0x164], PT ;  /* 0x000059005a007a0c */ /* 0x040fe20003f06270 */
[----:B------:R-:W-:Y:S01]  /*0410*/  USHF.L.U64.HI UR8, UR8, 0x1, UR13 ;  /* 0x0000000108087899 */ /* 0x000fe2000801020d */
[----:B------:R-:W-:Y:S01]  /*0420*/  IADD3 R88, R90, 0x1, RZ ;  /* 0x000000015a587810 */ /* 0x000fe20007ffe0ff */
[----:B------:R-:W-:Y:S01]  /*0430*/  IMAD.SHL.U32 R33, R2, 0x4, RZ ;  /* 0x0000000402217824 */ /* 0x000fe200078e00ff */
[C---:B------:R-:W-:Y:S01]  /*0440*/  IADD3 R86, R90.reuse, 0x2, RZ ;  /* 0x000000025a567810 */ /* 0x040fe20007ffe0ff */
[----:B------:R-:W-:Y:S01]  /*0450*/  UMOV UR22, UR20 ;  /* 0x0000001400167c82 */ /* 0x000fe20008000000 */
[----:B------:R-:W-:Y:S01]  /*0460*/  IADD3 R84, R90, 0x3, RZ ;  /* 0x000000035a547810 */ /* 0x000fe20007ffe0ff */
[----:B------:R-:W-:Y:S01]  /*0470*/  UMOV UR18, UR17 ;  /* 0x0000001100127c82 */ /* 0x000fe20008000000 */
[C---:B------:R-:W-:Y:S01]  /*0480*/  ISETP.LT.AND P3, PT, R33.reuse, c[0x0][0x160], !P0 ;  /* 0x0000580021007a0c */ /* 0x040fe20004761270 */
[----:B------:R-:W-:Y:S01]  /*0490*/  ULDC.64 UR28, c[0x0][0x118] ;  /* 0x00004600001c7ab9 */ /* 0x000fe20000000a00 */
[C---:B------:R-:W-:Y:S01]  /*04a0*/  IADD3 R29, R33.reuse, 0x1, RZ ;  /* 0x00000001211d7810 */ /* 0x040fe20007ffe0ff */
[----:B------:R-:W-:Y:S01]  /*04b0*/  UMOV UR23, UR21 ;  /* 0x0000001500177c82 */ /* 0x000fe20008000000 */
[----:B------:R-:W-:Y:S01]  /*04c0*/  IADD3 R25, R33, 0x2, RZ ;  /* 0x0000000221197810 */ /* 0x000fe20007ffe0ff */
[----:B------:R-:W-:Y:S01]  /*04d0*/  USHF.L.U64.HI UR11, UR4, 0x1, UR16 ;  /* 0x00000001040b7899 */ /* 0x000fe20008010210 */
[----:B------:R-:W-:Y:S01]  /*04e0*/  ISETP.LT.AND P2, PT, R29, c[0x0][0x160], !P0 ;  /* 0x000058001d007a0c */ /* 0x000fe20004741270 */
[----:B------:R-:W-:Y:S01]  /*04f0*/  USHF.L.U64.HI UR9, UR6, 0x1, UR15 ;  /* 0x0000000106097899 */ /* 0x000fe2000801020f */
[----:B------:R-:W-:Y:S01]  /*0500*/  ISETP.LT.AND P1, PT, R25, c[0x0][0x160], !P0 ;  /* 0x0000580019007a0c */ /* 0x000fe20004721270 */
[----:B------:R-:W-:Y:S01]  /*0510*/  USHF.L.U64.HI UR10, UR10, 0x1, UR14 ;  /* 0x000000010a0a7899 */ /* 0x000fe2000801020e */
[----:B------:R-:W-:Y:S01]  /*0520*/  IADD3 R21, R33, 0x3, RZ ;  /* 0x0000000321157810 */ /* 0x000fe20007ffe0ff */
[----:B------:R-:W-:Y:S01]  /*0530*/  UMOV UR13, UR19 ;  /* 0x00000013000d7c82 */ /* 0x000fe20008000000 */
[----:B------:R-:W-:-:S02]  /*0540*/  SHF.R.S32.HI R2, RZ, 0x1f, R33 ;  /* 0x0000001fff027819 */ /* 0x000fc40000011421 */
[----:B------:R-:W-:Y:S02]  /*0550*/  @P3 LOP3.LUT R0, R0, 0x4, RZ, 0xfc, !PT ;  /* 0x0000000400003812 */ /* 0x000fe400078efcff */
[----:B------:R-:W-:Y:S01]  /*0560*/  ISETP.LT.AND P0, PT, R21, c[0x0][0x160], !P0 ;  /* 0x0000580015007a0c */ /* 0x000fe20004701270 */
[----:B------:R-:W-:Y:S01]  /*0570*/  IMAD R8, R2, c[0x0][0x188], RZ ;  /* 0x0000620002087a24 */ /* 0x000fe200078e02ff */
[----:B------:R-:W-:Y:S01]  /*0580*/  LOP3.LUT R0, R0, 0xfffffffd, RZ, 0xc0, !PT ;  /* 0xfffffffd00007812 */ /* 0x000fe200078ec0ff */
[----:B------:R-:W-:Y:S01]  /*0590*/  IMAD R6, R2, c[0x0][0x178], RZ ;  /* 0x00005e0002067a24 */ /* 0x000fe200078e02ff */
[----:B------:R-:W-:Y:S01]  /*05a0*/  SHF.R.S32.HI R3, RZ, 0x1f, R25 ;  /* 0x0000001fff037819 */ /* 0x000fe20000011419 */
[C---:B------:R-:W-:Y:S01]  /*05b0*/  IMAD R9, R33.reuse, c[0x0][0x18c], R8 ;  /* 0x0000630021097a24 */ /* 0x040fe200078e0208 */
[----:B------:R-:W-:Y:S01]  /*05c0*/  @P2 LOP3.LUT R0, R0, 0x2, RZ, 0xfc, !PT ;  /* 0x0000000200002812 */ /* 0x000fe200078efcff */
[----:B------:R-:W-:Y:S01]  /*05d0*/  IMAD R7, R33, c[0x0][0x17c], R6 ;  /* 0x00005f0021077a24 */ /* 0x000fe200078e0206 */
[----:B------:R-:W-:Y:S01]  /*05e0*/  ISETP.GE.AND P2, PT, R88, c[0x0][0x164], PT ;  /* 0x0000590058007a0c */ /* 0x000fe20003f46270 */
[C---:B------:R-:W-:Y:S01]  /*05f0*/  IMAD R8, R3.reuse, c[0x0][0x178], RZ ;  /* 0x00005e0003087a24 */ /* 0x040fe200078e02ff */
[----:B------:R-:W-:Y:S01]  /*0600*/  LOP3.LUT R0, R0, 0xfffffbff, RZ, 0xc0, !PT ;  /* 0xfffffbff00007812 */ /* 0x000fe200078ec0ff */
[----:B------:R-:W-:Y:S01]  /*0610*/  IMAD R10, R3, c[0x0][0x188], RZ ;  /* 0x00006200030a7a24 */ /* 0x000fe200078e02ff */
[C---:B------:R-:W-:Y:S01]  /*0620*/  ISETP.LT.AND P3, PT, R25.reuse, c[0x0][0x160], !P2 ;  /* 0x0000580019007a0c */ /* 0x040fe20005761270 */
[C---:B------:R-:W-:Y:S01]  /*0630*/  IMAD R111, R25.reuse, c[0x0][0x17c], R8 ;  /* 0x00005f00196f7a24 */ /* 0x040fe200078e0208 */
[----:B------:R-:W-:Y:S01]  /*0640*/  @P1 LOP3.LUT R0, R0, 0x400, RZ, 0xfc, !PT ;  /* 0x0000040000001812 */ /* 0x000fe200078efcff */
[----:B------:R-:W-:Y:S01]  /*0650*/  IMAD R119, R25, c[0x0][0x18c], R10 ;  /* 0x0000630019777a24 */ /* 0x000fe200078e020a */
[----:B------:R-:W-:-:S02]  /*0660*/  ISETP.GE.AND P4, PT, R86, c[0x0][0x164], PT ;  /* 0x0000590056007a0c */ /* 0x000fc40003f86270 */
[----:B------:R-:W-:Y:S02]  /*0670*/  LOP3.LUT R0, R0, 0xfffffdff, RZ, 0xc0, !PT ;  /* 0xfffffdff00007812 */ /* 0x000fe400078ec0ff */
[----:B------:R-:W-:Y:S02]  /*0680*/  ISETP.LT.AND P5, PT, R25, c[0x0][0x160], !P4 ;  /* 0x0000580019007a0c */ /* 0x000fe400067a1270 */
[----:B------:R-:W-:Y:S02]  /*0690*/  @P0 LOP3.LUT R0, R0, 0x200, RZ, 0xfc, !PT ;  /* 0x0000020000000812 */ /* 0x000fe400078efcff */
[----:B------:R-:W-:Y:S02]  /*06a0*/  ISETP.LT.AND P0, PT, R33, c[0x0][0x160], !P2 ;  /* 0x0000580021007a0c */ /* 0x000fe40005701270 */
[----:B------:R-:W-:Y:S02]  /*06b0*/  LOP3.LUT R0, R0, 0xfffffeff, RZ, 0xc0, !PT ;  /* 0xfffffeff00007812 */ /* 0x000fe400078ec0ff */
[----:B------:R-:W-:-:S02]  /*06c0*/  P2R R3, PR, RZ, 0x1 ;  /* 0x00000001ff037803 */ /* 0x000fc40000000000 */
[----:B------:R-:W-:Y:S02]  /*06d0*/  ISETP.LT.AND P0, PT, R21, c[0x0][0x160], !P2 ;  /* 0x0000580015007a0c */ /* 0x000fe40005701270 */
[----:B------:R-:W-:Y:S02]  /*06e0*/  @P3 LOP3.LUT R0, R0, 0x100, RZ, 0xfc, !PT ;  /* 0x0000010000003812 */ /* 0x000fe400078efcff */
[----:B------:R-:W-:Y:S02]  /*06f0*/  ISETP.GE.AND P6, PT, R84, c[0x0][0x164], PT ;  /* 0x0000590054007a0c */ /* 0x000fe40003fc6270 */
[----:B------:R-:W-:Y:S02]  /*0700*/  LOP3.LUT R0, R0, 0xffffff7f, RZ, 0xc0, !PT ;  /* 0xffffff7f00007812 */ /* 0x000fe400078ec0ff */
[----:B------:R-:W-:Y:S02]  /*0710*/  ISETP.LT.AND P1, PT, R29, c[0x0][0x160], !P2 ;  /* 0x000058001d007a0c */ /* 0x000fe40005721270 */
[----:B------:R-:W-:-:S02]  /*0720*/  SHF.R.S32.HI R2, RZ, 0x1f, R29 ;  /* 0x0000001fff027819 */ /* 0x000fc4000001141d */
[----:B------:R-:W-:Y:S02]  /*0730*/  SHF.R.S32.HI R4, RZ, 0x1f, R21 ;  /* 0x0000001fff047819 */ /* 0x000fe40000011415 */
[----:B------:R-:W-:Y:S01]  /*0740*/  @P0 LOP3.LUT R0, R0, 0x80, RZ, 0xfc, !PT ;  /* 0x0000008000000812 */ /* 0x000fe200078efcff */
[----:B------:R-:W-:Y:S01]  /*0750*/  IMAD R6, R2, c[0x0][0x178], RZ ;  /* 0x00005e0002067a24 */ /* 0x000fe200078e02ff */
[----:B------:R-:W-:Y:S01]  /*0760*/  ISETP.LT.AND P0, PT, R21, c[0x0][0x160], !P4 ;  /* 0x0000580015007a0c */ /* 0x000fe20006701270 */
[----:B------:R-:W-:Y:S01]  /*0770*/  IMAD R12, R4, c[0x0][0x178], RZ ;  /* 0x00005e00040c7a24 */ /* 0x000fe200078e02ff */
[----:B------:R-:W-:Y:S01]  /*0780*/  LOP3.LUT R0, R0, 0xffffffbf, RZ, 0xc0, !PT ;  /* 0xffffffbf00007812 */ /* 0x000fe200078ec0ff */
[----:B------:R-:W-:Y:S01]  /*0790*/  IMAD R2, R2, c[0x0][0x188], RZ ;  /* 0x0000620002027a24 */ /* 0x000fe200078e02ff */
[----:B------:R-:W-:Y:S01]  /*07a0*/  ISETP.LT.AND P2, PT, R33, c[0x0][0x160], !P4 ;  /* 0x0000580021007a0c */ /* 0x000fe20006741270 */
[----:B------:R-:W-:Y:S01]  /*07b0*/  IMAD R4, R4, c[0x0][0x188], RZ ;  /* 0x0000620004047a24 */ /* 0x000fe200078e02ff */
[----:B------:R-:W-:Y:S01]  /*07c0*/  @P5 LOP3.LUT R0, R0, 0x40, RZ, 0xfc, !PT ;  /* 0x0000004000005812 */ /* 0x000fe200078efcff */
[C---:B------:R-:W-:Y:S01]  /*07d0*/  IMAD R13, R29.reuse, c[0x0][0x17c], R6 ;  /* 0x00005f001d0d7a24 */ /* 0x040fe200078e0206 */
[C---:B------:R-:W-:Y:S01]  /*07e0*/  ISETP.LT.AND P3, PT, R29.reuse, c[0x0][0x160], !P4 ;  /* 0x000058001d007a0c */ /* 0x040fe20006761270 */
[----:B------:R-:W-:Y:S01]  /*07f0*/  IMAD R17, R29, c[0x0][0x18c], R2 ;  /* 0x000063001d117a24 */ /* 0x000fe200078e0202 */
[----:B------:R-:W-:Y:S01]  /*0800*/  LOP3.LUT R0, R0, 0xffffffdf, RZ, 0xc0, !PT ;  /* 0xffffffdf00007812 */ /* 0x000fe200078ec0ff */
[----:B------:R-:W-:Y:S01]  /*0810*/  IMAD R93, R21, c[0x0][0x17c], R12 ;  /* 0x00005f00155d7a24 */ /* 0x000fe200078e020c */
[----:B------:R-:W-:Y:S01]  /*0820*/  ISETP.LT.AND P4, PT, R33, c[0x0][0x160], !P6 ;  /* 0x0000580021007a0c */ /* 0x000fe20007781270 */
[----:B------:R-:W-:Y:S01]  /*0830*/  IMAD R95, R21, c[0x0][0x18c], R4 ;  /* 0x00006300155f7a24 */ /* 0x000fe200078e0204 */
[----:B------:R-:W-:-:S02]  /*0840*/  @P0 LOP3.LUT R0, R0, 0x20, RZ, 0xfc, !PT ;  /* 0x0000002000000812 */ /* 0x000fc400078efcff */
[----:B------:R-:W-:Y:S02]  /*0850*/  ISETP.LT.AND P0, PT, R25, c[0x0][0x160], !P6 ;  /* 0x0000580019007a0c */ /* 0x000fe40007701270 */
[----:B------:R-:W-:Y:S02]  /*0860*/  ISETP.LT.AND P5, PT, R29, c[0x0][0x160], !P6 ;  /* 0x000058001d007a0c */ /* 0x000fe400077a1270 */
[----:B------:R-:W-:Y:S02]  /*0870*/  ISETP.LT.AND P6, PT, R21, c[0x0][0x160], !P6 ;  /* 0x0000580015007a0c */ /* 0x000fe400077c1270 */
[----:B------:R-:W-:Y:S02]  /*0880*/  LOP3.LUT R0, R0, 0xffffffef, RZ, 0xc0, !PT ;  /* 0xffffffef00007812 */ /* 0x000fe400078ec0ff */
[----:B------:R-:W-:Y:S02]  /*0890*/  SHF.R.S32.HI R91, RZ, 0x1f, R90 ;  /* 0x0000001fff5b7819 */ /* 0x000fe4000001145a */
[----:B------:R-:W-:-:S02]  /*08a0*/  SHF.R.S32.HI R89, RZ, 0x1f, R88 ;  /* 0x0000001fff597819 */ /* 0x000fc40000011458 */
[----:B------:R-:W-:Y:S01]  /*08b0*/  SHF.R.S32.HI R87, RZ, 0x1f, R86 ;  /* 0x0000001fff577819 */ /* 0x000fe20000011456 */
[C---:B------:R-:W-:Y:S01]  /*08c0*/  IMAD.WIDE.U32 R82, R33.reuse, c[0x0][0x178], R90 ;  /* 0x00005e0021527a25 */ /* 0x040fe200078e005a */
[----:B------:R-:W-:Y:S02]  /*08d0*/  SHF.R.S32.HI R85, RZ, 0x1f, R84 ;  /* 0x0000001fff557819 */ /* 0x000fe40000011454 */
[----:B------:R-:W-:Y:S01]  /*08e0*/  @P0 LOP3.LUT R0, R0, 0x10, RZ, 0xfc, !PT ;  /* 0x0000001000000812 */ /* 0x000fe200078efcff */
[----:B------:R-:W-:Y:S01]  /*08f0*/  IMAD.WIDE.U32 R66, R33, c[0x0][0x178], R88 ;  /* 0x00005e0021427a25 */ /* 0x000fe200078e0058 */
[----:B------:R-:W-:Y:S02]  /*0900*/  ISETP.NE.AND P0, PT, R3, RZ, PT ;  /* 0x000000ff0300720c */ /* 0x000fe40003f05270 */
[----:B------:R-:W-:Y:S01]  /*0910*/  LOP3.LUT R0, R0, 0xfffffff7, RZ, 0xc0, !PT ;  /* 0xfffffff700007812 */ /* 0x000fe200078ec0ff */
[----:B------:R-:W-:-:S03]  /*0920*/  IMAD.WIDE.U32 R50, R33, c[0x0][0x178], R86 ;  /* 0x00005e0021327a25 */ /* 0x000fc600078e0056 */
[----:B------:R-:W-:Y:S01]  /*0930*/  @P6 LOP3.LUT R0, R0, 0x8, RZ, 0xfc, !PT ;  /* 0x0000000800006812 */ /* 0x000fe200078efcff */
[----:B------:R-:W-:-:S04]  /*0940*/  IMAD.WIDE.U32 R34, R33, c[0x0][0x178], R84 ;  /* 0x00005e0021227a25 */ /* 0x000fc800078e0054 */
        /* <DEDUP_REMOVED lines=28> */
[----:B------:R-:W-:Y:S02]  /*0b10*/  IMAD.IADD R2, R83, 0x1, R7 ;  /* 0x0000000153027824 */ /* 0x000fe400078e0207 */
[C---:B------:R-:W-:Y:S02]  /*0b20*/  IMAD.IADD R4, R7.reuse, 0x1, R67 ;  /* 0x0000000107047824 */ /* 0x040fe400078e0243 */
[C---:B------:R-:W-:Y:S02]  /*0b30*/  IMAD.IADD R5, R7.reuse, 0x1, R51 ;  /* 0x0000000107057824 */ /* 0x040fe400078e0233 */
[----:B------:R-:W-:Y:S02]  /*0b40*/  IMAD.IADD R6, R7, 0x1, R35 ;  /* 0x0000000107067824 */ /* 0x000fe400078e0223 */
[----:B------:R-:W-:Y:S02]  /*0b50*/  IMAD.IADD R3, R81, 0x1, R9 ;  /* 0x0000000151037824 */ /* 0x000fe400078e0209 */
[----:B------:R-:W-:-:S02]  /*0b60*/  IMAD.IADD R7, R9, 0x1, R65 ;  /* 0x0000000109077824 */ /* 0x000fc400078e0241 */
[----:B------:R-:W-:Y:S02]  /*0b70*/  IMAD.IADD R8, R9, 0x1, R49 ;  /* 0x0000000109087824 */ /* 0x000fe400078e0231 */
[----:B------:R-:W-:Y:S02]  /*0b80*/  IMAD.IADD R10, R79, 0x1, R13 ;  /* 0x000000014f0a7824 */ /* 0x000fe400078e020d */
        /* <DEDUP_REMOVED lines=12> */
[----:B------:R-:W-:Y:S02]  /*0c50*/  IMAD.IADD R13, R13, 0x1, R31 ;  /* 0x000000010d0d7824 */ /* 0x000fe400078e021f */
[----:B------:R-:W-:Y:S02]  /*0c60*/  IMAD.IADD R17, R17, 0x1, R29 ;  /* 0x0000000111117824 */ /* 0x000fe400078e021d */
[----:B------:R-:W-:Y:S02]  /*0c70*/  IMAD.IADD R111, R111, 0x1, R27 ;  /* 0x000000016f6f7824 */ /* 0x000fe400078e021b */
[----:B------:R-:W-:-:S02]  /*0c80*/  IMAD.IADD R119, R119, 0x1, R25 ;  /* 0x0000000177777824 */ /* 0x000fc400078e0219 */
[----:B------:R-:W-:Y:S02]  /*0c90*/  IMAD.IADD R121, R71, 0x1, R93 ;  /* 0x0000000147797824 */ /* 0x000fe400078e025d */
[C---:B------:R-:W-:Y:S02]  /*0ca0*/  IMAD.IADD R123, R93.reuse, 0x1, R55 ;  /* 0x000000015d7b7824 */ /* 0x040fe400078e0237 */
[C---:B------:R-:W-:Y:S02]  /*0cb0*/  IMAD.IADD R125, R93.reuse, 0x1, R39 ;  /* 0x000000015d7d7824 */ /* 0x040fe400078e0227 */
[----:B------:R-:W-:Y:S02]  /*0cc0*/  IMAD.IADD R108, R93, 0x1, R23 ;  /* 0x000000015d6c7824 */ /* 0x000fe400078e0217 */
[----:B------:R-:W-:Y:S02]  /*0cd0*/  IMAD.IADD R110, R69, 0x1, R95 ;  /* 0x00000001456e7824 */ /* 0x000fe400078e025f */
[----:B------:R-:W-:-:S02]  /*0ce0*/  IMAD.IADD R112, R95, 0x1, R53 ;  /* 0x000000015f707824 */ /* 0x000fc400078e0235 */
[C---:B------:R-:W-:Y:S02]  /*0cf0*/  IMAD.IADD R114, R95.reuse, 0x1, R37 ;  /* 0x000000015f727824 */ /* 0x040fe400078e0225 */
[----:B------:R-:W-:Y:S02]  /*0d00*/  IMAD.IADD R116, R95, 0x1, R21 ;  /* 0x000000015f747824 */ /* 0x000fe400078e0215 */
.L_x_52:
[----:B------:R-:W-:Y:S01]  /*0d10*/  ISETP.NE.U32.AND P6, PT, RZ, UR20, PT ;  /* 0x00000014ff007c0c */ /* 0x000fe2000bfc5070 */
[----:B------:R-:W-:Y:S03]  /*0d20*/  BSSY B0, `(.L_x_0) ;  /* 0x00002a9000007945 */ /* 0x000fe60003800000 */
[----:B------:R-:W-:-:S13]  /*0d30*/  ISETP.NE.AND.EX P6, PT, RZ, UR21, PT, P6 ;  /* 0x00000015ff007c0c */ /* 0x000fda000bfc5360 */
[----:B0-----:R-:W-:Y:S05]  /*0d40*/  @!P6 BRA `(.L_x_1) ;  /* 0x000014300000e947 */ /* 0x001fea0003800000 */
[C---:B------:R-:W-:Y:S01]  /*0d50*/  LEA R94, P6, R88.reuse, UR22, 0x1 ;  /* 0x00000016585e7c11 */ /* 0x040fe2000f8c08ff */
[----:B------:R-:W-:Y:S03]  /*0d60*/  BSSY B1, `(.L_x_2) ;  /* 0x0000016000017945 */ /* 0x000fe60003800000 */
[----:B------:R-:W-:Y:S02]  /*0d70*/  LEA.HI.X R95, R88, UR23, R89, 0x1, P6 ;  /* 0x00000017585f7c11 */ /* 0x000fe4000b0f0c59 */
[----:B------:R-:W-:-:S13]  /*0d80*/  LOP3.LUT P6, RZ, R0, 0x4, RZ, 0xc0, !PT ;  /* 0x0000000400ff7812 */ /* 0x000fda00078cc0ff */
[----:B------:R-:W-:Y:S05]  /*0d90*/  @!P6 BRA `(.L_x_3) ;  /* 0x000001200000e947 */ /* 0x000fea0003800000 */
[C---:B------:R-:W-:Y:S02]  /*0da0*/  LEA R98, P6, R90.reuse, UR22, 0x1 ;  /* 0x000000165a627c11 */ /* 0x040fe4000f8c08ff */
[----:B------:R-:W-:Y:S02]  /*0db0*/  P2R R92, PR, RZ, 0x1 ;  /* 0x00000001ff5c7803 */ /* 0x000fe40000000000 */
[----:B------:R-:W-:Y:S02]  /*0dc0*/  LEA.HI.X R99, R90, UR23, R91, 0x1, P6 ;  /* 0x000000175a637c11 */ /* 0x000fe4000b0f0c5b */
[C---:B------:R-:W-:Y:S02]  /*0dd0*/  LEA R96, P6, R82.reuse, UR26, 0x1 ;  /* 0x0000001a52607c11 */ /* 0x040fe4000f8c08ff */
[----:B------:R-:W-:Y:S01]  /*0de0*/  PRMT R102, RZ, 0x7610, R102 ;  /* 0x00007610ff667816 */ /* 0x000fe20000000066 */
[----:B------:R-:W2:Y:S01]  /*0df0*/  LDG.E.U16 R98, [R98.64] ;  /* 0x0000001c62627981 */ /* 0x000ea2000c1e1500 */
[----:B------:R-:W-:-:S02]  /*0e00*/  LEA.HI.X R97, R82, UR27, R2, 0x1, P6 ;  /* 0x0000001b52617c11 */ /* 0x000fc4000b0f0c02 */
[----:B------:R-:W-:-:S04]  /*0e10*/  ISETP.NE.U32.AND P6, PT, RZ, UR17, PT ;  /* 0x00000011ff007c0c */ /* 0x000fc8000bfc5070 */
[----:B------:R-:W-:Y:S01]  /*0e20*/  ISETP.NE.AND.EX P6, PT, RZ, UR13, PT, P6 ;  /* 0x0000000dff007c0c */ /* 0x000fe2000bfc5360 */
[----:B------:R-:W2:-:S12]  /*0e30*/  LDG.E.U16 R97, [R96.64] ;  /* 0x0000001c60617981 */ /* 0x000e98000c1e1500 */
[----:B------:R-:W-:-:S04]  /*0e40*/  @P6 LEA R100, P0, R90, UR18, 0x1 ;  /* 0x000000125a646c11 */ /* 0x000fc8000f8008ff */
[----:B------:R-:W-:Y:S02]  /*0e50*/  @P6 LEA.HI.X R101, R90, UR19, R91, 0x1, P0 ;  /* 0x000000135a656c11 */ /* 0x000fe400080f0c5b */
[----:B------:R-:W-:-:S03]  /*0e60*/  ISETP.NE.AND P0, PT, R92, RZ, PT ;  /* 0x000000ff5c00720c */ /* 0x000fc60003f05270 */
[----:B------:R-:W2:Y:S01]  /*0e70*/  @P6 LDG.E.U16 R102, [R100.64] ;  /* 0x0000001c64666981 */ /* 0x000ea2000c1e1500 */
[----:B------:R-:W-:-:S04]  /*0e80*/  LEA R92, P6, R80, UR24, 0x1 ;  /* 0x00000018505c7c11 */ /* 0x000fc8000f8c08ff */
[----:B------:R-:W-:Y:S01]  /*0e90*/  LEA.HI.X R93, R80, UR25, R3, 0x1, P6 ;  /* 0x00000019505d7c11 */ /* 0x000fe2000b0f0c03 */
[----:B--2---:R-:W-:-:S05]  /*0ea0*/  HFMA2 R97, R98.H0_H0, R97.H0_H0, R102.H0_H0 ;  /* 0x2000006162617231 */ /* 0x004fca0000040866 */
[----:B------:R0:W-:Y:S03]  /*0eb0*/  STG.E.U16 [R92.64], R97 ;  /* 0x000000615c007986 */ /* 0x0001e6000c10151c */
.L_x_3:
[----:B------:R-:W-:Y:S05]  /*0ec0*/  BSYNC B1 ;  /* 0x0000000000017941 */ /* 0x000fea0003800000 */
.L_x_2:
[----:B------:R-:W-:Y:S01]  /*0ed0*/  LOP3.LUT P6, RZ, R0, 0x2, RZ, 0xc0, !PT ;  /* 0x0000000200ff7812 */ /* 0x000fe200078cc0ff */
[----:B------:R-:W-:-:S12]  /*0ee0*/  BSSY B1, `(.L_x_4) ;  /* 0x0000014000017945 */ /* 0x000fd80003800000 */
[----:B------:R-:W-:Y:S05]  /*0ef0*/  @!P6 BRA `(.L_x_5) ;  /* 0x000001200000e947 */ /* 0x000fea0003800000 */
[C---:B------:R-:W-:Y:S02]  /*0f00*/  LEA R96, P6, R90.reuse, UR22, 0x1 ;  /* 0x000000165a607c11 */ /* 0x040fe4000f8c08ff */
[----:B------:R-:W-:Y:S02]  /*0f10*/  P2R R100, PR, RZ, 0x1 ;  /* 0x00000001ff647803 */ /* 0x000fe40000000000 */
[----:B0-----:R-:W-:Y:S02]  /*0f20*/  LEA.HI.X R97, R90, UR23, R91, 0x1, P6 ;  /* 0x000000175a617c11 */ /* 0x001fe4000b0f0c5b */
        /* <DEDUP_REMOVED lines=15> */
.L_x_5:
[----:B------:R-:W-:Y:S05]  /*1020*/  BSYNC B1 ;  /* 0x0000000000017941 */ /* 0x000fea0003800000 */
.L_x_4:
[----:B------:R-:W-:Y:S01]  /*1030*/  LOP3.LUT P6, RZ, R0, 0x400, RZ, 0xc0, !PT ;  /* 0x0000040000ff7812 */ /* 0x000fe200078cc0ff */
[----:B------:R-:W-:-:S12]  /*1040*/  BSSY B1, `(.L_x_6) ;  /* 0x0000014000017945 */ /* 0x000fd80003800000 */
[----:B------:R-:W-:Y:S05]  /*1050*/  @!P6 BRA `(.L_x_7) ;  /* 0x000001200000e947 */ /* 0x000fea0003800000 */
[C---:B------:R-:W-:Y:S02]  /*1060*/  LEA R96, P6, R90.reuse, UR22, 0x1 ;  /* 0x000000165a607c11 */ /* 0x040fe4000f8c08ff */
[----:B0-----:R-:W-:Y:S02]  /*1070*/  P2R R100, PR, RZ, 0x1 ;  /* 0x00000001ff647803 */ /* 0x001fe40000000000 */
        /* <DEDUP_REMOVED lines=16> */
.L_x_7:
[----:B------:R-:W-:Y:S05]  /*1180*/  BSYNC B1 ;  /* 0x0000000000017941 */ /* 0x000fea0003800000 */
.L_x_6:
        /* <DEDUP_REMOVED lines=21> */
.L_x_9:
[----:B------:R-:W-:Y:S05]  /*12e0*/  BSYNC B1 ;  /* 0x0000000000017941 */ /* 0x000fea0003800000 */
.L_x_8:
[----:B------:R-:W-:Y:S01]  /*12f0*/  BSSY B1, `(.L_x_10) ;  /* 0x0000012000017945 */ /* 0x000fe20003800000 */
[----:B------:R-:W-:Y:S05]  /*1300*/  @!P0 BRA `(.L_x_11) ;  /* 0x0000010000008947 */ /* 0x000fea0003800000 */
[C---:B------:R-:W-:Y:S01]  /*1310*/  LEA R96, P6, R66.reuse, UR26, 0x1 ;  /* 0x0000001a42607c11 */ /* 0x040fe2000f8c08ff */
[----:B0-----:R-:W2:Y:S01]  /*1320*/  LDG.E.U16 R101, [R94.64] ;  /* 0x0000001c5e657981 */ /* 0x001ea2000c1e1500 */
[----:B------:R-:W-:Y:S02]  /*1330*/  P2R R100, PR, RZ, 0x1 ;  /* 0x00000001ff647803 */ /* 0x000fe40000000000 */
[----:B------:R-:W-:Y:S02]  /*1340*/  LEA.HI.X R97, R66, UR27, R4, 0x1, P6 ;  /* 0x0000001b42617c11 */ /* 0x000fe4000b0f0c04 */
[----:B------:R-:W-:-:S04]  /*1350*/  LEA R92, P6, R64, UR24, 0x1 ;  /* 0x00000018405c7c11 */ /* 0x000fc8000f8c08ff */
[----:B------:R-:W-:Y:S01]  /*1360*/  LEA.HI.X R93, R64, UR25, R7, 0x1, P6 ;  /* 0x00000019405d7c11 */ /* 0x000fe2000b0f0c07 */
[----:B------:R-:W2:Y:S01]  /*1370*/  LDG.E.U16 R97, [R96.64] ;  /* 0x0000001c60617981 */ /* 0x000ea2000c1e1500 */
[----:B------:R-:W-:-:S04]  /*1380*/  ISETP.NE.U32.AND P6, PT, RZ, UR17, PT ;  /* 0x00000011ff007c0c */ /* 0x000fc8000bfc5070 */
[----:B------:R-:W-:-:S13]  /*1390*/  ISETP.NE.AND.EX P6, PT, RZ, UR13, PT, P6 ;  /* 0x0000000dff007c0c */ /* 0x000fda000bfc5360 */
[----:B------:R-:W-:-:S04]  /*13a0*/  @P6 LEA R98, P0, R88, UR18, 0x1 ;  /* 0x0000001258626c11 */ /* 0x000fc8000f8008ff */
[----:B------:R-:W-:Y:S02]  /*13b0*/  @P6 LEA.HI.X R99, R88, UR19, R89, 0x1, P0 ;  /* 0x0000001358636c11 */ /* 0x000fe400080f0c59 */
[----:B------:R-:W-:Y:S02]  /*13c0*/  ISETP.NE.AND P0, PT, R100, RZ, PT ;  /* 0x000000ff6400720c */ /* 0x000fe40003f05270 */
[----:B------:R-:W-:-:S06]  /*13d0*/  PRMT R100, RZ, 0x7610, R100 ;  /* 0x00007610ff647816 */ /* 0x000fcc0000000064 */
[----:B------:R-:W2:Y:S02]  /*13e0*/  @P6 LDG.E.U16 R100, [R98.64] ;  /* 0x0000001c62646981 */ /* 0x000ea4000c1e1500 */
[----:B--2---:R-:W-:-:S05]  /*13f0*/  HFMA2 R97, R101.H0_H0, R97.H0_H0, R100.H0_H0 ;  /* 0x2000006165617231 */ /* 0x004fca0000040864 */
[----:B------:R0:W-:Y:S02]  /*1400*/  STG.E.U16 [R92.64], R97 ;  /* 0x000000615c007986 */ /* 0x0001e4000c10151c */
.L_x_11:
[----:B------:R-:W-:Y:S05]  /*1410*/  BSYNC B1 ;  /* 0x0000000000017941 */ /* 0x000fea0003800000 */
.L_x_10:
        /* <DEDUP_REMOVED lines=18> */
.L_x_13:
[----:B------:R-:W-:Y:S05]  /*1540*/  BSYNC B1 ;  /* 0x0000000000017941 */ /* 0x000fea0003800000 */
.L_x_12:
[----:B------:R-:W-:Y:S01]  /*1550*/  LOP3.LUT P6, RZ, R0, 0x100, RZ, 0xc0, !PT ;  /* 0x0000010000ff7812 */ /* 0x000fe200078cc0ff */
[----:B------:R-:W-:-:S12]  /*1560*/  BSSY B1, `(.L_x_14) ;  /* 0x0000012000017945 */ /* 0x000fd80003800000 */
        /* <DEDUP_REMOVED lines=17> */
.L_x_15:
[----:B------:R-:W-:Y:S05]  /*1680*/  BSYNC B1 ;  /* 0x0000000000017941 */ /* 0x000fea0003800000 */
.L_x_14:
        /* <DEDUP_REMOVED lines=19> */
.L_x_17:
[----:B------:R-:W-:Y:S05]  /*17c0*/  BSYNC B1 ;  /* 0x0000000000017941 */ /* 0x000fea0003800000 */
.L_x_16:
[----:B------:R-:W-:Y:S01]  /*17d0*/  BSSY B1, `(.L_x_18) ;  /* 0x0000012000017945 */ /* 0x000fe20003800000 */
[----:B------:R-:W-:Y:S05]  /*17e0*/  @!P2 BRA `(.L_x_19) ;  /* 0x000001000000a947 */ /* 0x000fea0003800000 */
[C---:B0-----:R-:W-:Y:S01]  /*17f0*/  LEA R96, P6, R50.reuse, UR26, 0x1 ;  /* 0x0000001a32607c11 */ /* 0x041fe2000f8c08ff */
[----:B------:R-:W2:Y:S01]  /*1800*/  LDG.E.U16 R101, [R94.64+0x2] ;  /* 0x0000021c5e657981 */ /* 0x000ea2000c1e1500 */
        /* <DEDUP_REMOVED lines=14> */
.L_x_19:
[----:B------:R-:W-:Y:S05]  /*18f0*/  BSYNC B1 ;  /* 0x0000000000017941 */ /* 0x000fea0003800000 */
.L_x_18:
[----:B------:R-:W-:Y:S01]  /*1900*/  BSSY B1, `(.L_x_20) ;  /* 0x0000012000017945 */ /* 0x000fe20003800000 */
[----:B------:R-:W-:Y:S05]  /*1910*/  @!P3 BRA `(.L_x_21) ;  /* 0x000001000000b947 */ /* 0x000fea0003800000 */
[C---:B------:R-:W-:Y:S01]  /*1920*/  LEA R98, P6, R46.reuse, UR26, 0x1 ;  /* 0x0000001a2e627c11 */ /* 0x040fe2000f8c08ff */
[----:B0-----:R-:W2:Y:S01]  /*1930*/  LDG.E.U16 R101, [R94.64+0x2] ;  /* 0x0000021c5e657981 */ /* 0x001ea2000c1e1500 */
        /* <DEDUP_REMOVED lines=14> */
.L_x_21:
[----:B------:R-:W-:Y:S05]  /*1a20*/  BSYNC B1 ;  /* 0x0000000000017941 */ /* 0x000fea0003800000 */
.L_x_20:
[----:B------:R-:W-:Y:S01]  /*1a30*/  LOP3.LUT P6, RZ, R0, 0x40, RZ, 0xc0, !PT ;  /* 0x0000004000ff7812 */ /* 0x000fe200078cc0ff */
[----:B------:R-:W-:-:S12]  /*1a40*/  BSSY B1, `(.L_x_22) ;  /* 0x0000012000017945 */ /* 0x000fd80003800000 */
        /* <DEDUP_REMOVED lines=17> */
.L_x_23:
[----:B------:R-:W-:Y:S05]  /*1b60*/  BSYNC B1 ;  /* 0x0000000000017941 */ /* 0x000fea0003800000 */
.L_x_22:
        /* <DEDUP_REMOVED lines=19> */
.L_x_25:
[----:B------:R-:W-:Y:S05]  /*1ca0*/  BSYNC B1 ;  /* 0x0000000000017941 */ /* 0x000fea0003800000 */
.L_x_24:
        /* <DEDUP_REMOVED lines=18> */
.L_x_27:
[----:B------:R-:W-:Y:S05]  /*1dd0*/  BSYNC B1 ;  /* 0x0000000000017941 */ /* 0x000fea0003800000 */
.L_x_26:
        /* <DEDUP_REMOVED lines=18> */
.L_x_29:
[----:B------:R-:W-:Y:S05]  /*1f00*/  BSYNC B1 ;  /* 0x0000000000017941 */ /* 0x000fea0003800000 */
.L_x_28:
        /* <DEDUP_REMOVED lines=19> */
.L_x_31:
[----:B------:R-:W-:Y:S05]  /*2040*/  BSYNC B1 ;  /* 0x0000000000017941 */ /* 0x000fea0003800000 */
.L_x_30:
[----:B------:R-:W-:-:S13]  /*2050*/  LOP3.LUT P6, RZ, R0, 0x8, RZ, 0xc0, !PT ;  /* 0x0000000800ff7812 */ /* 0x000fda00078cc0ff */
[----:B------:R-:W-:Y:S05]  /*2060*/  @!P6 BRA `(.L_x_32) ;  /* 0x000017400000e947 */ /* 0x000fea0003800000 */
[C---:B------:R-:W-:Y:S01]  /*2070*/  LEA R98, P6, R22.reuse, UR26, 0x1 ;  /* 0x0000001a16627c11 */ /* 0x040fe2000f8c08ff */
[----:B------:R-:W2:Y:S01]  /*2080*/  LDG.E.U16 R94, [R94.64+0x4] ;  /* 0x0000041c5e5e7981 */ /* 0x000ea2000c1e1500 */
[----:B0-----:R-:W-:Y:S02]  /*2090*/  P2R R100, PR, RZ, 0x1 ;  /* 0x00000001ff647803 */ /* 0x001fe40000000000 */
        /* <DEDUP_REMOVED lines=12> */
[----:B------:R0:W-:Y:S01]  /*2160*/  STG.E.U16 [R96.64], R99 ;  /* 0x0000006360007986 */ /* 0x0001e2000c10151c */
[----:B------:R-:W-:Y:S05]  /*2170*/  BRA `(.L_x_32) ;  /* 0x0000163000007947 */ /* 0x000fea0003800000 */
.L_x_1:
[----:B------:R-:W-:Y:S01]  /*2180*/  ISETP.NE.U32.AND P6, PT, RZ, UR17, PT ;  /* 0x00000011ff007c0c */ /* 0x000fe2000bfc5070 */
[----:B------:R-:W-:Y:S01]  /*2190*/  BSSY B1, `(.L_x_33) ;  /* 0x0000062000017945 */ /* 0x000fe20003800000 */
[----:B------:R-:W-:Y:S02]  /*21a0*/  LOP3.LUT R0, R0, 0xfffffffe, RZ, 0xc0, !PT ;  /* 0xfffffffe00007812 */ /* 0x000fe400078ec0ff */
[----:B------:R-:W-:-:S13]  /*21b0*/  ISETP.NE.AND.EX P6, PT, RZ, UR13, PT, P6 ;  /* 0x0000000dff007c0c */ /* 0x000fda000bfc5360 */
[----:B------:R-:W-:Y:S01]  /*21c0*/  @P6 LOP3.LUT R0, R0, 0x1, RZ, 0xfc, !PT ;  /* 0x0000000100006812 */ /* 0x000fe200078efcff */
[----:B------:R-:W-:Y:S05]  /*21d0*/  @!P6 BRA `(.L_x_34) ;  /* 0x000003500000e947 */ /* 0x000fea0003800000 */
[----:B------:R-:W-:Y:S02]  /*21e0*/  P2R R105, PR, RZ, 0x2 ;  /* 0x00000002ff697803 */ /* 0x000fe40000000000 */
[C---:B------:R-:W-:Y:S02]  /*21f0*/  LOP3.LUT P1, RZ, R0.reuse, 0x4, RZ, 0xc0, !PT ;  /* 0x0000000400ff7812 */ /* 0x040fe4000782c0ff */
[----:B------:R-:W-:Y:S02]  /*2200*/  P2R R104, PR, RZ, 0x1 ;  /* 0x00000001ff687803 */ /* 0x000fe40000000000 */
[----:B------:R-:W-:-:S09]  /*2210*/  LOP3.LUT P0, RZ, R0, 0x2, RZ, 0xc0, !PT ;  /* 0x0000000200ff7812 */ /* 0x000fd2000780c0ff */
[----:B------:R-:W-:-:S04]  /*2220*/  @P1 LEA R102, P6, R90, UR18, 0x1 ;  /* 0x000000125a661c11 */ /* 0x000fc8000f8c08ff */
[----:B------:R-:W-:Y:S02]  /*2230*/  @P1 LEA.HI.X R103, R90, UR19, R91, 0x1, P6 ;  /* 0x000000135a671c11 */ /* 0x000fe4000b0f0c5b */
[----:B------:R-:W-:-:S03]  /*2240*/  @P1 LEA R100, P6, R82, UR26, 0x1 ;  /* 0x0000001a52641c11 */ /* 0x000fc6000f8c08ff */
[----:B------:R-:W2:Y:S01]  /*2250*/  @P1 LDG.E.U16 R102, [R102.64] ;  /* 0x0000001c66661981 */ /* 0x000ea2000c1e1500 */
[----:B------:R-:W-:Y:S02]  /*2260*/  @P1 LEA.HI.X R101, R82, UR27, R2, 0x1, P6 ;  /* 0x0000001b52651c11 */ /* 0x000fe4000b0f0c02 */
[----:B------:R-:W-:-:S04]  /*2270*/  @P1 LEA R98, P6, R80, UR24, 0x1 ;  /* 0x0000001850621c11 */ /* 0x000fc8000f8c08ff */
[----:B------:R-:W2:Y:S01]  /*2280*/  @P1 LDG.E.U16 R101, [R100.64] ;  /* 0x0000001c64651981 */ /* 0x000ea2000c1e1500 */
[----:B------:R-:W-:Y:S02]  /*2290*/  @P1 LEA.HI.X R99, R80, UR25, R3, 0x1, P6 ;  /* 0x0000001950631c11 */ /* 0x000fe4000b0f0c03 */
[----:B------:R-:W-:-:S04]  /*22a0*/  @P0 LEA R96, P6, R90, UR18, 0x1 ;  /* 0x000000125a600c11 */ /* 0x000fc8000f8c08ff */
[----:B------:R-:W-:Y:S02]  /*22b0*/  @P0 LEA.HI.X R97, R90, UR19, R91, 0x1, P6 ;  /* 0x000000135a610c11 */ /* 0x000fe4000b0f0c5b */
[----:B------:R-:W-:-:S04]  /*22c0*/  @P0 LEA R94, P6, R78, UR26, 0x1 ;  /* 0x0000001a4e5e0c11 */ /* 0x000fc8000f8c08ff */
[----:B------:R-:W-:Y:S02]  /*22d0*/  @P0 LEA.HI.X R95, R78, UR27, R10, 0x1, P6 ;  /* 0x0000001b4e5f0c11 */ /* 0x000fe4000b0f0c0a */
[----:B------:R-:W-:-:S04]  /*22e0*/  @P0 LEA R92, P6, R76, UR24, 0x1 ;  /* 0x000000184c5c0c11 */ /* 0x000fc8000f8c08ff */
[----:B------:R-:W-:Y:S02]  /*22f0*/  @P0 LEA.HI.X R93, R76, UR25, R14, 0x1, P6 ;  /* 0x000000194c5d0c11 */ /* 0x000fe4000b0f0c0e */
[----:B------:R-:W-:Y:S01]  /*2300*/  LOP3.LUT P6, RZ, R0, 0x400, RZ, 0xc0, !PT ;  /* 0x0000040000ff7812 */ /* 0x000fe200078cc0ff */
[----:B--2---:R-:W-:-:S05]  /*2310*/  @P1 HFMA2 R101, R101.H0_H0, c[0x0] [0x190].H0_H0, R102.H0_H0 ;  /* 0x2000640065651a31 */ /* 0x004fca0000040866 */
[----:B------:R0:W-:Y:S04]  /*2320*/  @P1 STG.E.U16 [R98.64], R101 ;  /* 0x0000006562001986 */ /* 0x0001e8000c10151c */
[----:B------:R-:W2:Y:S04]  /*2330*/  @P0 LDG.E.U16 R96, [R96.64] ;  /* 0x0000001c60600981 */ /* 0x000ea8000c1e1500 */
[----:B------:R-:W2:Y:S01]  /*2340*/  @P0 LDG.E.U16 R95, [R94.64] ;  /* 0x0000001c5e5f0981 */ /* 0x000ea2000c1e1500 */
[----:B------:R-:W-:Y:S01]  /*2350*/  BSSY B2, `(.L_x_35) ;  /* 0x0000010000027945 */ /* 0x000fe20003800000 */
[----:B------:R-:W-:Y:S01]  /*2360*/  ISETP.NE.AND P1, PT, R105, RZ, PT ;  /* 0x000000ff6900720c */ /* 0x000fe20003f25270 */
[----:B--2---:R-:W-:-:S05]  /*2370*/  @P0 HFMA2 R95, R95.H0_H0, c[0x0] [0x190].H0_H0, R96.H0_H0 ;  /* 0x200064005f5f0a31 */ /* 0x004fca0000040860 */
[----:B------:R0:W-:Y:S01]  /*2380*/  @P0 STG.E.U16 [R92.64], R95 ;  /* 0x0000005f5c000986 */ /* 0x0001e2000c10151c */
[----:B------:R-:W-:Y:S01]  /*2390*/  ISETP.NE.AND P0, PT, R104, RZ, PT ;  /* 0x000000ff6800720c */ /* 0x000fe20003f05270 */
[----:B------:R-:W-:Y:S07]  /*23a0*/  @!P6 BRA `(.L_x_36) ;  /* 0x000000a00000e947 */ /* 0x000fee0003800000 */
[----:B------:R-:W-:-:S04]  /*23b0*/  LEA R96, P6, R90, UR18, 0x1 ;  /* 0x000000125a607c11 */ /* 0x000fc8000f8c08ff */
[----:B------:R-:W-:Y:S02]  /*23c0*/  LEA.HI.X R97, R90, UR19, R91, 0x1, P6 ;  /* 0x000000135a617c11 */ /* 0x000fe4000b0f0c5b */
[----:B------:R-:W-:-:S03]  /*23d0*/  LEA R94, P6, R74, UR26, 0x1 ;  /* 0x0000001a4a5e7c11 */ /* 0x000fc6000f8c08ff */
[----:B------:R-:W2:Y:S01]  /*23e0*/  LDG.E.U16 R96, [R96.64] ;  /* 0x0000001c60607981 */ /* 0x000ea2000c1e1500 */
[----:B0-----:R-:W-:Y:S02]  /*23f0*/  LEA.HI.X R95, R74, UR27, R18, 0x1, P6 ;  /* 0x0000001b4a5f7c11 */ /* 0x001fe4000b0f0c12 */
[----:B------:R-:W-:-:S04]  /*2400*/  LEA R92, P6, R72, UR24, 0x1 ;  /* 0x00000018485c7c11 */ /* 0x000fc8000f8c08ff */
[----:B------:R-:W2:Y:S01]  /*2410*/  LDG.E.U16 R95, [R94.64] ;  /* 0x0000001c5e5f7981 */ /* 0x000ea2000c1e1500 */
[----:B------:R-:W-:Y:S01]  /*2420*/  LEA.HI.X R93, R72, UR25, R113, 0x1, P6 ;  /* 0x00000019485d7c11 */ /* 0x000fe2000b0f0c71 */
[----:B--2---:R-:W-:-:S05]  /*2430*/  HFMA2 R95, R95.H0_H0, c[0x0] [0x190].H0_H0, R96.H0_H0 ;  /* 0x200064005f5f7a31 */ /* 0x004fca0000040860 */
[----:B------:R0:W-:Y:S02]  /*2440*/  STG.E.U16 [R92.64], R95 ;  /* 0x0000005f5c007986 */ /* 0x0001e4000c10151c */
.L_x_36:
[----:B------:R-:W-:Y:S05]  /*2450*/  BSYNC B2 ;  /* 0x0000000000027941 */ /* 0x000fea0003800000 */
.L_x_35:
[----:B------:R-:W-:-:S13]  /*2460*/  LOP3.LUT P6, RZ, R0, 0x200, RZ, 0xc0, !PT ;  /* 0x0000020000ff7812 */ /* 0x000fda00078cc0ff */
[----:B------:R-:W-:Y:S05]  /*2470*/  @!P6 BRA `(.L_x_37) ;  /* 0x000003300000e947 */ /* 0x000fea0003800000 */
        /* <DEDUP_REMOVED lines=9> */
[----:B------:R0:W-:Y:S01]  /*2510*/  STG.E.U16 [R92.64], R95 ;  /* 0x0000005f5c007986 */ /* 0x0001e2000c10151c */
[----:B------:R-:W-:Y:S05]  /*2520*/  BRA `(.L_x_37) ;  /* 0x0000028000007947 */ /* 0x000fea0003800000 */
.L_x_34:
[----:B------:R-:W-:Y:S02]  /*2530*/  P2R R124, PR, RZ, 0x8 ;  /* 0x00000008ff7c7803 */ /* 0x000fe40000000000 */
[C---:B------:R-:W-:Y:S02]  /*2540*/  LOP3.LUT P3, RZ, R0.reuse, 0x4, RZ, 0xc0, !PT ;  /* 0x0000000400ff7812 */ /* 0x040fe4000786c0ff */
[----:B------:R-:W-:Y:S02]  /*2550*/  P2R R122, PR, RZ, 0x4 ;  /* 0x00000004ff7a7803 */ /* 0x000fe40000000000 */
[C---:B------:R-:W-:Y:S02]  /*2560*/  LOP3.LUT P2, RZ, R0.reuse, 0x2, RZ, 0xc0, !PT ;  /* 0x0000000200ff7812 */ /* 0x040fe4000784c0ff */
[----:B------:R-:W-:Y:S02]  /*2570*/  P2R R120, PR, RZ, 0x2 ;  /* 0x00000002ff787803 */ /* 0x000fe40000000000 */
[----:B------:R-:W-:-:S02]  /*2580*/  LOP3.LUT P1, RZ, R0, 0x400, RZ, 0xc0, !PT ;  /* 0x0000040000ff7812 */ /* 0x000fc4000782c0ff */
[----:B------:R-:W-:Y:S02]  /*2590*/  P2R R118, PR, RZ, 0x1 ;  /* 0x00000001ff767803 */ /* 0x000fe40000000000 */
[----:B------:R-:W-:Y:S02]  /*25a0*/  LOP3.LUT P0, RZ, R0, 0x200, RZ, 0xc0, !PT ;  /* 0x0000020000ff7812 */ /* 0x000fe4000780c0ff */
[----:B------:R-:W-:-:S04]  /*25b0*/  @P3 LEA R104, P6, R80, UR24, 0x1 ;  /* 0x0000001850683c11 */ /* 0x000fc8000f8c08ff */
[----:B------:R-:W-:Y:S02]  /*25c0*/  @P3 LEA.HI.X R105, R80, UR25, R3, 0x1, P6 ;  /* 0x0000001950693c11 */ /* 0x000fe4000b0f0c03 */
        /* <DEDUP_REMOVED lines=12> */
[----:B------:R-:W-:-:S03]  /*2690*/  @P0 LEA R92, P6, R68, UR24, 0x1 ;  /* 0x00000018445c0c11 */ /* 0x000fc6000f8c08ff */
[----:B------:R-:W2:Y:S01]  /*26a0*/  @P3 LDG.E.U16 R106, [R106.64] ;  /* 0x0000001c6a6a3981 */ /* 0x000ea2000c1e1500 */
[----:B------:R-:W-:Y:S01]  /*26b0*/  @P0 LEA.HI.X R93, R68, UR25, R110, 0x1, P6 ;  /* 0x00000019445d0c11 */ /* 0x000fe2000b0f0c6e */
[----:B--2---:R-:W-:-:S05]  /*26c0*/  @P3 HFMA2 R107, R106.H0_H0, c[0x0] [0x190].H0_H0, RZ.H0_H0 ;  /* 0x200064006a6b3a31 */ /* 0x004fca00000408ff */
[----:B------:R0:W-:Y:S04]  /*26d0*/  @P3 STG.E.U16 [R104.64], R107 ;  /* 0x0000006b68003986 */ /* 0x0001e8000c10151c */
[----:B------:R-:W2:Y:S02]  /*26e0*/  @P2 LDG.E.U16 R102, [R102.64] ;  /* 0x0000001c66662981 */ /* 0x000ea4000c1e1500 */
[----:B--2---:R-:W-:-:S05]  /*26f0*/  @P2 HFMA2 R103, R102.H0_H0, c[0x0] [0x190].H0_H0, RZ.H0_H0 ;  /* 0x2000640066672a31 */ /* 0x004fca00000408ff */
[----:B------:R0:W-:Y:S04]  /*2700*/  @P2 STG.E.U16 [R100.64], R103 ;  /* 0x0000006764002986 */ /* 0x0001e8000c10151c */
[----:B------:R-:W2:Y:S02]  /*2710*/  @P1 LDG.E.U16 R98, [R98.64] ;  /* 0x0000001c62621981 */ /* 0x000ea4000c1e1500 */
[----:B--2---:R-:W-:-:S05]  /*2720*/  @P1 HFMA2 R99, R98.H0_H0, c[0x0] [0x190].H0_H0, RZ.H0_H0 ;  /* 0x2000640062631a31 */ /* 0x004fca00000408ff */
[----:B------:R0:W-:Y:S04]  /*2730*/  @P1 STG.E.U16 [R96.64], R99 ;  /* 0x0000006360001986 */ /* 0x0001e8000c10151c */
[----:B------:R-:W2:Y:S01]  /*2740*/  @P0 LDG.E.U16 R94, [R94.64] ;  /* 0x0000001c5e5e0981 */ /* 0x000ea2000c1e1500 */
[----:B------:R-:W-:Y:S02]  /*2750*/  ISETP.NE.AND P3, PT, R124, RZ, PT ;  /* 0x000000ff7c00720c */ /* 0x000fe40003f65270 */
[----:B------:R-:W-:Y:S02]  /*2760*/  ISETP.NE.AND P2, PT, R122, RZ, PT ;  /* 0x000000ff7a00720c */ /* 0x000fe40003f45270 */
[----:B------:R-:W-:Y:S01]  /*2770*/  ISETP.NE.AND P1, PT, R120, RZ, PT ;  /* 0x000000ff7800720c */ /* 0x000fe20003f25270 */
[----:B--2---:R-:W-:-:S05]  /*2780*/  @P0 HFMA2 R95, R94.H0_H0, c[0x0] [0x190].H0_H0, RZ.H0_H0 ;  /* 0x200064005e5f0a31 */ /* 0x004fca00000408ff */
[----:B------:R0:W-:Y:S01]  /*2790*/  @P0 STG.E.U16 [R92.64], R95 ;  /* 0x0000005f5c000986 */ /* 0x0001e2000c10151c */
[----:B------:R-:W-:-:S08]  /*27a0*/  ISETP.NE.AND P0, PT, R118, RZ, PT ;  /* 0x000000ff7600720c */ /* 0x000fd00003f05270 */
.L_x_37:
[----:B------:R-:W-:Y:S05]  /*27b0*/  BSYNC B1 ;  /* 0x0000000000017941 */ /* 0x000fea0003800000 */
.L_x_33:
[----:B------:R-:W-:Y:S01]  /*27c0*/  LOP3.LUT P6, RZ, R0, 0x1, RZ, 0xc0, !PT ;  /* 0x0000000100ff7812 */ /* 0x000fe200078cc0ff */
[----:B------:R-:W-:-:S12]  /*27d0*/  BSSY B1, `(.L_x_38) ;  /* 0x0000053000017945 */ /* 0x000fd80003800000 */
[----:B------:R-:W-:Y:S05]  /*27e0*/  @!P6 BRA `(.L_x_39) ;  /* 0x000002f00000e947 */ /* 0x000fea0003800000 */
[----:B------:R-:W-:-:S04]  /*27f0*/  @P0 LEA R102, P6, R88, UR18, 0x1 ;  /* 0x0000001258660c11 */ /* 0x000fc8000f8c08ff */
[----:B0-----:R-:W-:Y:S02]  /*2800*/  @P0 LEA.HI.X R103, R88, UR19, R89, 0x1, P6 ;  /* 0x0000001358670c11 */ /* 0x001fe4000b0f0c59 */
        /* <DEDUP_REMOVED lines=18> */
[----:B--2---:R-:W-:-:S05]  /*2930*/  @P1 HFMA2 R95, R95.H0_H0, c[0x0] [0x190].H0_H0, R96.H0_H0 ;  /* 0x200064005f5f1a31 */ /* 0x004fca0000040860 */
[----:B------:R0:W-:Y:S01]  /*2940*/  @P1 STG.E.U16 [R92.64], R95 ;  /* 0x0000005f5c001986 */ /* 0x0001e2000c10151c */
        /* <DEDUP_REMOVED lines=11> */
.L_x_41:
[----:B------:R-:W-:Y:S05]  /*2a00*/  BSYNC B2 ;  /* 0x0000000000027941 */ /* 0x000fea0003800000 */
.L_x_40:
        /* <DEDUP_REMOVED lines=13> */
.L_x_39:
[----:B0-----:R-:W-:Y:S02]  /*2ae0*/  @P0 LEA R104, P6, R64, UR24, 0x1 ;  /* 0x0000001840680c11 */ /* 0x001fe4000f8c08ff */
[----:B------:R-:W-:Y:S02]  /*2af0*/  P2R R120, PR, RZ, 0x8 ;  /* 0x00000008ff787803 */ /* 0x000fe40000000000 */
[----:B------:R-:W-:Y:S02]  /*2b00*/  LOP3.LUT P3, RZ, R0, 0x100, RZ, 0xc0, !PT ;  /* 0x0000010000ff7812 */ /* 0x000fe4000786c0ff */
[----:B------:R-:W-:Y:S02]  /*2b10*/  @P0 LEA.HI.X R105, R64, UR25, R7, 0x1, P6 ;  /* 0x0000001940690c11 */ /* 0x000fe4000b0f0c07 */
[----:B------:R-:W-:Y:S02]  /*2b20*/  @P1 LEA R102, P6, R62, UR26, 0x1 ;  /* 0x0000001a3e661c11 */ /* 0x000fe4000f8c08ff */
[----:B------:R-:W-:-:S02]  /*2b30*/  P2R R118, PR, RZ, 0x4 ;  /* 0x00000004ff767803 */ /* 0x000fc40000000000 */
[----:B------:R-:W-:Y:S02]  /*2b40*/  @P1 LEA.HI.X R103, R62, UR27, R11, 0x1, P6 ;  /* 0x0000001b3e671c11 */ /* 0x000fe4000b0f0c0b */
[----:B------:R-:W-:Y:S02]  /*2b50*/  @P1 LEA R100, P6, R60, UR24, 0x1 ;  /* 0x000000183c641c11 */ /* 0x000fe4000f8c08ff */
[----:B------:R-:W-:Y:S02]  /*2b60*/  LOP3.LUT P2, RZ, R0, 0x80, RZ, 0xc0, !PT ;  /* 0x0000008000ff7812 */ /* 0x000fe4000784c0ff */
        /* <DEDUP_REMOVED lines=21> */
[----:B------:R-:W-:Y:S01]  /*2cc0*/  ISETP.NE.AND P3, PT, R120, RZ, PT ;  /* 0x000000ff7800720c */ /* 0x000fe20003f65270 */
[----:B--2---:R-:W-:-:S05]  /*2cd0*/  @P2 HFMA2 R95, R94.H0_H0, c[0x0] [0x190].H0_H0, RZ.H0_H0 ;  /* 0x200064005e5f2a31 */ /* 0x004fca00000408ff */
[----:B------:R0:W-:Y:S01]  /*2ce0*/  @P2 STG.E.U16 [R92.64], R95 ;  /* 0x0000005f5c002986 */ /* 0x0001e2000c10151c */
[----:B------:R-:W-:-:S08]  /*2cf0*/  ISETP.NE.AND P2, PT, R118, RZ, PT ;  /* 0x000000ff7600720c */ /* 0x000fd00003f45270 */
.L_x_42:
[----:B------:R-:W-:Y:S05]  /*2d00*/  BSYNC B1 ;  /* 0x0000000000017941 */ /* 0x000fea0003800000 */
.L_x_38:
        /* <DEDUP_REMOVED lines=36> */
.L_x_46:
[----:B------:R-:W-:Y:S05]  /*2f50*/  BSYNC B2 ;  /* 0x0000000000027941 */ /* 0x000fea0003800000 */
.L_x_45:
        /* <DEDUP_REMOVED lines=13> */
.L_x_44:
        /* <DEDUP_REMOVED lines=34> */
.L_x_47:
[----:B------:R-:W-:Y:S05]  /*3250*/  BSYNC B1 ;  /* 0x0000000000017941 */ /* 0x000fea0003800000 */
.L_x_43:
[----:B------:R-:W-:-:S13]  /*3260*/  LOP3.LUT P6, RZ, R0, 0x1, RZ, 0xc0, !PT ;  /* 0x0000000100ff7812 */ /* 0x000fda00078cc0ff */
        /* <DEDUP_REMOVED lines=34> */
.L_x_50:
[----:B------:R-:W-:Y:S05]  /*3490*/  BSYNC B1 ;  /* 0x0000000000017941 */ /* 0x000fea0003800000 */
.L_x_49:
        /* <DEDUP_REMOVED lines=13> */
.L_x_48:
        /* <DEDUP_REMOVED lines=23> */
[----:B------:R-:W0:Y:S02]  /*36e0*/  @P5 LDG.E.U16 R94, [R94.64] ;  /* 0x0000001c5e5e5981 */ /* 0x000e24000c1e1500 */
[----:B0-----:R-:W-:-:S05]  /*36f0*/  @P5 HFMA2 R93, R94.H0_H0, c[0x0] [0x190].H0_H0, RZ.H0_H0 ;  /* 0x200064005e5d5a31 */ /* 0x001fca00000408ff */
[----:B------:R-:W-:-:S05]  /*3700*/  PRMT R95, R93, 0x7610, R95 ;  /* 0x000076105d5f7816 */ /* 0x000fca000000005f */
[----:B------:R0:W-:Y:S04]  /*3710*/  @P5 STG.E.U16 [R96.64], R95 ;  /* 0x0000005f60005986 */ /* 0x0001e8000c10151c */
[----:B------:R-:W2:Y:S02]  /*3720*/  @P1 LDG.E.U16 R98, [R98.64] ;  /* 0x0000001c62621981 */ /* 0x000ea4000c1e1500 */
[----:B--2---:R-:W-:-:S05]  /*3730*/  @P1 HFMA2 R93, R98.H0_H0, c[0x0] [0x190].H0_H0, RZ.H0_H0 ;  /* 0x20006400625d1a31 */ /* 0x004fca00000408ff */
[----:B0-----:R-:W-:-:S05]  /*3740*/  PRMT R97, R93, 0x7610, R97 ;  /* 0x000076105d617816 */ /* 0x001fca0000000061 */
[----:B------:R0:W-:Y:S04]  /*3750*/  @P1 STG.E.U16 [R100.64], R97 ;  /* 0x0000006164001986 */ /* 0x0001e8000c10151c */
[----:B------:R-:W2:Y:S01]  /*3760*/  @P0 LDG.E.U16 R102, [R102.64] ;  /* 0x0000001c66660981 */ /* 0x000ea2000c1e1500 */
[----:B------:R-:W-:Y:S01]  /*3770*/  ISETP.NE.AND P1, PT, R120, RZ, PT ;  /* 0x000000ff7800720c */ /* 0x000fe20003f25270 */
[----:B--2---:R-:W-:-:S05]  /*3780*/  @P0 HFMA2 R93, R102.H0_H0, c[0x0] [0x190].H0_H0, RZ.H0_H0 ;  /* 0x20006400665d0a31 */ /* 0x004fca00000408ff */
[----:B------:R0:W-:Y:S01]  /*3790*/  @P0 STG.E.U16 [R106.64], R93 ;  /* 0x0000005d6a000986 */ /* 0x0001e2000c10151c */
[----:B------:R-:W-:-:S08]  /*37a0*/  ISETP.NE.AND P0, PT, R118, RZ, PT ;  /* 0x000000ff7600720c */ /* 0x000fd00003f05270 */
.L_x_32:
[----:B------:R-:W-:Y:S05]  /*37b0*/  BSYNC B0 ;  /* 0x0000000000007941 */ /* 0x000fea0003800000 */
.L_x_0:
[----:B------:R-:W-:Y:S02]  /*37c0*/  ULDC UR14, c[0x0][0x14] ;  /* 0x00000500000e7ab9 */ /* 0x000fe40000000800 */
[----:B------:R-:W-:Y:S02]  /*37d0*/  ULEA UR26, UP4, UR4, UR26, 0x1 ;  /* 0x0000001a041a7291 */ /* 0x000fe4000f88083f */
[----:B------:R-:W-:Y:S02]  /*37e0*/  UIADD3 UR12, UR12, UR14, URZ ;  /* 0x0000000e0c0c7290 */ /* 0x000fe4000fffe03f */
[----:B------:R-:W-:Y:S02]  /*37f0*/  ULDC UR15, c[0x0][0x1b8] ;  /* 0x00006e00000f7ab9 */ /* 0x000fe40000000800 */
[----:B------:R-:W-:Y:S02]  /*3800*/  UIADD3.X UR27, UR27, UR11, URZ, UP4, !UPT ;  /* 0x0000000b1b1b7290 */ /* 0x000fe4000a7fe43f */
[----:B------:R-:W-:-:S02]  /*3810*/  UISETP.GE.AND UP4, UPT, UR12, UR15, UPT ;  /* 0x0000000f0c00728c */ /* 0x000fc4000bf86270 */
[----:B------:R-:W-:Y:S02]  /*3820*/  ULEA UR24, UP5, UR6, UR24, 0x1 ;  /* 0x0000001806187291 */ /* 0x000fe4000f8a083f */
[----:B------:R-:W-:Y:S02]  /*3830*/  UIADD3 UR22, UP0, UR22, UR31, URZ ;  /* 0x0000001f16167290 */ /* 0x000fe4000ff1e03f */
[----:B------:R-:W-:Y:S01]  /*3840*/  PLOP3.LUT P6, PT, PT, PT, UP4, 0x40, 0x0 ;  /* 0x000000000000781c */ /* 0x000fe20003fce848 */
[----:B------:R-:W-:Y:S02]  /*3850*/  UIADD3 UR20, UP1, UR20, UR31, URZ ;  /* 0x0000001f14147290 */ /* 0x000fe4000ff3e03f */
[----:B------:R-:W-:Y:S02]  /*3860*/  UIADD3 UR18, UP2, UR18, UR30, URZ ;  /* 0x0000001e12127290 */ /* 0x000fe4000ff5e03f */
[----:B------:R-:W-:Y:S02]  /*3870*/  UIADD3 UR17, UP3, UR17, UR30, URZ ;  /* 0x0000001e11117290 */ /* 0x000fe4000ff7e03f */
[----:B------:R-:W-:-:S02]  /*3880*/  UIADD3.X UR25, UR25, UR9, URZ, UP5, !UPT ;  /* 0x0000000919197290 */ /* 0x000fc4000affe43f */
[----:B------:R-:W-:Y:S02]  /*3890*/  UIADD3.X UR23, UR23, UR10, URZ, UP0, !UPT ;  /* 0x0000000a17177290 */ /* 0x000fe400087fe43f */
[----:B------:R-:W-:Y:S02]  /*38a0*/  UIADD3.X UR21, UR21, UR10, URZ, UP1, !UPT ;  /* 0x0000000a15157290 */ /* 0x000fe40008ffe43f */
[----:B------:R-:W-:Y:S02]  /*38b0*/  UIADD3.X UR19, UR19, UR8, URZ, UP2, !UPT ;  /* 0x0000000813137290 */ /* 0x000fe400097fe43f */
[----:B------:R-:W-:Y:S01]  /*38c0*/  UIADD3.X UR13, UR13, UR8, URZ, UP3, !UPT ;  /* 0x000000080d0d7290 */ /* 0x000fe20009ffe43f */
[----:B------:R-:W-:Y:S01]  /*38d0*/  @!P6 CALL.REL.NOINC `(.L_x_51) ;  /* 0x000000100000e944 */ /* 0x000fe20003c00000 */
[----:B------:R-:W-:Y:S05]  /*38e0*/  BRA `(.L_x_52) ;  /* 0xffffd42000007947 */ /* 0x000fea000383ffff */
.L_x_51:
[----:B------:R-:W-:-:S01]  /*38f0*/  NOP ;  /* 0x0000000000007918 */ /* 0x000fc20000000000 */
[----:B------:R-:W-:Y:S05]  /*3900*/  EXIT ;  /* 0x000000000000794d */ /* 0x000fea0003800000 */
.L_x_53:
[----:B------:R-:W-:-:S00]  /*3910*/  BRA `(.L_x_53) ;  /* 0xfffffff000007947 */ /* 0x000fc0000383ffff */
[----:B------:R-:W-:-:S00]  /*3920*/  NOP ;  /* 0x0000000000007918 */ /* 0x000fc00000000000 */
        /* <DEDUP_REMOVED lines=13> */
.L_x_247:


//--------------------- .text._ZN7cutlass9reference6device6kernel11GemmComplexINS_6half_tENS_6layout8RowMajorES4_NS5_11ColumnMajorES4_S6_S4_S4_S4_NS_16NumericConverterIS4_S4_LNS_15FloatRoundStyleE2EEENS_12multiply_addIS4_S4_S4_EELi4ELi16EEEvNS_4gemm9GemmCoordET5_NS_9TensorRefIT_T0_EENS_16ComplexTransformENSG_IT1_T2_EESK_SF_NSG_IT3_T4_EENSG_IT7_SP_EET6_illll --------------------------
	.section	.text._ZN7cutlass9reference6device6kernel11GemmComplexINS_6half_tENS_6layout8RowMajorES4_NS5_11ColumnMajorES4_S6_S4_S4_S4_NS_16NumericConverterIS4_S4_LNS_15FloatRoundStyleE2EEENS_12multiply_addIS4_S4_S4_EELi4ELi16EEEvNS_4gemm9GemmCoordET5_NS_9TensorRefIT_T0_EENS_16ComplexTransformENSG_IT1_T2_EESK_SF_NSG_IT3_T4_EENSG_IT7_SP_EET6_illll,"ax",@progbits
	.sectioninfo	@"SHI_REGISTERS=255"
	.align	128
        .global         _ZN7cutlass9reference6device6kernel11GemmComplexINS_6half_tENS_6layout8RowMajorES4_NS5_11ColumnMajorES4_S6_S4_S4_S4_NS_16NumericConverterIS4_S4_LNS_15FloatRoundStyleE2EEENS_12multiply_addIS4_S4_S4_EELi4ELi16EEEvNS_4gemm9GemmCoordET5_NS_9TensorRefIT_T0_EENS_16ComplexTransformENSG_IT1_T2_EESK_SF_NSG_IT3_T4_EENSG_IT7_SP_EET6_illll
        .type           _ZN7cutlass9reference6device6kernel11GemmComplexINS_6half_tENS_6layout8RowMajorES4_NS5_11ColumnMajorES4_S6_S4_S4_S4_NS_16NumericConverterIS4_S4_LNS_15FloatRoundStyleE2EEENS_12multiply_addIS4_S4_S4_EELi4ELi16EEEvNS_4gemm9GemmCoordET5_NS_9TensorRefIT_T0_EENS_16ComplexTransformENSG_IT1_T2_EESK_SF_NSG_IT3_T4_EENSG_IT7_SP_EET6_illll,@function
        .size           _ZN7cutlass9reference6device6kernel11GemmComplexINS_6half_tENS_6layout8RowMajorES4_NS5_11ColumnMajorES4_S6_S4_S4_S4_NS_16NumericConverterIS4_S4_LNS_15FloatRoundStyleE2EEENS_12multiply_addIS4_S4_S4_EELi4ELi16EEEvNS_4gemm9GemmCoordET5_NS_9TensorRefIT_T0_EENS_16ComplexTransformENSG_IT1_T2_EESK_SF_NSG_IT3_T4_EENSG_IT7_SP_EET6_illll,(.L_x_248 - _ZN7cutlass9reference6device6kernel11GemmComplexINS_6half_tENS_6layout8RowMajorES4_NS5_11ColumnMajorES4_S6_S4_S4_S4_NS_16NumericConverterIS4_S4_LNS_15FloatRoundStyleE2EEENS_12multiply_addIS4_S4_S4_EELi4ELi16EEEvNS_4gemm9GemmCoordET5_NS_9TensorRefIT_T0_EENS_16ComplexTransformENSG_IT1_T2_EESK_SF_NSG_IT3_T4_EENSG_IT7_SP_EET6_illll)
        .other          _ZN7cutlass9reference6device6kernel11GemmComplexINS_6half_tENS_6layout8RowMajorES4_NS5_11ColumnMajorES4_S6_S4_S4_S4_NS_16NumericConverterIS4_S4_LNS_15FloatRoundStyleE2EEENS_12multiply_addIS4_S4_S4_EELi4ELi16EEEvNS_4gemm9GemmCoordET5_NS_9TensorRefIT_T0_EENS_16ComplexTransformENSG_IT1_T2_EESK_SF_NSG_IT3_T4_EENSG_IT7_SP_EET6_illll,@"STO_CUDA_ENTRY STV_DEFAULT"
_ZN7cutlass9reference6device6kernel11GemmComplexINS_6half_tENS_6layout8RowMajorES4_NS5_11ColumnMajorES4_S6_S4_S4_S4_NS_16NumericConverterIS4_S4_LNS_15FloatRoundStyleE2EEENS_12multiply_addIS4_S4_S4_EELi4ELi16EEEvNS_4gemm9GemmCoordET5_NS_9TensorRefIT_T0_EENS_16ComplexTransformENSG_IT1_T2_EESK_SF_NSG_IT3_T4_EENSG_IT7_SP_EET6_illll:
.text._ZN7cutlass9reference6device6kernel11GemmComplexINS_6half_tENS_6layout8RowMajorES4_NS5_11ColumnMajorES4_S6_S4_S4_S4_NS_16NumericConverterIS4_S4_LNS_15FloatRoundStyleE2EEENS_12multiply_addIS4_S4_S4_EELi4ELi16EEEvNS_4gemm9GemmCoordET5_NS_9TensorRefIT_T0_EENS_16ComplexTransformENSG_IT1_T2_EESK_SF_NSG_IT3_T4_EENSG_IT7_SP_EET6_illll:
[----:B------:R-:W-:-:S04]  /*0000*/  IMAD.MOV.U32 R1, RZ, RZ, c[0x0][0x28] ;  /* 0x00000a00ff017624 */ /* 0x000fc800078e00ff */
[----:B------:R-:W0:Y:S01]  /*0010*/  S2R R181, SR_CTAID.Z ;  /* 0x0000000000b57919 */ /* 0x000e220000002700 */
[----:B------:R-:W-:Y:S02]  /*0020*/  IADD3 R1, R1, -0x78, RZ ;  /* 0xffffff8801017810 */ /* 0x000fe40007ffe0ff */
[----:B0-----:R-:W-:-:S13]  /*0030*/  ISETP.GE.AND P0, PT, R181, c[0x0][0x1c4], PT ;  /* 0x00007100b5007a0c */ /* 0x001fda0003f06270 */
[----:B------:R-:W-:Y:S05]  /*0040*/  @P0 EXIT ;  /* 0x000000000000094d */ /* 0x000fea0003800000 */
[----:B------:R-:W0:Y:S01]  /*0050*/  S2R R6, SR_TID.X ;  /* 0x0000000000067919 */ /* 0x000e220000002100 */
[----:B------:R-:W-:Y:S01]  /*0060*/  SHF.R.S32.HI R10, RZ, 0x1f, R181 ;  /* 0x0000001fff0a7819 */ /* 0x000fe200000114b5 */
[C---:B------:R-:W-:Y:S01]  /*0070*/  IMAD.WIDE.U32 R2, R181.reuse, c[0x0][0x1d0], RZ ;  /* 0x00007400b5027a25 */ /* 0x040fe200078e00ff */
[----:B------:R-:W-:Y:S01]  /*0080*/  LOP3.LUT R174, R174, 0xfdffffff, RZ, 0xc0, !PT ;  /* 0xfdffffffaeae7812 */ /* 0x000fe200078ec0ff */
[----:B------:R-:W0:Y:S01]  /*0090*/  S2R R5, SR_CTAID.X ;  /* 0x0000000000057919 */ /* 0x000e220000002500 */
[----:B------:R-:W-:Y:S01]  /*00a0*/  ISETP.NE.U32.AND P2, PT, RZ, c[0x0][0x1a0], PT ;  /* 0x00006800ff007a0c */ /* 0x000fe20003f45070 */
[----:B------:R-:W-:Y:S01]  /*00b0*/  IMAD R0, R10, c[0x0][0x1d0], RZ ;  /* 0x000074000a007a24 */ /* 0x000fe200078e02ff */
[----:B------:R-:W-:Y:S01]  /*00c0*/  LOP3.LUT R24, R24, 0xfffffffd, RZ, 0xc0, !PT ;  /* 0xfffffffd18187812 */ /* 0x000fe200078ec0ff */
[----:B------:R-:W1:Y:S01]  /*00d0*/  S2R R92, SR_CTAID.Y ;  /* 0x00000000005c7919 */ /* 0x000e620000002600 */
[----:B------:R-:W-:Y:S01]  /*00e0*/  IMAD R8, R10, c[0x0][0x1c8], RZ ;  /* 0x000072000a087a24 */ /* 0x000fe200078e02ff */
[----:B------:R-:W-:Y:S01]  /*00f0*/  ISETP.NE.AND.EX P2, PT, RZ, c[0x0][0x1a4], PT, P2 ;  /* 0x00006900ff007a0c */ /* 0x000fe20003f45320 */
[----:B------:R-:W-:Y:S01]  /*0100*/  IMAD R9, R181, c[0x0][0x1d4], R0 ;  /* 0x00007500b5097a24 */ /* 0x000fe200078e0200 */
[----:B------:R-:W1:Y:S01]  /*0110*/  S2R R7, SR_TID.Y ;  /* 0x0000000000077919 */ /* 0x000e620000002200 */
[----:B------:R-:W-:Y:S01]  /*0120*/  LEA R0, P0, R2, c[0x0][0x188], 0x1 ;  /* 0x0000620002007a11 */ /* 0x000fe200078008ff */
[C---:B------:R-:W-:Y:S01]  /*0130*/  IMAD R14, R10.reuse, c[0x0][0x1e0], RZ ;  /* 0x000078000a0e7a24 */ /* 0x040fe200078e02ff */
[----:B------:R-:W-:Y:S01]  /*0140*/  UMOV UR4, URZ ;  /* 0x0000003f00047c82 */ /* 0x000fe20008000000 */
[----:B------:R-:W-:Y:S01]  /*0150*/  IMAD.IADD R3, R3, 0x1, R9 ;  /* 0x0000000103037824 */ /* 0x000fe200078e0209 */
[----:B------:R-:W-:Y:S01]  /*0160*/  UMOV UR5, URZ ;  /* 0x0000003f00057c82 */ /* 0x000fe20008000000 */
[----:B------:R-:W-:Y:S01]  /*0170*/  IMAD R12, R10, c[0x0][0x1d8], RZ ;  /* 0x000076000a0c7a24 */ /* 0x000fe200078e02ff */
[----:B------:R-:W-:Y:S01]  /*0180*/  ULDC.64 UR6, c[0x0][0x118] ;  /* 0x0000460000067ab9 */ /* 0x000fe20000000a00 */
[----:B------:R-:W-:Y:S01]  /*0190*/  IMAD.WIDE.U32 R10, R181, c[0x0][0x1e0], RZ ;  /* 0x00007800b50a7a25 */ /* 0x000fe200078e00ff */
[----:B------:R-:W-:-:S03]  /*01a0*/  LEA.HI.X R2, R2, c[0x0][0x18c], R3, 0x1, P0 ;  /* 0x0000630002027a11 */ /* 0x000fc600000f0c03 */
[C---:B------:R-:W-:Y:S02]  /*01b0*/  IMAD R13, R181.reuse, c[0x0][0x1e4], R14 ;  /* 0x00007900b50d7a24 */ /* 0x040fe400078e020e */
[----:B------:R-:W-:Y:S02]  /*01c0*/  IMAD R25, R181, c[0x0][0x1dc], R12 ;  /* 0x00007700b5197a24 */ /* 0x000fe400078e020c */
[----:B0-----:R-:W-:Y:S02]  /*01d0*/  IMAD R6, R5, c[0x0][0x0], R6 ;  /* 0x0000000005067a24 */ /* 0x001fe400078e0206 */
[----:B------:R-:W-:-:S04]  /*01e0*/  IMAD.WIDE.U32 R4, R181, c[0x0][0x1c8], RZ ;  /* 0x00007200b5047a25 */ /* 0x000fc800078e00ff */
[----:B------:R-:W-:Y:S01]  /*01f0*/  IMAD.IADD R13, R11, 0x1, R13 ;  /* 0x000000010b0d7824 */ /* 0x000fe200078e020d */
[----:B------:R-:W-:Y:S01]  /*0200*/  LEA R3, P0, R4, c[0x0][0x170], 0x1 ;  /* 0x00005c0004037a11 */ /* 0x000fe200078008ff */
[----:B-1----:R-:W-:Y:S02]  /*0210*/  IMAD R92, R92, c[0x0][0x4], R7 ;  /* 0x000001005c5c7a24 */ /* 0x002fe400078e0207 */
[----:B------:R-:W-:Y:S02]  /*0220*/  IMAD R7, R181, c[0x0][0x1cc], R8 ;  /* 0x00007300b5077a24 */ /* 0x000fe400078e0208 */
[----:B------:R-:W-:Y:S02]  /*0230*/  IMAD.MOV.U32 R12, RZ, RZ, R10 ;  /* 0x000000ffff0c7224 */ /* 0x000fe400078e000a */
[----:B------:R-:W-:Y:S02]  /*0240*/  IMAD.IADD R5, R5, 0x1, R7 ;  /* 0x0000000105057824 */ /* 0x000fe400078e0207 */
[----:B------:R-:W-:-:S02]  /*0250*/  IMAD.SHL.U32 R92, R92, 0x10, RZ ;  /* 0x000000105c5c7824 */ /* 0x000fc400078e00ff */
[----:B------:R-:W-:Y:S01]  /*0260*/  IMAD.WIDE.U32 R8, R181, c[0x0][0x1d8], RZ ;  /* 0x00007600b5087a25 */ /* 0x000fe200078e00ff */
[----:B------:R-:W-:Y:S02]  /*0270*/  LEA.HI.X R4, R4, c[0x0][0x174], R5, 0x1, P0 ;  /* 0x00005d0004047a11 */ /* 0x000fe400000f0c05 */
[--C-:B------:R-:W-:Y:S01]  /*0280*/  SHF.R.S32.HI R93, RZ, 0x1f, R92.reuse ;  /* 0x0000001fff5d7819 */ /* 0x100fe2000001145c */
[----:B------:R-:W-:Y:S01]  /*0290*/  IMAD.SHL.U32 R5, R6, 0x4, RZ ;  /* 0x0000000406057824 */ /* 0x000fe200078e00ff */
[----:B------:R-:W-:Y:S01]  /*02a0*/  LEA R6, P0, R10, c[0x0][0x1b0], 0x1 ;  /* 0x00006c000a067a11 */ /* 0x000fe200078008ff */
[----:B------:R-:W-:Y:S01]  /*02b0*/  IMAD.IADD R25, R9, 0x1, R25 ;  /* 0x0000000109197824 */ /* 0x000fe200078e0219 */
[----:B------:R-:W-:Y:S01]  /*02c0*/  LEA R9, P5, R8, c[0x0][0x1a0], 0x1 ;  /* 0x0000680008097a11 */ /* 0x000fe200078a08ff */
[C---:B------:R-:W-:Y:S01]  /*02d0*/  IMAD.WIDE.U32 R192, R5.reuse, c[0x0][0x1a8], R92 ;  /* 0x00006a0005c07a25 */ /* 0x040fe200078e005c */
[----:B------:R-:W-:Y:S02]  /*02e0*/  SHF.R.S32.HI R180, RZ, 0x1f, R5 ;  /* 0x0000001fffb47819 */ /* 0x000fe40000011405 */
[C---:B------:R-:W-:Y:S01]  /*02f0*/  IADD3 R176, R5.reuse, 0x1, RZ ;  /* 0x0000000105b07810 */ /* 0x040fe20007ffe0ff */
[----:B------:R-:W-:Y:S01]  /*0300*/  IMAD.WIDE.U32 R98, R5, c[0x0][0x1b8], R92 ;  /* 0x00006e0005627a25 */ /* 0x000fe200078e005c */
[----:B------:R-:W-:-:S02]  /*0310*/  LEA.HI.X R7, R10, c[0x0][0x1b4], R13, 0x1, P0 ;  /* 0x00006d000a077a11 */ /* 0x000fc400000f0c0d */
[----:B------:R-:W-:Y:S01]  /*0320*/  SHF.R.S32.HI R179, RZ, 0x1f, R176 ;  /* 0x0000001fffb37819 */ /* 0x000fe200000114b0 */
[C---:B------:R-:W-:Y:S01]  /*0330*/  IMAD R10, R180.reuse, c[0x0][0x1b8], RZ ;  /* 0x00006e00b40a7a24 */ /* 0x040fe200078e02ff */
[C---:B------:R-:W-:Y:S01]  /*0340*/  IADD3 R175, R5.reuse, 0x2, RZ ;  /* 0x0000000205af7810 */ /* 0x040fe20007ffe0ff */
[----:B------:R-:W-:Y:S01]  /*0350*/  IMAD R40, R180, c[0x0][0x1a8], RZ ;  /* 0x00006a00b4287a24 */ /* 0x000fe200078e02ff */
[----:B------:R-:W-:Y:S01]  /*0360*/  SHF.L.U64.HI R25, R8, 0x1, R25 ;  /* 0x0000000108197819 */ /* 0x000fe20000010219 */
[C---:B------:R-:W-:Y:S01]  /*0370*/  IMAD R45, R5.reuse, c[0x0][0x1bc], R10 ;  /* 0x00006f00052d7a24 */ /* 0x040fe200078e020a */
[----:B------:R-:W-:Y:S01]  /*0380*/  SHF.R.S32.HI R178, RZ, 0x1f, R175 ;  /* 0x0000001fffb27819 */ /* 0x000fe200000114af */
[C---:B------:R-:W-:Y:S01]  /*0390*/  IMAD.WIDE.U32 R10, R5.reuse, c[0x0][0x1b8], R12 ;  /* 0x00006e00050a7a25 */ /* 0x040fe200078e000c */
[----:B------:R-:W-:Y:S02]  /*03a0*/  IADD3 R8, R5, 0x3, RZ ;  /* 0x0000000305087810 */ /* 0x000fe40007ffe0ff */
[----:B------:R-:W-:Y:S01]  /*03b0*/  IADD3.X R25, R25, c[0x0][0x1a4], RZ, P5, !PT ;  /* 0x0000690019197a10 */ /* 0x000fe20002ffe4ff */
[----:B------:R-:W-:Y:S01]  /*03c0*/  IMAD R15, R179, c[0x0][0x1b8], RZ ;  /* 0x00006e00b30f7a24 */ /* 0x000fe200078e02ff */
[----:B------:R-:W-:Y:S01]  /*03d0*/  IADD3 R22, P0, P4, R10, 0xf, R92 ;  /* 0x0000000f0a167810 */ /* 0x000fe20007c1e05c */
[----:B------:R-:W-:Y:S01]  /*03e0*/  IMAD R10, R178, c[0x0][0x1b8], RZ ;  /* 0x00006e00b20a7a24 */ /* 0x000fe200078e02ff */
[----:B------:R-:W-:Y:S01]  /*03f0*/  SHF.R.S32.HI R177, RZ, 0x1f, R8 ;  /* 0x0000001fffb17819 */ /* 0x000fe20000011408 */
[C---:B------:R-:W-:Y:S01]  /*0400*/  IMAD R189, R176.reuse, c[0x0][0x1bc], R15 ;  /* 0x00006f00b0bd7a24 */ /* 0x040fe200078e020f */
[----:B------:R-:W-:Y:S01]  /*0410*/  SEL R182, R9, RZ, P2 ;  /* 0x000000ff09b67207 */ /* 0x000fe20001000000 */
[----:B------:R-:W-:Y:S01]  /*0420*/  IMAD.WIDE.U32 R14, R176, c[0x0][0x1b8], R12 ;  /* 0x00006e00b00e7a25 */ /* 0x000fe200078e000c */
[----:B------:R-:W-:-:S02]  /*0430*/  SEL R183, R25, RZ, P2 ;  /* 0x000000ff19b77207 */ /* 0x000fc40001000000 */
[----:B------:R-:W-:Y:S01]  /*0440*/  SEL R9, R9, c[0x0][0x1a0], P2 ;  /* 0x0000680009097a07 */ /* 0x000fe20001000000 */
[----:B------:R-:W-:Y:S01]  /*0450*/  IMAD.IADD R17, R45, 0x1, R11 ;  /* 0x000000012d117824 */ /* 0x000fe200078e020b */
[----:B------:R-:W-:Y:S01]  /*0460*/  IADD3 R20, P1, P3, R14, 0xf, R92 ;  /* 0x0000000f0e147810 */ /* 0x000fe20007b3e05c */
[----:B------:R-:W-:Y:S01]  /*0470*/  IMAD R47, R175, c[0x0][0x1bc], R10 ;  /* 0x00006f00af2f7a24 */ /* 0x000fe200078e020a */
[----:B------:R-:W-:Y:S01]  /*0480*/  SEL R25, R25, c[0x0][0x1a4], P2 ;  /* 0x0000690019197a07 */ /* 0x000fe20001000000 */
[----:B------:R-:W-:Y:S01]  /*0490*/  IMAD.IADD R15, R189, 0x1, R15 ;  /* 0x00000001bd0f7824 */ /* 0x000fe200078e020f */
[----:B------:R-:W-:Y:S01]  /*04a0*/  IADD3.X R23, R17, RZ, R93, P0, P4 ;  /* 0x000000ff11177210 */ /* 0x000fe200007e845d */
[----:B------:R-:W-:Y:S01]  /*04b0*/  IMAD.WIDE.U32 R10, R175, c[0x0][0x1b8], R12 ;  /* 0x00006e00af0a7a25 */ /* 0x000fe200078e000c */
[----:B------:R-:W-:Y:S02]  /*04c0*/  IADD3 R14, R92, 0x6, RZ ;  /* 0x000000065c0e7810 */ /* 0x000fe40007ffe0ff */
[----:B------:R-:W-:Y:S01]  /*04d0*/  IADD3.X R21, R15, RZ, R93, P1, P3 ;  /* 0x000000ff0f157210 */ /* 0x000fe20000fe645d */
[----:B------:R-:W-:Y:S01]  /*04e0*/  IMAD.IADD R29, R47, 0x1, R11 ;  /* 0x000000012f1d7824 */ /* 0x000fe200078e020b */
[----:B------:R-:W-:Y:S01]  /*04f0*/  IADD3 R32, P0, P6, R10, 0xf, R92 ;  /* 0x0000000f0a207810 */ /* 0x000fe20007e1e05c */
[----:B------:R-:W-:Y:S01]  /*0500*/  IMAD R19, R177, c[0x0][0x1b8], RZ ;  /* 0x00006e00b1137a24 */ /* 0x000fe200078e02ff */
[----:B------:R-:W-:Y:S01]  /*0510*/  ISETP.GE.AND P1, PT, R5, c[0x0][0x160], PT ;  /* 0x0000580005007a0c */ /* 0x000fe20003f26270 */
[----:B------:R-:W-:Y:S01]  /*0520*/  IMAD.WIDE.U32 R12, R8, c[0x0][0x1b8], R12 ;  /* 0x00006e00080c7a25 */ /* 0x000fe200078e000c */
[----:B------:R-:W-:Y:S01]  /*0530*/  IADD3.X R33, R29, RZ, R93, P0, P6 ;  /* 0x000000ff1d217210 */ /* 0x000fe200007ec45d */
[----:B------:R-:W-:Y:S01]  /*0540*/  STL.64 [R1+0x50], R22 ;  /* 0x0000501601007387 */ /* 0x000fe20000100a00 */
[----:B------:R-:W-:Y:S01]  /*0550*/  ISETP.LT.AND P0, PT, R92, c[0x0][0x164], !P1 ;  /* 0x000059005c007a0c */ /* 0x000fe20004f01270 */
[----:B------:R-:W-:Y:S01]  /*0560*/  IMAD R191, R8, c[0x0][0x1bc], R19 ;  /* 0x00006f0008bf7a24 */ /* 0x000fe200078e0213 */
[----:B------:R-:W-:Y:S01]  /*0570*/  IADD3 R10, R92, 0x2, RZ ;  /* 0x000000025c0a7810 */ /* 0x000fe20007ffe0ff */
[----:B------:R0:W-:Y:S01]  /*0580*/  STL.64 [R1+0x48], R20 ;  /* 0x0000481401007387 */ /* 0x0001e20000100a00 */
[----:B------:R-:W-:Y:S01]  /*0590*/  P2R R41, PR, RZ, 0x1 ;  /* 0x00000001ff297803 */ /* 0x000fe20000000000 */
[----:B------:R-:W-:Y:S01]  /*05a0*/  IMAD.IADD R27, R191, 0x1, R13 ;  /* 0x00000001bf1b7824 */ /* 0x000fe200078e020d */
[----:B------:R-:W-:Y:S01]  /*05b0*/  ISETP.LT.AND P0, PT, R10, c[0x0][0x164], !P1 ;  /* 0x000059000a007a0c */ /* 0x000fe20004f01270 */
[----:B------:R-:W-:Y:S01]  /*05c0*/  IMAD R43, R5, c[0x0][0x1ac], R40 ;  /* 0x00006b00052b7a24 */ /* 0x000fe200078e0228 */
[--C-:B------:R-:W-:Y:S01]  /*05d0*/  IADD3 R30, P3, P4, R12, 0xf, R92.reuse ;  /* 0x0000000f0c1e7810 */ /* 0x100fe20007c7e05c */
[--C-:B------:R-:W-:Y:S01]  /*05e0*/  IMAD.WIDE.U32 R60, R176, c[0x0][0x1a8], R92.reuse ;  /* 0x00006a00b03c7a25 */ /* 0x100fe200078e005c */
[----:B------:R-:W-:Y:S01]  /*05f0*/  IADD3 R11, R92, 0x3, RZ ;  /* 0x000000035c0b7810 */ /* 0x000fe20007ffe0ff */
[----:B------:R-:W-:Y:S01]  /*0600*/  STL.64 [R1+0x40], R32 ;  /* 0x0000402001007387 */ /* 0x000fe20000100a00 */
[--C-:B------:R-:W-:Y:S01]  /*0610*/  IADD3.X R31, R27, RZ, R93.reuse, P3, P4 ;  /* 0x000000ff1b1f7210 */ /* 0x100fe20001fe845d */
[----:B------:R-:W-:Y:S01]  /*0620*/  IMAD R40, R178, c[0x0][0x1a8], RZ ;  /* 0x00006a00b2287a24 */ /* 0x000fe200078e02ff */
[----:B------:R-:W-:Y:S01]  /*0630*/  ISETP.LT.AND P3, PT, R11, c[0x0][0x164], !P1 ;  /* 0x000059000b007a0c */ /* 0x000fe20004f61270 */
[--C-:B------:R-:W-:Y:S01]  /*0640*/  IMAD.WIDE.U32 R56, R175, c[0x0][0x1a8], R92.reuse ;  /* 0x00006a00af387a25 */ /* 0x100fe200078e005c */
[C---:B------:R-:W-:Y:S01]  /*0650*/  IADD3 R12, R92.reuse, 0x4, RZ ;  /* 0x000000045c0c7810 */ /* 0x040fe20007ffe0ff */
[----:B------:R1:W-:Y:S01]  /*0660*/  STL.64 [R1+0x38], R30 ;  /* 0x0000381e01007387 */ /* 0x0003e20000100a00 */
[----:B------:R-:W-:Y:S01]  /*0670*/  IADD3 R13, R92, 0x5, RZ ;  /* 0x000000055c0d7810 */ /* 0x000fe20007ffe0ff */
[----:B------:R-:W-:Y:S01]  /*0680*/  IMAD R49, R177, c[0x0][0x1a8], RZ ;  /* 0x00006a00b1317a24 */ /* 0x000fe200078e02ff */
[----:B------:R-:W-:Y:S01]  /*0690*/  @P0 LOP3.LUT R174, R174, 0x2000000, RZ, 0xfc, !PT ;  /* 0x02000000aeae0812 */ /* 0x000fe200078efcff */
[----:B------:R-:W-:Y:S01]  /*06a0*/  IMAD.WIDE.U32 R54, R8, c[0x0][0x1a8], R92 ;  /* 0x00006a0008367a25 */ /* 0x000fe200078e005c */
[----:B------:R-:W-:Y:S01]  /*06b0*/  ISETP.LT.AND P0, PT, R12, c[0x0][0x164], !P1 ;  /* 0x000059000c007a0c */ /* 0x000fe20004f01270 */
[----:B------:R-:W-:Y:S01]  /*06c0*/  STL.64 [R1+0x30], R60 ;  /* 0x0000303c01007387 */ /* 0x000fe20000100a00 */
[----:B------:R-:W-:Y:S01]  /*06d0*/  LOP3.LUT R174, R174, 0xffdfffff, RZ, 0xc0, !PT ;  /* 0xffdfffffaeae7812 */ /* 0x000fe200078ec0ff */
[----:B------:R-:W-:Y:S01]  /*06e0*/  IMAD R40, R175, c[0x0][0x1ac], R40 ;  /* 0x00006b00af287a24 */ /* 0x000fe200078e0228 */
[----:B------:R-:W-:Y:S01]  /*06f0*/  ISETP.LT.AND P2, PT, R13, c[0x0][0x164], !P1 ;  /* 0x000059000d007a0c */ /* 0x000fe20004f41270 */
[----:B------:R-:W-:Y:S01]  /*0700*/  IMAD R49, R8, c[0x0][0x1ac], R49 ;  /* 0x00006b0008317a24 */ /* 0x000fe200078e0231 */
[----:B------:R-:W-:Y:S01]  /*0710*/  @P3 LOP3.LUT R174, R174, 0x200000, RZ, 0xfc, !PT ;  /* 0x00200000aeae3812 */ /* 0x000fe200078efcff */
[----:B------:R-:W-:Y:S01]  /*0720*/  IMAD.WIDE.U32 R102, R175, c[0x0][0x1b8], R92 ;  /* 0x00006e00af667a25 */ /* 0x000fe200078e005c */
[----:B------:R-:W-:Y:S01]  /*0730*/  IADD3 R94, R92, 0x1, RZ ;  /* 0x000000015c5e7810 */ /* 0x000fe20007ffe0ff */
[----:B------:R-:W-:Y:S01]  /*0740*/  STL.64 [R1+0x28], R56 ;  /* 0x0000283801007387 */ /* 0x000fe20000100a00 */
[----:B------:R-:W-:Y:S01]  /*0750*/  LOP3.LUT R174, R174, 0xfffdffff, RZ, 0xc0, !PT ;  /* 0xfffdffffaeae7812 */ /* 0x000fe200078ec0ff */
[----:B------:R-:W-:Y:S01]  /*0760*/  IMAD.IADD R184, R99, 0x1, R45 ;  /* 0x0000000163b87824 */ /* 0x000fe200078e022d */
[----:B------:R-:W-:Y:S01]  /*0770*/  IADD3 R15, R92, 0x7, RZ ;  /* 0x000000075c0f7810 */ /* 0x000fe20007ffe0ff */
[----:B------:R-:W-:Y:S01]  /*0780*/  STL.64 [R1+0x20], R54 ;  /* 0x0000203601007387 */ /* 0x000fe20000100a00 */
[----:B------:R-:W-:Y:S01]  /*0790*/  @P0 LOP3.LUT R174, R174, 0x20000, RZ, 0xfc, !PT ;  /* 0x00020000aeae0812 */ /* 0x000fe200078efcff */
[----:B------:R-:W-:Y:S01]  /*07a0*/  IMAD.IADD R44, R55, 0x1, R49 ;  /* 0x00000001372c7824 */ /* 0x000fe200078e0231 */
[----:B------:R-:W-:Y:S01]  /*07b0*/  ISETP.LT.AND P0, PT, R14, c[0x0][0x164], !P1 ;  /* 0x000059000e007a0c */ /* 0x000fe20004f01270 */
[----:B------:R-:W-:Y:S01]  /*07c0*/  IMAD.IADD R186, R103, 0x1, R47 ;  /* 0x0000000167ba7824 */ /* 0x000fe200078e022f */
[----:B------:R-:W-:Y:S01]  /*07d0*/  LOP3.LUT R174, R174, 0xffffdfff, RZ, 0xc0, !PT ;  /* 0xffffdfffaeae7812 */ /* 0x000fe200078ec0ff */
[----:B------:R-:W-:Y:S01]  /*07e0*/  IMAD.WIDE.U32 R100, R176, c[0x0][0x1b8], R92 ;  /* 0x00006e00b0647a25 */ /* 0x000fe200078e005c */
[----:B------:R-:W-:-:S02]  /*07f0*/  ISETP.LT.AND P6, PT, R94, c[0x0][0x164], !P1 ;  /* 0x000059005e007a0c */ /* 0x000fc40004fc1270 */
[----:B------:R-:W-:Y:S01]  /*0800*/  @P2 LOP3.LUT R174, R174, 0x2000, RZ, 0xfc, !PT ;  /* 0x00002000aeae2812 */ /* 0x000fe200078efcff */
[----:B------:R-:W-:Y:S01]  /*0810*/  IMAD.WIDE.U32 R104, R8, c[0x0][0x1b8], R92 ;  /* 0x00006e0008687a25 */ /* 0x000fe200078e005c */
[----:B------:R-:W-:Y:S02]  /*0820*/  ISETP.LT.AND P3, PT, R15, c[0x0][0x164], !P1 ;  /* 0x000059000f007a0c */ /* 0x000fe40004f61270 */
[----:B------:R-:W-:Y:S01]  /*0830*/  LOP3.LUT R174, R174, 0xfffffdff, RZ, 0xc0, !PT ;  /* 0xfffffdffaeae7812 */ /* 0x000fe200078ec0ff */
[----:B------:R-:W-:Y:S01]  /*0840*/  IMAD.IADD R185, R101, 0x1, R189 ;  /* 0x0000000165b97824 */ /* 0x000fe200078e02bd */
[C---:B------:R-:W-:Y:S01]  /*0850*/  IADD3 R17, R92.reuse, 0x9, RZ ;  /* 0x000000095c117810 */ /* 0x040fe20007ffe0ff */
[----:B------:R-:W-:Y:S01]  /*0860*/  IMAD.IADD R187, R105, 0x1, R191 ;  /* 0x0000000169bb7824 */ /* 0x000fe200078e02bf */
[----:B------:R-:W-:Y:S02]  /*0870*/  IADD3 R16, R92, 0x8, RZ ;  /* 0x000000085c107810 */ /* 0x000fe40007ffe0ff */
[----:B------:R-:W-:-:S02]  /*0880*/  @P0 LOP3.LUT R174, R174, 0x200, RZ, 0xfc, !PT ;  /* 0x00000200aeae0812 */ /* 0x000fc400078efcff */
[----:B------:R-:W-:Y:S02]  /*0890*/  ISETP.LT.AND P0, PT, R17, c[0x0][0x164], !P1 ;  /* 0x0000590011007a0c */ /* 0x000fe40004f01270 */
[----:B------:R-:W-:Y:S02]  /*08a0*/  ISETP.LT.AND P2, PT, R16, c[0x0][0x164], !P1 ;  /* 0x0000590010007a0c */ /* 0x000fe40004f41270 */
[----:B------:R-:W-:Y:S02]  /*08b0*/  LOP3.LUT R174, R174, 0xffffffdf, RZ, 0xc0, !PT ;  /* 0xffffffdfaeae7812 */ /* 0x000fe400078ec0ff */
[----:B------:R-:W-:Y:S02]  /*08c0*/  IADD3 R18, R92, 0xa, RZ ;  /* 0x0000000a5c127810 */ /* 0x000fe40007ffe0ff */
[----:B------:R-:W-:Y:S02]  /*08d0*/  @P6 LOP3.LUT R24, R24, 0x2, RZ, 0xfc, !PT ;  /* 0x0000000218186812 */ /* 0x000fe400078efcff */
[----:B------:R-:W-:-:S02]  /*08e0*/  @P3 LOP3.LUT R174, R174, 0x20, RZ, 0xfc, !PT ;  /* 0x00000020aeae3812 */ /* 0x000fc400078efcff */
[----:B------:R-:W-:Y:S02]  /*08f0*/  ISETP.LT.AND P3, PT, R18, c[0x0][0x164], !P1 ;  /* 0x0000590012007a0c */ /* 0x000fe40004f61270 */
[----:B------:R-:W-:Y:S02]  /*0900*/  LOP3.LUT R24, R24, 0xdfffffff, RZ, 0xc0, !PT ;  /* 0xdfffffff18187812 */ /* 0x000fe400078ec0ff */
[----:B------:R-:W-:Y:S02]  /*0910*/  LOP3.LUT R174, R174, 0xfffffffd, RZ, 0xc0, !PT ;  /* 0xfffffffdaeae7812 */ /* 0x000fe400078ec0ff */
[----:B------:R-:W-:Y:S02]  /*0920*/  IADD3 R19, R92, 0xb, RZ ;  /* 0x0000000b5c137810 */ /* 0x000fe40007ffe0ff */
[----:B------:R-:W-:Y:S02]  /*0930*/  @P0 LOP3.LUT R24, R24, 0x20000000, RZ, 0xfc, !PT ;  /* 0x2000000018180812 */ /* 0x000fe400078efcff */
[----:B------:R-:W-:-:S02]  /*0940*/  @P2 LOP3.LUT R174, R174, 0x2, RZ, 0xfc, !PT ;  /* 0x00000002aeae2812 */ /* 0x000fc400078efcff */
[----:B------:R-:W-:Y:S02]  /*0950*/  ISETP.LT.AND P2, PT, R19, c[0x0][0x164], !P1 ;  /* 0x0000590013007a0c */ /* 0x000fe40004f41270 */
[----:B------:R-:W-:Y:S02]  /*0960*/  LOP3.LUT R24, R24, 0xfdffffff, RZ, 0xc0, !PT ;  /* 0xfdffffff18187812 */ /* 0x000fe400078ec0ff */
[----:B0-----:R-:W-:Y:S02]  /*0970*/  IADD3 R20, R92, 0xc, RZ ;  /* 0x0000000c5c147810 */ /* 0x001fe40007ffe0ff */
[----:B------:R-:W-:Y:S02]  /*0980*/  @P3 LOP3.LUT R24, R24, 0x2000000, RZ, 0xfc, !PT ;  /* 0x0200000018183812 */ /* 0x000fe400078efcff */
[----:B------:R-:W-:Y:S02]  /*0990*/  ISETP.LT.AND P0, PT, R20, c[0x0][0x164], !P1 ;  /* 0x0000590014007a0c */ /* 0x000fe40004f01270 */
[----:B------:R-:W-:-:S02]  /*09a0*/  LOP3.LUT R24, R24, 0xffdfffff, RZ, 0xc0, !PT ;  /* 0xffdfffff18187812 */ /* 0x000fc400078ec0ff */
[----:B------:R-:W-:Y:S02]  /*09b0*/  IADD3 R21, R92, 0xd, RZ ;  /* 0x0000000d5c157810 */ /* 0x000fe40007ffe0ff */
[----:B------:R-:W-:Y:S02]  /*09c0*/  @P2 LOP3.LUT R24, R24, 0x200000, RZ, 0xfc, !PT ;  /* 0x0020000018182812 */ /* 0x000fe400078efcff */
[----:B------:R-:W-:Y:S02]  /*09d0*/  ISETP.LT.AND P3, PT, R21, c[0x0][0x164], !P1 ;  /* 0x0000590015007a0c */ /* 0x000fe40004f61270 */
[----:B------:R-:W-:Y:S02]  /*09e0*/  LOP3.LUT R24, R24, 0xfffdffff, RZ, 0xc0, !PT ;  /* 0xfffdffff18187812 */ /* 0x000fe400078ec0ff */
[----:B------:R-:W-:Y:S02]  /*09f0*/  IADD3 R22, R92, 0xe, RZ ;  /* 0x0000000e5c167810 */ /* 0x000fe40007ffe0ff */
[----:B------:R-:W-:-:S02]  /*0a00*/  @P0 LOP3.LUT R24, R24, 0x20000, RZ, 0xfc, !PT ;  /* 0x0002000018180812 */ /* 0x000fc400078efcff */
[----:B------:R-:W-:Y:S02]  /*0a10*/  ISETP.LT.AND P2, PT, R22, c[0x0][0x164], !P1 ;  /* 0x0000590016007a0c */ /* 0x000fe40004f41270 */
[----:B------:R-:W-:Y:S02]  /*0a20*/  LOP3.LUT R24, R24, 0xffffdfff, RZ, 0xc0, !PT ;  /* 0xffffdfff18187812 */ /* 0x000fe400078ec0ff */
[----:B------:R-:W-:Y:S02]  /*0a30*/  IADD3 R23, R92, 0xf, RZ ;  /* 0x0000000f5c177810 */ /* 0x000fe40007ffe0ff */
[----:B------:R-:W-:Y:S02]  /*0a40*/  @P3 LOP3.LUT R24, R24, 0x2000, RZ, 0xfc, !PT ;  /* 0x0000200018183812 */ /* 0x000fe400078efcff */
[----:B------:R-:W-:Y:S02]  /*0a50*/  ISETP.LT.AND P0, PT, R23, c[0x0][0x164], !P1 ;  /* 0x0000590017007a0c */ /* 0x000fe40004f01270 */
[----:B------:R-:W-:-:S02]  /*0a60*/  LOP3.LUT R24, R24, 0xfffffdff, RZ, 0xc0, !PT ;  /* 0xfffffdff18187812 */ /* 0x000fc400078ec0ff */
[----:B------:R-:W-:Y:S02]  /*0a70*/  LOP3.LUT R174, R174, 0xfeffffff, RZ, 0xc0, !PT ;  /* 0xfeffffffaeae7812 */ /* 0x000fe400078ec0ff */
[----:B------:R-:W-:Y:S02]  /*0a80*/  @P2 LOP3.LUT R24, R24, 0x200, RZ, 0xfc, !PT ;  /* 0x0000020018182812 */ /* 0x000fe400078efcff */
[----:B------:R-:W-:Y:S02]  /*0a90*/  ISETP.GE.AND P2, PT, R176, c[0x0][0x160], PT ;  /* 0x00005800b0007a0c */ /* 0x000fe40003f46270 */
[----:B------:R-:W-:Y:S02]  /*0aa0*/  LOP3.LUT R24, R24, 0xffffffdf, RZ, 0xc0, !PT ;  /* 0xffffffdf18187812 */ /* 0x000fe400078ec0ff */
[----:B------:R-:W-:Y:S02]  /*0ab0*/  ISETP.LT.AND P3, PT, R10, c[0x0][0x164], !P2 ;  /* 0x000059000a007a0c */ /* 0x000fe40005761270 */
[----:B------:R-:W-:-:S02]  /*0ac0*/  ISETP.LT.AND P4, PT, R94, c[0x0][0x164], !P2 ;  /* 0x000059005e007a0c */ /* 0x000fc40005781270 */
[----:B------:R-:W-:Y:S02]  /*0ad0*/  @P0 LOP3.LUT R24, R24, 0x20, RZ, 0xfc, !PT ;  /* 0x0000002018180812 */ /* 0x000fe400078efcff */
[----:B------:R-:W-:Y:S02]  /*0ae0*/  ISETP.LT.AND P0, PT, R11, c[0x0][0x164], !P2 ;  /* 0x000059000b007a0c */ /* 0x000fe40005701270 */
[----:B------:R-:W-:Y:S02]  /*0af0*/  LOP3.LUT R24, R24, 0xfffffffe, RZ, 0xc0, !PT ;  /* 0xfffffffe18187812 */ /* 0x000fe400078ec0ff */
[--C-:B------:R-:W-:Y:S02]  /*0b00*/  SHF.R.S32.HI R95, RZ, 0x1f, R94.reuse ;  /* 0x0000001fff5f7819 */ /* 0x100fe4000001145e */
[----:B------:R-:W-:Y:S02]  /*0b10*/  ISETP.LT.AND P1, PT, R92, c[0x0][0x164], !P2 ;  /* 0x000059005c007a0c */ /* 0x000fe40005721270 */
[----:B------:R-:W-:Y:S01]  /*0b20*/  @P3 LOP3.LUT R174, R174, 0x1000000, RZ, 0xfc, !PT ;  /* 0x01000000aeae3812 */ /* 0x000fe200078efcff */
[----:B------:R-:W-:Y:S01]  /*0b30*/  IMAD.WIDE.U32 R62, R5, c[0x0][0x1a8], R94 ;  /* 0x00006a00053e7a25 */ /* 0x000fe200078e005e */
[----:B------:R-:W-:-:S02]  /*0b40*/  @P4 LOP3.LUT R24, R24, 0x1, RZ, 0xfc, !PT ;  /* 0x0000000118184812 */ /* 0x000fc400078efcff */
[----:B------:R-:W-:Y:S01]  /*0b50*/  ISETP.LT.AND P4, PT, R12, c[0x0][0x164], !P2 ;  /* 0x000059000c007a0c */ /* 0x000fe20005781270 */
[--C-:B------:R-:W-:Y:S01]  /*0b60*/  IMAD.WIDE.U32 R58, R176, c[0x0][0x1a8], R94.reuse ;  /* 0x00006a00b03a7a25 */ /* 0x100fe200078e005e */
[----:B------:R-:W-:Y:S01]  /*0b70*/  LOP3.LUT R174, R174, 0xffefffff, RZ, 0xc0, !PT ;  /* 0xffefffffaeae7812 */ /* 0x000fe200078ec0ff */
[----:B------:R-:W-:Y:S01]  /*0b80*/  STL.64 [R1+0x18], R62 ;  /* 0x0000183e01007387 */ /* 0x000fe20000100a00 */
[----:B------:R-:W-:Y:S01]  /*0b90*/  ISETP.LT.AND P3, PT, R13, c[0x0][0x164], !P2 ;  /* 0x000059000d007a0c */ /* 0x000fe20005761270 */
[--C-:B------:R-:W-:Y:S01]  /*0ba0*/  IMAD.WIDE.U32 R106, R5, c[0x0][0x1b8], R94.reuse ;  /* 0x00006e00056a7a25 */ /* 0x100fe200078e005e */
[----:B------:R-:W-:Y:S01]  /*0bb0*/  @P0 LOP3.LUT R174, R174, 0x100000, RZ, 0xfc, !PT ;  /* 0x00100000aeae0812 */ /* 0x000fe200078efcff */
[----:B------:R-:W-:Y:S01]  /*0bc0*/  STL.64 [R1+0x10], R58 ;  /* 0x0000103a01007387 */ /* 0x000fe20000100a00 */
[----:B------:R-:W-:Y:S01]  /*0bd0*/  ISETP.LT.AND P0, PT, R14, c[0x0][0x164], !P2 ;  /* 0x000059000e007a0c */ /* 0x000fe20005701270 */
[----:B------:R-:W-:Y:S01]  /*0be0*/  IMAD.WIDE.U32 R52, R175, c[0x0][0x1a8], R94 ;  /* 0x00006a00af347a25 */ /* 0x000fe200078e005e */
[----:B------:R-:W-:-:S02]  /*0bf0*/  LOP3.LUT R174, R174, 0xfffeffff, RZ, 0xc0, !PT ;  /* 0xfffeffffaeae7812 */ /* 0x000fc400078ec0ff */
[----:B------:R-:W-:Y:S01]  /*0c00*/  LOP3.LUT R24, R24, 0xefffffff, RZ, 0xc0, !PT ;  /* 0xefffffff18187812 */ /* 0x000fe200078ec0ff */
[--C-:B------:R-:W-:Y:S01]  /*0c10*/  IMAD.WIDE.U32 R110, R175, c[0x0][0x1b8], R94.reuse ;  /* 0x00006e00af6e7a25 */ /* 0x100fe200078e005e */
[----:B------:R-:W-:Y:S01]  /*0c20*/  @P4 LOP3.LUT R174, R174, 0x10000, RZ, 0xfc, !PT ;  /* 0x00010000aeae4812 */ /* 0x000fe200078efcff */
[----:B------:R-:W-:Y:S01]  /*0c30*/  STL.64 [R1+0x8], R52 ;  /* 0x0000083401007387 */ /* 0x000fe20000100a00 */
[----:B------:R-:W-:Y:S01]  /*0c40*/  ISETP.LT.AND P4, PT, R15, c[0x0][0x164], !P2 ;  /* 0x000059000f007a0c */ /* 0x000fe20005781270 */
[----:B------:R-:W-:Y:S01]  /*0c50*/  IMAD.WIDE.U32 R50, R8, c[0x0][0x1a8], R94 ;  /* 0x00006a0008327a25 */ /* 0x000fe200078e005e */
[----:B------:R-:W-:Y:S02]  /*0c60*/  LOP3.LUT R174, R174, 0xffffefff, RZ, 0xc0, !PT ;  /* 0xffffefffaeae7812 */ /* 0x000fe400078ec0ff */
[----:B------:R-:W-:Y:S01]  /*0c70*/  SHF.R.S32.HI R26, RZ, 0x1f, R10 ;  /* 0x0000001fff1a7819 */ /* 0x000fe2000001140a */
[----:B------:R-:W-:Y:S01]  /*0c80*/  IMAD.IADD R188, R45, 0x1, R107 ;  /* 0x000000012dbc7824 */ /* 0x000fe200078e026b */
[----:B------:R-:W-:Y:S01]  /*0c90*/  @P3 LOP3.LUT R174, R174, 0x1000, RZ, 0xfc, !PT ;  /* 0x00001000aeae3812 */ /* 0x000fe200078efcff */
[----:B------:R-:W-:Y:S01]  /*0ca0*/  IMAD.IADD R45, R57, 0x1, R40 ;  /* 0x00000001392d7824 */ /* 0x000fe200078e0228 */
[----:B------:R-:W-:Y:S01]  /*0cb0*/  ISETP.LT.AND P3, PT, R16, c[0x0][0x164], !P2 ;  /* 0x0000590010007a0c */ /* 0x000fe20005761270 */
[----:B------:R-:W-:Y:S01]  /*0cc0*/  IMAD.IADD R190, R47, 0x1, R111 ;  /* 0x000000012fbe7824 */ /* 0x000fe200078e026f */
[----:B------:R-:W-:Y:S01]  /*0cd0*/  LOP3.LUT R174, R174, 0xfffffeff, RZ, 0xc0, !PT ;  /* 0xfffffeffaeae7812 */ /* 0x000fe200078ec0ff */
[----:B------:R-:W-:Y:S01]  /*0ce0*/  STL.64 [R1], R50 ;  /* 0x0000003201007387 */ /* 0x000fe20000100a00 */
[----:B------:R-:W-:Y:S01]  /*0cf0*/  IMAD.WIDE.U32 R108, R176, c[0x0][0x1b8], R94 ;  /* 0x00006e00b06c7a25 */ /* 0x000fe200078e005e */
[----:B------:R-:W-:-:S02]  /*0d00*/  SHF.R.S32.HI R27, RZ, 0x1f, R11 ;  /* 0x0000001fff1b7819 */ /* 0x000fc4000001140b */
[----:B------:R-:W-:Y:S01]  /*0d10*/  @P0 LOP3.LUT R174, R174, 0x100, RZ, 0xfc, !PT ;  /* 0x00000100aeae0812 */ /* 0x000fe200078efcff */
[----:B------:R-:W-:Y:S01]  /*0d20*/  IMAD.WIDE.U32 R112, R8, c[0x0][0x1b8], R94 ;  /* 0x00006e0008707a25 */ /* 0x000fe200078e005e */
[----:B------:R-:W-:Y:S02]  /*0d30*/  ISETP.LT.AND P0, PT, R17, c[0x0][0x164], !P2 ;  /* 0x0000590011007a0c */ /* 0x000fe40005701270 */
[----:B------:R-:W-:Y:S01]  /*0d40*/  LOP3.LUT R174, R174, 0xffffffef, RZ, 0xc0, !PT ;  /* 0xffffffefaeae7812 */ /* 0x000fe200078ec0ff */
[----:B------:R-:W-:Y:S01]  /*0d50*/  IMAD.IADD R189, R189, 0x1, R109 ;  /* 0x00000001bdbd7824 */ /* 0x000fe200078e026d */
[----:B------:R-:W-:Y:S01]  /*0d60*/  SHF.R.S32.HI R28, RZ, 0x1f, R12 ;  /* 0x0000001fff1c7819 */ /* 0x000fe2000001140c */
[----:B------:R-:W-:Y:S01]  /*0d70*/  IMAD.IADD R191, R191, 0x1, R113 ;  /* 0x00000001bfbf7824 */ /* 0x000fe200078e0271 */
[----:B------:R-:W-:Y:S02]  /*0d80*/  @P4 LOP3.LUT R174, R174, 0x10, RZ, 0xfc, !PT ;  /* 0x00000010aeae4812 */ /* 0x000fe400078efcff */
[----:B------:R-:W-:-:S02]  /*0d90*/  ISETP.LT.AND P4, PT, R18, c[0x0][0x164], !P2 ;  /* 0x0000590012007a0c */ /* 0x000fc40005781270 */
[----:B------:R-:W-:Y:S02]  /*0da0*/  LOP3.LUT R174, R174, 0xfffffffe, RZ, 0xc0, !PT ;  /* 0xfffffffeaeae7812 */ /* 0x000fe400078ec0ff */
[----:B------:R-:W-:Y:S02]  /*0db0*/  SHF.R.S32.HI R29, RZ, 0x1f, R13 ;  /* 0x0000001fff1d7819 */ /* 0x000fe4000001140d */
[----:B------:R-:W-:Y:S02]  /*0dc0*/  @P0 LOP3.LUT R24, R24, 0x10000000, RZ, 0xfc, !PT ;  /* 0x1000000018180812 */ /* 0x000fe400078efcff */
[----:B------:R-:W-:Y:S02]  /*0dd0*/  @P3 LOP3.LUT R174, R174, 0x1, RZ, 0xfc, !PT ;  /* 0x00000001aeae3812 */ /* 0x000fe400078efcff */
[----:B------:R-:W-:Y:S02]  /*0de0*/  ISETP.LT.AND P3, PT, R19, c[0x0][0x164], !P2 ;  /* 0x0000590013007a0c */ /* 0x000fe40005761270 */
[----:B------:R-:W-:-:S02]  /*0df0*/  LOP3.LUT R24, R24, 0xfeffffff, RZ, 0xc0, !PT ;  /* 0xfeffffff18187812 */ /* 0x000fc400078ec0ff */
[----:B------:R-:W-:Y:S02]  /*0e00*/  ISETP.LT.AND P0, PT, R20, c[0x0][0x164], !P2 ;  /* 0x0000590014007a0c */ /* 0x000fe40005701270 */
[----:B------:R-:W-:Y:S02]  /*0e10*/  @P4 LOP3.LUT R24, R24, 0x1000000, RZ, 0xfc, !PT ;  /* 0x0100000018184812 */ /* 0x000fe400078efcff */
[----:B------:R-:W-:Y:S02]  /*0e20*/  ISETP.LT.AND P4, PT, R21, c[0x0][0x164], !P2 ;  /* 0x0000590015007a0c */ /* 0x000fe40005781270 */
[----:B------:R-:W-:Y:S02]  /*0e30*/  LOP3.LUT R24, R24, 0xffefffff, RZ, 0xc0, !PT ;  /* 0xffefffff18187812 */ /* 0x000fe400078ec0ff */
[----:B------:R-:W-:Y:S02]  /*0e40*/  LOP3.LUT R174, R174, 0xff7fffff, RZ, 0xc0, !PT ;  /* 0xff7fffffaeae7812 */ /* 0x000fe400078ec0ff */
[----:B------:R-:W-:-:S02]  /*0e50*/  @P3 LOP3.LUT R24, R24, 0x100000, RZ, 0xfc, !PT ;  /* 0x0010000018183812 */ /* 0x000fc400078efcff */
[----:B------:R-:W-:Y:S02]  /*0e60*/  ISETP.LT.AND P3, PT, R22, c[0x0][0x164], !P2 ;  /* 0x0000590016007a0c */ /* 0x000fe40005761270 */
[----:B------:R-:W-:Y:S02]  /*0e70*/  LOP3.LUT R24, R24, 0xfffeffff, RZ, 0xc0, !PT ;  /* 0xfffeffff18187812 */ /* 0x000fe400078ec0ff */
[----:B-1----:R-:W-:Y:S02]  /*0e80*/  SHF.R.S32.HI R30, RZ, 0x1f, R14 ;  /* 0x0000001fff1e7819 */ /* 0x002fe4000001140e */
[----:B------:R-:W-:Y:S02]  /*0e90*/  @P0 LOP3.LUT R24, R24, 0x10000, RZ, 0xfc, !PT ;  /* 0x0001000018180812 */ /* 0x000fe400078efcff */
[----:B------:R-:W-:Y:S02]  /*0ea0*/  ISETP.LT.AND P0, PT, R23, c[0x0][0x164], !P2 ;  /* 0x0000590017007a0c */ /* 0x000fe40005701270 */
[----:B------:R-:W-:-:S02]  /*0eb0*/  LOP3.LUT R24, R24, 0xffffefff, RZ, 0xc0, !PT ;  /* 0xffffefff18187812 */ /* 0x000fc400078ec0ff */
[----:B------:R-:W-:Y:S02]  /*0ec0*/  SHF.R.S32.HI R31, RZ, 0x1f, R15 ;  /* 0x0000001fff1f7819 */ /* 0x000fe4000001140f */
[----:B------:R-:W-:Y:S02]  /*0ed0*/  @P4 LOP3.LUT R24, R24, 0x1000, RZ, 0xfc, !PT ;  /* 0x0000100018184812 */ /* 0x000fe400078efcff */
[----:B------:R-:W-:Y:S02]  /*0ee0*/  ISETP.GE.AND P4, PT, R175, c[0x0][0x160], PT ;  /* 0x00005800af007a0c */ /* 0x000fe40003f86270 */
[----:B------:R-:W-:Y:S02]  /*0ef0*/  LOP3.LUT R24, R24, 0xfffffeff, RZ, 0xc0, !PT ;  /* 0xfffffeff18187812 */ /* 0x000fe400078ec0ff */
[----:B------:R-:W-:Y:S02]  /*0f00*/  ISETP.LT.AND P5, PT, R10, c[0x0][0x164], !P4 ;  /* 0x000059000a007a0c */ /* 0x000fe400067a1270 */
[----:B------:R-:W-:-:S02]  /*0f10*/  @P3 LOP3.LUT R24, R24, 0x100, RZ, 0xfc, !PT ;  /* 0x0000010018183812 */ /* 0x000fc400078efcff */
[----:B------:R-:W-:Y:S02]  /*0f20*/  ISETP.LT.AND P6, PT, R12, c[0x0][0x164], !P4 ;  /* 0x000059000c007a0c */ /* 0x000fe400067c1270 */
[----:B------:R-:W-:Y:S02]  /*0f30*/  LOP3.LUT R24, R24, 0xffffffef, RZ, 0xc0, !PT ;  /* 0xffffffef18187812 */ /* 0x000fe400078ec0ff */
[----:B------:R-:W-:Y:S02]  /*0f40*/  ISETP.LT.AND P2, PT, R92, c[0x0][0x164], !P4 ;  /* 0x000059005c007a0c */ /* 0x000fe40006741270 */
[----:B------:R-:W-:Y:S02]  /*0f50*/  @P0 LOP3.LUT R24, R24, 0x10, RZ, 0xfc, !PT ;  /* 0x0000001018180812 */ /* 0x000fe400078efcff */
[----:B------:R-:W-:Y:S02]  /*0f60*/  ISETP.LT.AND P0, PT, R11, c[0x0][0x164], !P4 ;  /* 0x000059000b007a0c */ /* 0x000fe40006701270 */
[----:B------:R-:W-:-:S02]  /*0f70*/  @P5 LOP3.LUT R174, R174, 0x800000, RZ, 0xfc, !PT ;  /* 0x00800000aeae5812 */ /* 0x000fc400078efcff */
[----:B------:R-:W-:Y:S02]  /*0f80*/  ISETP.LT.AND P5, PT, R13, c[0x0][0x164], !P4 ;  /* 0x000059000d007a0c */ /* 0x000fe400067a1270 */
[----:B------:R-:W-:Y:S02]  /*0f90*/  LOP3.LUT R174, R174, 0xfff7ffff, RZ, 0xc0, !PT ;  /* 0xfff7ffffaeae7812 */ /* 0x000fe400078ec0ff */
[----:B------:R-:W-:Y:S02]  /*0fa0*/  LOP3.LUT R24, R24, 0x7fffffff, RZ, 0xc0, !PT ;  /* 0x7fffffff18187812 */ /* 0x000fe400078ec0ff */
[----:B------:R-:W-:Y:S02]  /*0fb0*/  ISETP.LT.AND P3, PT, R94, c[0x0][0x164], !P4 ;  /* 0x000059005e007a0c */ /* 0x000fe40006761270 */
[----:B------:R-:W-:Y:S02]  /*0fc0*/  SHF.R.S32.HI R32, RZ, 0x1f, R16 ;  /* 0x0000001fff207819 */ /* 0x000fe40000011410 */
[----:B------:R-:W-:-:S02]  /*0fd0*/  @P0 LOP3.LUT R174, R174, 0x80000, RZ, 0xfc, !PT ;  /* 0x00080000aeae0812 */ /* 0x000fc400078efcff */
[----:B------:R-:W-:Y:S02]  /*0fe0*/  ISETP.LT.AND P0, PT, R14, c[0x0][0x164], !P4 ;  /* 0x000059000e007a0c */ /* 0x000fe40006701270 */
[----:B------:R-:W-:Y:S02]  /*0ff0*/  LOP3.LUT R174, R174, 0xffff7fff, RZ, 0xc0, !PT ;  /* 0xffff7fffaeae7812 */ /* 0x000fe400078ec0ff */
[----:B------:R-:W-:Y:S02]  /*1000*/  SHF.R.S32.HI R33, RZ, 0x1f, R17 ;  /* 0x0000001fff217819 */ /* 0x000fe40000011411 */
[----:B------:R-:W-:Y:S02]  /*1010*/  @P6 LOP3.LUT R174, R174, 0x8000, RZ, 0xfc, !PT ;  /* 0x00008000aeae6812 */ /* 0x000fe400078efcff */
[----:B------:R-:W-:Y:S02]  /*1020*/  ISETP.LT.AND P6, PT, R15, c[0x0][0x164], !P4 ;  /* 0x000059000f007a0c */ /* 0x000fe400067c1270 */
[----:B------:R-:W-:-:S02]  /*1030*/  LOP3.LUT R174, R174, 0xfffff7ff, RZ, 0xc0, !PT ;  /* 0xfffff7ffaeae7812 */ /* 0x000fc400078ec0ff */
[----:B------:R-:W-:Y:S02]  /*1040*/  SHF.R.S32.HI R34, RZ, 0x1f, R18 ;  /* 0x0000001fff227819 */ /* 0x000fe40000011412 */
[----:B------:R-:W-:Y:S02]  /*1050*/  @P5 LOP3.LUT R174, R174, 0x800, RZ, 0xfc, !PT ;  /* 0x00000800aeae5812 */ /* 0x000fe400078efcff */
[----:B------:R-:W-:Y:S02]  /*1060*/  ISETP.LT.AND P5, PT, R16, c[0x0][0x164], !P4 ;  /* 0x0000590010007a0c */ /* 0x000fe400067a1270 */
[----:B------:R-:W-:Y:S02]  /*1070*/  LOP3.LUT R174, R174, 0xffffff7f, RZ, 0xc0, !PT ;  /* 0xffffff7faeae7812 */ /* 0x000fe400078ec0ff */
[----:B------:R-:W-:Y:S02]  /*1080*/  SHF.R.S32.HI R35, RZ, 0x1f, R19 ;  /* 0x0000001fff237819 */ /* 0x000fe40000011413 */
[----:B------:R-:W-:-:S02]  /*1090*/  @P0 LOP3.LUT R174, R174, 0x80, RZ, 0xfc, !PT ;  /* 0x00000080aeae0812 */ /* 0x000fc400078efcff */
[----:B------:R-:W-:Y:S02]  /*10a0*/  ISETP.LT.AND P0, PT, R17, c[0x0][0x164], !P4 ;  /* 0x0000590011007a0c */ /* 0x000fe40006701270 */
[----:B------:R-:W-:Y:S02]  /*10b0*/  LOP3.LUT R174, R174, 0xfffffff7, RZ, 0xc0, !PT ;  /* 0xfffffff7aeae7812 */ /* 0x000fe400078ec0ff */
[----:B------:R-:W-:Y:S02]  /*10c0*/  SHF.R.S32.HI R36, RZ, 0x1f, R20 ;  /* 0x0000001fff247819 */ /* 0x000fe40000011414 */
[----:B------:R-:W-:Y:S02]  /*10d0*/  @P5 LOP3.LUT R24, R24, 0x80000000, RZ, 0xfc, !PT ;  /* 0x8000000018185812 */ /* 0x000fe400078efcff */
[----:B------:R-:W-:Y:S02]  /*10e0*/  @P6 LOP3.LUT R174, R174, 0x8, RZ, 0xfc, !PT ;  /* 0x00000008aeae6812 */ /* 0x000fe400078efcff */
[----:B------:R-:W-:-:S02]  /*10f0*/  ISETP.LT.AND P6, PT, R18, c[0x0][0x164], !P4 ;  /* 0x0000590012007a0c */ /* 0x000fc400067c1270 */
[----:B------:R-:W-:Y:S02]  /*1100*/  LOP3.LUT R24, R24, 0xf7ffffff, RZ, 0xc0, !PT ;  /* 0xf7ffffff18187812 */ /* 0x000fe400078ec0ff */
[----:B------:R-:W-:Y:S02]  /*1110*/  ISETP.LT.AND P5, PT, R19, c[0x0][0x164], !P4 ;  /* 0x0000590013007a0c */ /* 0x000fe400067a1270 */
[----:B------:R-:W-:Y:S02]  /*1120*/  @P0 LOP3.LUT R24, R24, 0x8000000, RZ, 0xfc, !PT ;  /* 0x0800000018180812 */ /* 0x000fe400078efcff */
[----:B------:R-:W-:Y:S02]  /*1130*/  ISETP.LT.AND P0, PT, R20, c[0x0][0x164], !P4 ;  /* 0x0000590014007a0c */ /* 0x000fe40006701270 */
[----:B------:R-:W-:Y:S02]  /*1140*/  LOP3.LUT R24, R24, 0xff7fffff, RZ, 0xc0, !PT ;  /* 0xff7fffff18187812 */ /* 0x000fe400078ec0ff */
[----:B------:R-:W-:-:S02]  /*1150*/  LOP3.LUT R174, R174, 0xffbfffff, RZ, 0xc0, !PT ;  /* 0xffbfffffaeae7812 */ /* 0x000fc400078ec0ff */
[----:B------:R-:W-:Y:S02]  /*1160*/  @P6 LOP3.LUT R24, R24, 0x800000, RZ, 0xfc, !PT ;  /* 0x0080000018186812 */ /* 0x000fe400078efcff */
[----:B------:R-:W-:Y:S02]  /*1170*/  ISETP.LT.AND P6, PT, R21, c[0x0][0x164], !P4 ;  /* 0x0000590015007a0c */ /* 0x000fe400067c1270 */
[----:B------:R-:W-:Y:S02]  /*1180*/  LOP3.LUT R24, R24, 0xfff7ffff, RZ, 0xc0, !PT ;  /* 0xfff7ffff18187812 */ /* 0x000fe400078ec0ff */
[----:B------:R-:W-:Y:S02]  /*1190*/  SHF.R.S32.HI R37, RZ, 0x1f, R21 ;  /* 0x0000001fff257819 */ /* 0x000fe40000011415 */
[----:B------:R-:W-:Y:S02]  /*11a0*/  @P5 LOP3.LUT R24, R24, 0x80000, RZ, 0xfc, !PT ;  /* 0x0008000018185812 */ /* 0x000fe400078efcff */
[----:B------:R-:W-:-:S02]  /*11b0*/  ISETP.LT.AND P5, PT, R22, c[0x0][0x164], !P4 ;  /* 0x0000590016007a0c */ /* 0x000fc400067a1270 */
[----:B------:R-:W-:Y:S02]  /*11c0*/  LOP3.LUT R24, R24, 0xffff7fff, RZ, 0xc0, !PT ;  /* 0xffff7fff18187812 */ /* 0x000fe400078ec0ff */
[----:B------:R-:W-:Y:S02]  /*11d0*/  SHF.R.S32.HI R38, RZ, 0x1f, R22 ;  /* 0x0000001fff267819 */ /* 0x000fe40000011416 */
[----:B------:R-:W-:Y:S02]  /*11e0*/  @P0 LOP3.LUT R24, R24, 0x8000, RZ, 0xfc, !PT ;  /* 0x0000800018180812 */ /* 0x000fe400078efcff */
[----:B------:R-:W-:Y:S02]  /*11f0*/  ISETP.LT.AND P0, PT, R23, c[0x0][0x164], !P4 ;  /* 0x0000590017007a0c */ /* 0x000fe40006701270 */
[----:B------:R-:W-:Y:S02]  /*1200*/  LOP3.LUT R24, R24, 0xfffff7ff, RZ, 0xc0, !PT ;  /* 0xfffff7ff18187812 */ /* 0x000fe400078ec0ff */
[----:B------:R-:W-:-:S02]  /*1210*/  SHF.R.S32.HI R39, RZ, 0x1f, R23 ;  /* 0x0000001fff277819 */ /* 0x000fc40000011417 */
[----:B------:R-:W-:Y:S02]  /*1220*/  @P6 LOP3.LUT R24, R24, 0x800, RZ, 0xfc, !PT ;  /* 0x0000080018186812 */ /* 0x000fe400078efcff */
[----:B------:R-:W-:Y:S02]  /*1230*/  ISETP.GE.AND P6, PT, R8, c[0x0][0x160], PT ;  /* 0x0000580008007a0c */ /* 0x000fe40003fc6270 */
[----:B------:R-:W-:Y:S02]  /*1240*/  LOP3.LUT R24, R24, 0xffffff7f, RZ, 0xc0, !PT ;  /* 0xffffff7f18187812 */ /* 0x000fe400078ec0ff */
[----:B------:R-:W-:Y:S02]  /*1250*/  ISETP.LT.AND P4, PT, R92, c[0x0][0x164], !P6 ;  /* 0x000059005c007a0c */ /* 0x000fe40007781270 */
[----:B------:R-:W-:Y:S02]  /*1260*/  @P5 LOP3.LUT R24, R24, 0x80, RZ, 0xfc, !PT ;  /* 0x0000008018185812 */ /* 0x000fe400078efcff */
[----:B------:R-:W-:-:S02]  /*1270*/  ISETP.LT.AND P5, PT, R94, c[0x0][0x164], !P6 ;  /* 0x000059005e007a0c */ /* 0x000fc400077a1270 */
[----:B------:R-:W-:-:S04]  /*1280*/  LOP3.LUT R24, R24, 0xfffffff7, RZ, 0xc0, !PT ;  /* 0xfffffff718187812 */ /* 0x000fc800078ec0ff */
[----:B------:R-:W-:Y:S02]  /*1290*/  @P0 LOP3.LUT R24, R24, 0x8, RZ, 0xfc, !PT ;  /* 0x0000000818180812 */ /* 0x000fe400078efcff */
[----:B------:R-:W-:Y:S02]  /*12a0*/  ISETP.LT.AND P0, PT, R10, c[0x0][0x164], !P6 ;  /* 0x000059000a007a0c */ /* 0x000fe40007701270 */
[----:B------:R-:W-:-:S11]  /*12b0*/  LOP3.LUT R24, R24, 0xbfffffff, RZ, 0xc0, !PT ;  /* 0xbfffffff18187812 */ /* 0x000fd600078ec0ff */
        /* <DEDUP_REMOVED lines=16> */
[----:B------:R-:W-:-:S13]  /*13c0*/  ISETP.LT.AND P0, PT, R16, c[0x0][0x164], !P6 ;  /* 0x0000590010007a0c */ /* 0x000fda0007701270 */
        /* <DEDUP_REMOVED lines=17> */
[----:B------:R-:W-:Y:S02]  /*14e0*/  LOP3.LUT R24, R24, 0xffffffbf, RZ, 0xc0, !PT ;  /* 0xffffffbf18187812 */ /* 0x000fe400078ec0ff */
[----:B------:R-:W-:-:S09]  /*14f0*/  ISETP.LT.AND P6, PT, R23, c[0x0][0x164], !P6 ;  /* 0x0000590017007a0c */ /* 0x000fd200077c1270 */
[----:B------:R-:W-:Y:S02]  /*1500*/  @P0 LOP3.LUT R24, R24, 0x40, RZ, 0xfc, !PT ;  /* 0x0000004018180812 */ /* 0x000fe400078efcff */
[----:B------:R-:W-:Y:S01]  /*1510*/  ISETP.NE.AND P0, PT, R41, RZ, PT ;  /* 0x000000ff2900720c */ /* 0x000fe20003f05270 */
[----:B------:R-:W-:Y:S01]  /*1520*/  IMAD R41, R179, c[0x0][0x1a8], RZ ;  /* 0x00006a00b3297a24 */ /* 0x000fe200078e02ff */
[----:B------:R-:W-:-:S03]  /*1530*/  LOP3.LUT R24, R24, 0xfffffffb, RZ, 0xc0, !PT ;  /* 0xfffffffb18187812 */ /* 0x000fc600078ec0ff */
[----:B------:R-:W-:Y:S01]  /*1540*/  IMAD R42, R176, c[0x0][0x1ac], R41 ;  /* 0x00006b00b02a7a24 */ /* 0x000fe200078e0229 */
[----:B------:R-:W-:Y:S01]  /*1550*/  @P6 LOP3.LUT R24, R24, 0x4, RZ, 0xfc, !PT ;  /* 0x0000000418186812 */ /* 0x000fe200078efcff */
[----:B------:R-:W-:Y:S02]  /*1560*/  IMAD.IADD R41, R193, 0x1, R43 ;  /* 0x00000001c1297824 */ /* 0x000fe400078e022b */
[----:B------:R-:W-:Y:S02]  /*1570*/  IMAD.IADD R43, R43, 0x1, R63 ;  /* 0x000000012b2b7824 */ /* 0x000fe400078e023f */
[----:B------:R-:W-:Y:S01]  /*1580*/  IMAD.IADD R46, R61, 0x1, R42 ;  /* 0x000000013d2e7824 */ /* 0x000fe200078e022a */
[----:B------:R-:W-:Y:S01]  /*1590*/  SHF.L.U64.HI R252, R192, 0x1, R41 ;  /* 0x00000001c0fc7819 */ /* 0x000fe20000010229 */
[----:B------:R-:W-:Y:S01]  /*15a0*/  IMAD.IADD R42, R42, 0x1, R59 ;  /* 0x000000012a2a7824 */ /* 0x000fe200078e023b */
[----:B------:R-:W-:Y:S01]  /*15b0*/  SHF.L.U64.HI R43, R62, 0x1, R43 ;  /* 0x000000013e2b7819 */ /* 0x000fe2000001022b */
[----:B------:R-:W-:Y:S01]  /*15c0*/  IMAD.IADD R41, R40, 0x1, R53 ;  /* 0x0000000128297824 */ /* 0x000fe200078e0235 */
[----:B------:R-:W-:Y:S01]  /*15d0*/  SHF.L.U64.HI R47, R60, 0x1, R46 ;  /* 0x000000013c2f7819 */ /* 0x000fe2000001022e */
[----:B------:R-:W-:Y:S01]  /*15e0*/  IMAD.IADD R40, R49, 0x1, R51 ;  /* 0x0000000131287824 */ /* 0x000fe200078e0233 */
[----:B------:R-:W-:Y:S01]  /*15f0*/  SHF.L.U64.HI R46, R58, 0x1, R42 ;  /* 0x000000013a2e7819 */ /* 0x000fe2000001022a */
[----:B------:R0:W-:Y:S01]  /*1600*/  STL [R1+0x64], R43 ;  /* 0x0000642b01007387 */ /* 0x0001e20000100800 */
[----:B------:R-:W-:-:S02]  /*1610*/  SHF.L.U64.HI R42, R54, 0x1, R44 ;  /* 0x00000001362a7819 */ /* 0x000fc4000001022c */
[----:B------:R-:W-:Y:S01]  /*1620*/  SHF.L.U64.HI R41, R52, 0x1, R41 ;  /* 0x0000000134297819 */ /* 0x000fe20000010229 */
[----:B------:R1:W-:Y:S01]  /*1630*/  STL [R1+0x58], R47 ;  /* 0x0000582f01007387 */ /* 0x0003e20000100800 */
[----:B------:R-:W-:-:S03]  /*1640*/  SHF.L.U64.HI R40, R50, 0x1, R40 ;  /* 0x0000000132287819 */ /* 0x000fc60000010228 */
[----:B------:R1:W-:Y:S01]  /*1650*/  STL [R1+0x68], R46 ;  /* 0x0000682e01007387 */ /* 0x0003e20000100800 */
[----:B0-----:R-:W-:-:S05]  /*1660*/  SHF.L.U64.HI R43, R56, 0x1, R45 ;  /* 0x00000001382b7819 */ /* 0x001fca000001022d */
[----:B------:R1:W-:Y:S04]  /*1670*/  STL [R1+0x5c], R43 ;  /* 0x00005c2b01007387 */ /* 0x0003e80000100800 */
[----:B------:R1:W-:Y:S04]  /*1680*/  STL [R1+0x60], R42 ;  /* 0x0000602a01007387 */ /* 0x0003e80000100800 */
[----:B------:R1:W-:Y:S04]  /*1690*/  STL [R1+0x6c], R41 ;  /* 0x00006c2901007387 */ /* 0x0003e80000100800 */
[----:B------:R1:W-:Y:S02]  /*16a0*/  STL [R1+0x70], R40 ;  /* 0x0000702801007387 */ /* 0x0003e40000100800 */
.L_x_170:
[----:B--2---:R-:W2:Y:S04]  /*16b0*/  LDL.64 R44, [R1+0x50] ;  /* 0x00005000012c7983 */ /* 0x004ea80000100a00 */
[----:B---3--:R-:W3:Y:S04]  /*16c0*/  LDL.64 R50, [R1+0x48] ;  /* 0x0000480001327983 */ /* 0x008ee80000100a00 */
[----:B----4-:R-:W4:Y:S04]  /*16d0*/  LDL.64 R48, [R1+0x40] ;  /* 0x0000400001307983 */ /* 0x010f280000100a00 */
[----:B-1----:R-:W5:Y:S01]  /*16e0*/  LDL.64 R46, [R1+0x38] ;  /* 0x00003800012e7983 */ /* 0x002f620000100a00 */
[----:B------:R-:W-:Y:S01]  /*16f0*/  IMAD.MOV.U32 R43, RZ, RZ, c[0x0][0x14] ;  /* 0x00000500ff2b7624 */ /* 0x000fe200078e00ff */
[----:B------:R-:W-:Y:S01]  /*1700*/  ULDC.U16 UR8, c[0x0][0x1c0] ;  /* 0x0000700000087ab9 */ /* 0x000fe20000000400 */
[----:B------:R-:W-:-:S02]  /*1710*/  IMAD.MOV.U32 R96, RZ, RZ, c[0x0][0x168] ;  /* 0x00005a00ff607624 */ /* 0x000fc400078e00ff */
[----:B------:R-:W-:-:S04]  /*1720*/  IMAD.WIDE.U32 R40, R43, c[0x0][0x1e0], RZ ;  /* 0x000078002b287a25 */ /* 0x000fc800078e00ff */
[----:B------:R-:W-:Y:S02]  /*1730*/  IMAD R41, R43, c[0x0][0x1e4], R41 ;  /* 0x000079002b297a24 */ /* 0x000fe400078e0229 */
[----:B------:R-:W-:Y:S02]  /*1740*/  IMAD.U32 R52, RZ, RZ, UR8 ;  /* 0x00000008ff347e24 */ /* 0x000fe4000f8e00ff */
[----:B------:R-:W-:Y:S02]  /*1750*/  IMAD R41, R41, UR4, RZ ;  /* 0x0000000429297c24 */ /* 0x000fe4000f8e02ff */
[----:B------:R-:W-:Y:S02]  /*1760*/  IMAD.U32 R53, RZ, RZ, UR8 ;  /* 0x00000008ff357e24 */ /* 0x000fe4000f8e00ff */
[----:B------:R-:W-:Y:S02]  /*1770*/  IMAD.U32 R54, RZ, RZ, UR8 ;  /* 0x00000008ff367e24 */ /* 0x000fe4000f8e00ff */
[----:B------:R-:W-:-:S02]  /*1780*/  IMAD.U32 R55, RZ, RZ, UR8 ;  /* 0x00000008ff377e24 */ /* 0x000fc4000f8e00ff */
[----:B------:R-:W-:Y:S02]  /*1790*/  IMAD.U32 R56, RZ, RZ, UR8 ;  /* 0x00000008ff387e24 */ /* 0x000fe4000f8e00ff */
[----:B------:R-:W-:Y:S02]  /*17a0*/  IMAD.U32 R57, RZ, RZ, UR8 ;  /* 0x00000008ff397e24 */ /* 0x000fe4000f8e00ff */
[----:B------:R-:W-:Y:S02]  /*17b0*/  IMAD.U32 R58, RZ, RZ, UR8 ;  /* 0x00000008ff3a7e24 */ /* 0x000fe4000f8e00ff */
        /* <DEDUP_REMOVED lines=45> */
[----:B--2---:R-:W-:-:S04]  /*1a90*/  IMAD.WIDE.U32 R42, R40, UR4, R44 ;  /* 0x00000004282a7c25 */ /* 0x004fc8000f8e002c */
[----:B------:R-:W-:Y:S01]  /*1aa0*/  IMAD R45, R40, UR5, R41 ;  /* 0x00000005282d7c24 */ /* 0x000fe2000f8e0229 */
[----:B------:R-:W-:Y:S01]  /*1ab0*/  LEA R114, P6, R42, c[0x0][0x1b0], 0x1 ;  /* 0x00006c002a727a11 */ /* 0x000fe200078c08ff */
[----:B------:R-:W-:Y:S02]  /*1ac0*/  IMAD.U32 R44, RZ, RZ, UR8 ;  /* 0x00000008ff2c7e24 */ /* 0x000fe4000f8e00ff */
[----:B------:R-:W-:-:S05]  /*1ad0*/  IMAD.IADD R41, R43, 0x1, R45 ;  /* 0x000000012b297824 */ /* 0x000fca00078e022d */
[----:B------:R-:W-:Y:S01]  /*1ae0*/  LEA.HI.X R115, R42, c[0x0][0x1b4], R41, 0x1, P6 ;  /* 0x00006d002a737a11 */ /* 0x000fe200030f0c29 */
[----:B---3--:R-:W-:-:S04]  /*1af0*/  IMAD.WIDE.U32 R42, R40, UR4, R50 ;  /* 0x00000004282a7c25 */ /* 0x008fc8000f8e0032 */
[----:B------:R-:W-:Y:S01]  /*1b00*/  IMAD.IADD R41, R45, 0x1, R43 ;  /* 0x000000012d297824 */ /* 0x000fe200078e022b */
[C---:B------:R-:W-:Y:S01]  /*1b10*/  LEA R116, P6, R42.reuse, c[0x0][0x1b0], 0x1 ;  /* 0x00006c002a747a11 */ /* 0x040fe200078c08ff */
[----:B------:R-:W-:Y:S02]  /*1b20*/  IMAD.U32 R50, RZ, RZ, UR8 ;  /* 0x00000008ff327e24 */ /* 0x000fe4000f8e00ff */
[----:B------:R-:W-:Y:S01]  /*1b30*/  IMAD.U32 R51, RZ, RZ, UR8 ;  /* 0x00000008ff337e24 */ /* 0x000fe2000f8e00ff */
[----:B------:R-:W-:Y:S01]  /*1b40*/  LEA.HI.X R117, R42, c[0x0][0x1b4], R41, 0x1, P6 ;  /* 0x00006d002a757a11 */ /* 0x000fe200030f0c29 */
[----:B----4-:R-:W-:-:S04]  /*1b50*/  IMAD.WIDE.U32 R42, R40, UR4, R48 ;  /* 0x00000004282a7c25 */ /* 0x010fc8000f8e0030 */
[----:B------:R-:W-:Y:S01]  /*1b60*/  IMAD.IADD R41, R45, 0x1, R43 ;  /* 0x000000012d297824 */ /* 0x000fe200078e022b */
[C---:B------:R-:W-:Y:S01]  /*1b70*/  LEA R118, P6, R42.reuse, c[0x0][0x1b0], 0x1 ;  /* 0x00006c002a767a11 */ /* 0x040fe200078c08ff */
[----:B------:R-:W-:Y:S02]  /*1b80*/  IMAD.U32 R43, RZ, RZ, UR8 ;  /* 0x00000008ff2b7e24 */ /* 0x000fe4000f8e00ff */
[----:B------:R-:W-:Y:S01]  /*1b90*/  IMAD.U32 R48, RZ, RZ, UR8 ;  /* 0x00000008ff307e24 */ /* 0x000fe2000f8e00ff */
[----:B------:R-:W-:Y:S01]  /*1ba0*/  LEA.HI.X R119, R42, c[0x0][0x1b4], R41, 0x1, P6 ;  /* 0x00006d002a777a11 */ /* 0x000fe200030f0c29 */
[----:B-----5:R-:W-:-:S04]  /*1bb0*/  IMAD.WIDE.U32 R40, R40, UR4, R46 ;  /* 0x0000000428287c25 */ /* 0x020fc8000f8e002e */
[----:B------:R-:W-:Y:S01]  /*1bc0*/  IMAD.IADD R41, R45, 0x1, R41 ;  /* 0x000000012d297824 */ /* 0x000fe200078e0229 */
[C---:B------:R-:W-:Y:S01]  /*1bd0*/  LEA R120, P6, R40.reuse, c[0x0][0x1b0], 0x1 ;  /* 0x00006c0028787a11 */ /* 0x040fe200078c08ff */
[----:B------:R-:W-:Y:S02]  /*1be0*/  IMAD.U32 R42, RZ, RZ, UR8 ;  /* 0x00000008ff2a7e24 */ /* 0x000fe4000f8e00ff */
[----:B------:R-:W-:Y:S01]  /*1bf0*/  IMAD.U32 R45, RZ, RZ, UR8 ;  /* 0x00000008ff2d7e24 */ /* 0x000fe2000f8e00ff */
[----:B------:R-:W-:Y:S01]  /*1c00*/  LEA.HI.X R121, R40, c[0x0][0x1b4], R41, 0x1, P6 ;  /* 0x00006d0028797a11 */ /* 0x000fe200030f0c29 */
[----:B------:R-:W-:Y:S01]  /*1c10*/  IMAD.U32 R40, RZ, RZ, UR8 ;  /* 0x00000008ff287e24 */ /* 0x000fe2000f8e00ff */
[----:B------:R-:W-:Y:S01]  /*1c20*/  ISETP.GE.AND P6, PT, R96, 0x1, PT ;  /* 0x000000016000780c */ /* 0x000fe20003fc6270 */
[----:B------:R-:W-:Y:S02]  /*1c30*/  IMAD.U32 R41, RZ, RZ, UR8 ;  /* 0x00000008ff297e24 */ /* 0x000fe4000f8e00ff */
[----:B------:R-:W-:-:S02]  /*1c40*/  IMAD.U32 R46, RZ, RZ, UR8 ;  /* 0x00000008ff2e7e24 */ /* 0x000fc4000f8e00ff */
[----:B------:R-:W-:Y:S02]  /*1c50*/  IMAD.U32 R47, RZ, RZ, UR8 ;  /* 0x00000008ff2f7e24 */ /* 0x000fe4000f8e00ff */
[----:B------:R-:W-:-:S06]  /*1c60*/  IMAD.U32 R49, RZ, RZ, UR8 ;  /* 0x00000008ff317e24 */ /* 0x000fcc000f8e00ff */
[----:B------:R-:W-:Y:S05]  /*1c70*/  @!P6 BRA `(.L_x_54) ;  /* 0x000032700000e947 */ /* 0x000fea0003800000 */
[----:B------:R-:W-:Y:S02]  /*1c80*/  IMAD.MOV.U32 R195, RZ, RZ, RZ ;  /* 0x000000ffffc37224 */ /* 0x000fe400078e00ff */
        /* <DEDUP_REMOVED lines=64> */
.L_x_55:
[--C-:B------:R-:W-:Y:S01]  /*2090*/  SHF.R.S32.HI R159, RZ, 0x1f, R195.reuse ;  /* 0x0000001fff9f7819 */ /* 0x100fe200000114c3 */
[----:B------:R-:W-:Y:S01]  /*20a0*/  IMAD R96, R180, c[0x0][0x178], RZ ;  /* 0x00005e00b4607a24 */ /* 0x000fe200078e02ff */
[----:B------:R-:W-:Y:S01]  /*20b0*/  P2R R199, PR, RZ, 0x8 ;  /* 0x00000008ffc77803 */ /* 0x000fe20000000000 */
[----:B------:R-:W-:Y:S01]  /*20c0*/  IMAD.MOV.U32 R158, RZ, RZ, R195 ;  /* 0x000000ffff9e7224 */ /* 0x000fe200078e00c3 */
[----:B------:R-:W-:Y:S01]  /*20d0*/  LOP3.LUT P3, RZ, R24, 0x1, RZ, 0xc0, !PT ;  /* 0x0000000118ff7812 */ /* 0x000fe2000786c0ff */
[C---:B------:R-:W-:Y:S01]  /*20e0*/  IMAD R123, R5.reuse, c[0x0][0x17c], R96 ;  /* 0x00005f00057b7a24 */ /* 0x040fe200078e0260 */
[----:B------:R-:W-:Y:S01]  /*20f0*/  P2R R198, PR, RZ, 0x10 ;  /* 0x00000010ffc67803 */ /* 0x000fe20000000000 */
[----:B------:R-:W-:Y:S01]  /*2100*/  IMAD.WIDE.U32 R96, R5, c[0x0][0x178], R158 ;  /* 0x00005e0005607a25 */ /* 0x000fe200078e009e */
[----:B------:R-:W-:-:S02]  /*2110*/  P2R R200, PR, RZ, 0x8 ;  /* 0x00000008ffc87803 */ /* 0x000fc40000000000 */
[----:B------:R-:W-:Y:S01]  /*2120*/  LOP3.LUT P3, RZ, R24, 0x2, RZ, 0xc0, !PT ;  /* 0x0000000218ff7812 */ /* 0x000fe2000786c0ff */
[----:B------:R-:W-:Y:S01]  /*2130*/  IMAD.IADD R97, R97, 0x1, R123 ;  /* 0x0000000161617824 */ /* 0x000fe200078e027b */
[----:B------:R-:W-:Y:S01]  /*2140*/  LEA R134, P6, R96, R3, 0x1 ;  /* 0x0000000360867211 */ /* 0x000fe200078c08ff */
[----:B------:R-:W-:Y:S01]  /*2150*/  IMAD.WIDE.U32 R160, R22, c[0x0][0x190], R158 ;  /* 0x0000640016a07a25 */ /* 0x000fe200078e009e */
[----:B------:R-:W-:Y:S02]  /*2160*/  LOP3.LUT P4, RZ, R174, 0x2000000, RZ, 0xc0, !PT ;  /* 0x02000000aeff7812 */ /* 0x000fe4000788c0ff */
[----:B------:R-:W-:Y:S01]  /*2170*/  LEA.HI.X R135, R96, R4, R97, 0x1, P6 ;  /* 0x0000000460877211 */ /* 0x000fe200030f0c61 */
[----:B------:R-:W-:Y:S01]  /*2180*/  IMAD R97, R93, c[0x0][0x190], RZ ;  /* 0x000064005d617a24 */ /* 0x000fe200078e02ff */
[----:B------:R-:W-:Y:S02]  /*2190*/  P2R R197, PR, RZ, 0x20 ;  /* 0x00000020ffc57803 */ /* 0x000fe40000000000 */
[----:B------:R-:W-:Y:S01]  /*21a0*/  LOP3.LUT P5, RZ, R174, 0x1000000, RZ, 0xc0, !PT ;  /* 0x01000000aeff7812 */ /* 0x000fe200078ac0ff */
[----:B------:R-:W-:-:S02]  /*21b0*/  IMAD R123, R92, c[0x0][0x194], R97 ;  /* 0x000065005c7b7a24 */ /* 0x000fc400078e0261 */
[----:B------:R-:W-:Y:S01]  /*21c0*/  IMAD.WIDE.U32 R96, R92, c[0x0][0x190], R158 ;  /* 0x000064005c607a25 */ /* 0x000fe200078e009e */
[----:B------:R-:W2:Y:S03]  /*21d0*/  @P3 LDG.E.U16 R201, [R134.64] ;  /* 0x0000000686c93981 */ /* 0x000ea6000c1e1500 */
[----:B------:R-:W-:Y:S01]  /*21e0*/  IMAD.IADD R97, R97, 0x1, R123 ;  /* 0x0000000161617824 */ /* 0x000fe200078e027b */
[C---:B------:R-:W-:Y:S01]  /*21f0*/  LEA R150, P6, R96.reuse, R0, 0x1 ;  /* 0x0000000060967211 */ /* 0x040fe200078c08ff */
[----:B------:R-:W3:Y:S03]  /*2200*/  @P4 LDG.E.U16 R217, [R134.64] ;  /* 0x0000000686d94981 */ /* 0x000ee6000c1e1500 */
[----:B------:R-:W-:Y:S01]  /*2210*/  LEA.HI.X R151, R96, R2, R97, 0x1, P6 ;  /* 0x0000000260977211 */ /* 0x000fe200030f0c61 */
[----:B------:R-:W-:-:S04]  /*2220*/  IMAD R97, R179, c[0x0][0x178], RZ ;  /* 0x00005e00b3617a24 */ /* 0x000fc800078e02ff */
[C---:B------:R-:W-:Y:S01]  /*2230*/  IMAD R123, R176.reuse, c[0x0][0x17c], R97 ;  /* 0x00005f00b07b7a24 */ /* 0x040fe200078e0261 */
[----:B------:R-:W4:Y:S01]  /*2240*/  @P1 LDG.E.U16 R205, [R150.64] ;  /* 0x0000000696cd1981 */ /* 0x000f22000c1e1500 */
[----:B------:R-:W-:-:S03]  /*2250*/  IMAD.WIDE.U32 R96, R176, c[0x0][0x178], R158 ;  /* 0x00005e00b0607a25 */ /* 0x000fc600078e009e */
[----:B------:R-:W5:Y:S01]  /*2260*/  @P2 LDG.E.U16 R210, [R150.64] ;  /* 0x0000000696d22981 */ /* 0x000f62000c1e1500 */
[----:B------:R-:W-:Y:S01]  /*2270*/  IMAD.IADD R97, R97, 0x1, R123 ;  /* 0x0000000161617824 */ /* 0x000fe200078e027b */
[----:B------:R-:W-:-:S04]  /*2280*/  LEA R140, P6, R96, R3, 0x1 ;  /* 0x00000003608c7211 */ /* 0x000fc800078c08ff */
[----:B------:R-:W-:Y:S01]  /*2290*/  LEA.HI.X R141, R96, R4, R97, 0x1, P6 ;  /* 0x00000004608d7211 */ /* 0x000fe200030f0c61 */
[----:B------:R-:W-:-:S04]  /*22a0*/  IMAD R96, R178, c[0x0][0x178], RZ ;  /* 0x00005e00b2607a24 */ /* 0x000fc800078e02ff */
[C---:B------:R-:W-:Y:S01]  /*22b0*/  IMAD R123, R175.reuse, c[0x0][0x17c], R96 ;  /* 0x00005f00af7b7a24 */ /* 0x040fe200078e0260 */
[----:B------:R-:W4:Y:S01]  /*22c0*/  @P1 LDG.E.U16 R212, [R140.64] ;  /* 0x000000068cd41981 */ /* 0x000f22000c1e1500 */
[----:B------:R-:W-:-:S03]  /*22d0*/  IMAD.WIDE.U32 R96, R175, c[0x0][0x178], R158 ;  /* 0x00005e00af607a25 */ /* 0x000fc600078e009e */
[----:B------:R-:W2:Y:S01]  /*22e0*/  @P5 LDG.E.U16 R202, [R140.64] ;  /* 0x000000068cca5981 */ /* 0x000ea2000c1e1500 */
[----:B------:R-:W-:Y:S01]  /*22f0*/  IMAD.IADD R97, R97, 0x1, R123 ;  /* 0x0000000161617824 */ /* 0x000fe200078e027b */
[----:B------:R-:W-:-:S04]  /*2300*/  LEA R130, P6, R96, R3, 0x1 ;  /* 0x0000000360827211 */ /* 0x000fc800078c08ff */
[----:B------:R-:W-:Y:S01]  /*2310*/  LEA.HI.X R131, R96, R4, R97, 0x1, P6 ;  /* 0x0000000460837211 */ /* 0x000fe200030f0c61 */
[----:B------:R-:W-:-:S04]  /*2320*/  IMAD R97, R95, c[0x0][0x190], RZ ;  /* 0x000064005f617a24 */ /* 0x000fc800078e02ff */
[C---:B------:R-:W-:Y:S01]  /*2330*/  IMAD R123, R94.reuse, c[0x0][0x194], R97 ;  /* 0x000065005e7b7a24 */ /* 0x040fe200078e0261 */
[----:B------:R-:W5:Y:S01]  /*2340*/  @P2 LDG.E.U16 R206, [R130.64] ;  /* 0x0000000682ce2981 */ /* 0x000f62000c1e1500 */
[----:B------:R-:W-:-:S04]  /*2350*/  IMAD.WIDE.U32 R96, R94, c[0x0][0x190], R158 ;  /* 0x000064005e607a25 */ /* 0x000fc800078e009e */
[----:B------:R-:W-:Y:S01]  /*2360*/  IMAD.IADD R97, R97, 0x1, R123 ;  /* 0x0000000161617824 */ /* 0x000fe200078e027b */
[----:B------:R-:W-:-:S04]  /*2370*/  LEA R154, P6, R96, R0, 0x1 ;  /* 0x00000000609a7211 */ /* 0x000fc800078c08ff */
[----:B------:R-:W-:Y:S01]  /*2380*/  LEA.HI.X R155, R96, R2, R97, 0x1, P6 ;  /* 0x00000002609b7211 */ /* 0x000fe200030f0c61 */
[----:B------:R-:W-:-:S04]  /*2390*/  IMAD R97, R26, c[0x0][0x190], RZ ;  /* 0x000064001a617a24 */ /* 0x000fc800078e02ff */
[C---:B------:R-:W-:Y:S01]  /*23a0*/  IMAD R123, R10.reuse, c[0x0][0x194], R97 ;  /* 0x000065000a7b7a24 */ /* 0x040fe200078e0261 */
[----:B------:R0:W2:Y:S01]  /*23b0*/  @P3 LDG.E.U16 R204, [R154.64] ;  /* 0x000000069acc3981 */ /* 0x0000a2000c1e1500 */
[----:B------:R-:W-:-:S04]  /*23c0*/  IMAD.WIDE.U32 R96, R10, c[0x0][0x190], R158 ;  /* 0x000064000a607a25 */ /* 0x000fc800078e009e */
[----:B------:R-:W-:Y:S01]  /*23d0*/  IMAD.IADD R97, R97, 0x1, R123 ;  /* 0x0000000161617824 */ /* 0x000fe200078e027b */
[----:B------:R-:W-:-:S04]  /*23e0*/  LEA R122, P6, R96, R0, 0x1 ;  /* 0x00000000607a7211 */ /* 0x000fc800078c08ff */
[----:B------:R-:W-:Y:S01]  /*23f0*/  LEA.HI.X R123, R96, R2, R97, 0x1, P6 ;  /* 0x00000002607b7211 */ /* 0x000fe200030f0c61 */
[----:B------:R-:W-:-:S04]  /*2400*/  IMAD R96, R27, c[0x0][0x190], RZ ;  /* 0x000064001b607a24 */ /* 0x000fc800078e02ff */
[C---:B------:R-:W-:Y:S01]  /*2410*/  IMAD R125, R11.reuse, c[0x0][0x194], R96 ;  /* 0x000065000b7d7a24 */ /* 0x040fe200078e0260 */
[----:B------:R-:W-:Y:S01]  /*2420*/  ISETP.NE.AND P3, PT, R200, RZ, PT ;  /* 0x000000ffc800720c */ /* 0x000fe20003f65270 */
[----:B------:R-:W-:Y:S01]  /*2430*/  IMAD.WIDE.U32 R96, R11, c[0x0][0x190], R158 ;  /* 0x000064000b607a25 */ /* 0x000fe200078e009e */
[----:B------:R1:W3:Y:S03]  /*2440*/  @P4 LDG.E.U16 R218, [R122.64] ;  /* 0x000000067ada4981 */ /* 0x0002e6000c1e1500 */
[----:B------:R-:W-:Y:S01]  /*2450*/  IMAD.IADD R97, R97, 0x1, R125 ;  /* 0x0000000161617824 */ /* 0x000fe200078e027d */
[C---:B------:R-:W-:Y:S01]  /*2460*/  LEA R156, P6, R96.reuse, R0, 0x1 ;  /* 0x00000000609c7211 */ /* 0x040fe200078c08ff */
[----:B------:R1:W2:Y:S03]  /*2470*/  @P5 LDG.E.U16 R203, [R122.64] ;  /* 0x000000067acb5981 */ /* 0x0002a6000c1e1500 */
[----:B------:R-:W-:Y:S01]  /*2480*/  LEA.HI.X R157, R96, R2, R97, 0x1, P6 ;  /* 0x00000002609d7211 */ /* 0x000fe200030f0c61 */
[----:B------:R-:W-:-:S02]  /*2490*/  IMAD R97, R177, c[0x0][0x178], RZ ;  /* 0x00005e00b1617a24 */ /* 0x000fc400078e02ff */
[----:B------:R-:W2:Y:S02]  /*24a0*/  @P3 LDG.E.U16 R209, [R140.64] ;  /* 0x000000068cd13981 */ /* 0x000ea4000c1e1500 */
[C---:B------:R-:W-:Y:S02]  /*24b0*/  IMAD R125, R8.reuse, c[0x0][0x17c], R97 ;  /* 0x00005f00087d7a24 */ /* 0x040fe400078e0261 */
[----:B------:R-:W-:Y:S01]  /*24c0*/  IMAD.WIDE.U32 R96, R8, c[0x0][0x178], R158 ;  /* 0x00005e0008607a25 */ /* 0x000fe200078e009e */
[----:B------:R-:W2:Y:S03]  /*24d0*/  @P3 LDG.E.U16 R200, [R154.64] ;  /* 0x000000069ac83981 */ /* 0x000ea6000c1e1500 */
[----:B------:R-:W-:Y:S01]  /*24e0*/  IMAD.IADD R97, R97, 0x1, R125 ;  /* 0x0000000161617824 */ /* 0x000fe200078e027d */
[----:B------:R-:W-:-:S04]  /*24f0*/  LEA R128, P6, R96, R3, 0x1 ;  /* 0x0000000360807211 */ /* 0x000fc800078c08ff */
[----:B------:R-:W-:Y:S01]  /*2500*/  LEA.HI.X R129, R96, R4, R97, 0x1, P6 ;  /* 0x0000000460817211 */ /* 0x000fe200030f0c61 */
[----:B------:R-:W-:-:S04]  /*2510*/  IMAD R97, R28, c[0x0][0x190], RZ ;  /* 0x000064001c617a24 */ /* 0x000fc800078e02ff */
[C---:B------:R-:W-:Y:S02]  /*2520*/  IMAD R125, R12.reuse, c[0x0][0x194], R97 ;  /* 0x000065000c7d7a24 */ /* 0x040fe400078e0261 */
[----:B------:R-:W-:-:S04]  /*2530*/  IMAD.WIDE.U32 R96, R12, c[0x0][0x190], R158 ;  /* 0x000064000c607a25 */ /* 0x000fc800078e009e */
        /* <DEDUP_REMOVED lines=13> */
[----:B------:R-:W-:Y:S01]  /*2610*/  LEA R136, P6, R96, R0, 0x1 ;  /* 0x0000000060887211 */ /* 0x000fe200078c08ff */
[----:B------:R-:W-:-:S03]  /*2620*/  IMAD.WIDE.U32 R124, R15, c[0x0][0x190], R158 ;  /* 0x000064000f7c7a25 */ /* 0x000fc600078e009e */
[----:B------:R-:W-:Y:S01]  /*2630*/  LEA.HI.X R137, R96, R2, R97, 0x1, P6 ;  /* 0x0000000260897211 */ /* 0x000fe200030f0c61 */
[----:B------:R-:W-:-:S04]  /*2640*/  IMAD R96, R31, c[0x0][0x190], RZ ;  /* 0x000064001f607a24 */ /* 0x000fc800078e02ff */
[----:B------:R-:W-:Y:S01]  /*2650*/  IMAD R97, R15, c[0x0][0x194], R96 ;  /* 0x000065000f617a24 */ /* 0x000fe200078e0260 */
[----:B------:R-:W-:-:S03]  /*2660*/  LEA R96, P6, R124, R0, 0x1 ;  /* 0x000000007c607211 */ /* 0x000fc600078c08ff */
[----:B------:R-:W-:Y:S02]  /*2670*/  IMAD.IADD R97, R125, 0x1, R97 ;  /* 0x000000017d617824 */ /* 0x000fe400078e0261 */
[----:B------:R-:W-:-:S03]  /*2680*/  IMAD R125, R32, c[0x0][0x190], RZ ;  /* 0x00006400207d7a24 */ /* 0x000fc600078e02ff */
[----:B------:R-:W-:Y:S01]  /*2690*/  LEA.HI.X R97, R124, R2, R97, 0x1, P6 ;  /* 0x000000027c617211 */ /* 0x000fe200030f0c61 */
        /* <DEDUP_REMOVED lines=12> */
[----:B------:R-:W-:Y:S01]  /*2760*/  IMAD R125, R34, c[0x0][0x190], RZ ;  /* 0x00006400227d7a24 */ /* 0x000fe200078e02ff */
[----:B------:R-:W-:-:S03]  /*2770*/  LEA R124, P6, R126, R0, 0x1 ;  /* 0x000000007e7c7211 */ /* 0x000fc600078c08ff */
[----:B------:R-:W-:-:S04]  /*2780*/  IMAD R125, R18, c[0x0][0x194], R125 ;  /* 0x00006500127d7a24 */ /* 0x000fc800078e027d */
[----:B------:R-:W-:-:S05]  /*2790*/  IMAD.IADD R125, R127, 0x1, R125 ;  /* 0x000000017f7d7824 */ /* 0x000fca00078e027d */
        /* <DEDUP_REMOVED lines=14> */
[----:B------:R-:W-:Y:S02]  /*2880*/  IMAD R126, R37, c[0x0][0x190], RZ ;  /* 0x00006400257e7a24 */ /* 0x000fe400078e02ff */
[----:B------:R-:W-:-:S04]  /*2890*/  IMAD.WIDE.U32 R158, R23, c[0x0][0x190], R158 ;  /* 0x00006400179e7a25 */ /* 0x000fc800078e009e */
[----:B------:R-:W-:Y:S01]  /*28a0*/  IMAD R127, R21, c[0x0][0x194], R126 ;  /* 0x00006500157f7a24 */ /* 0x000fe200078e027e */
[----:B------:R-:W-:-:S03]  /*28b0*/  LEA R126, P6, R138, R0, 0x1 ;  /* 0x000000008a7e7211 */ /* 0x000fc600078c08ff */
[----:B------:R-:W-:Y:S02]  /*28c0*/  IMAD.IADD R127, R139, 0x1, R127 ;  /* 0x000000018b7f7824 */ /* 0x000fe400078e027f */
[----:B------:R-:W-:-:S03]  /*28d0*/  IMAD R139, R38, c[0x0][0x190], RZ ;  /* 0x00006400268b7a24 */ /* 0x000fc600078e02ff */
[----:B------:R-:W-:Y:S01]  /*28e0*/  LEA.HI.X R127, R138, R2, R127, 0x1, P6 ;  /* 0x000000028a7f7211 */ /* 0x000fe200030f0c7f */
[----:B------:R-:W-:Y:S01]  /*28f0*/  IMAD R139, R22, c[0x0][0x194], R139 ;  /* 0x00006500168b7a24 */ /* 0x000fe200078e028b */
[----:B------:R-:W-:-:S03]  /*2900*/  LEA R138, P6, R160, R0, 0x1 ;  /* 0x00000000a08a7211 */ /* 0x000fc600078c08ff */
[----:B------:R-:W-:-:S05]  /*2910*/  IMAD.IADD R139, R161, 0x1, R139 ;  /* 0x00000001a18b7824 */ /* 0x000fca00078e028b */
[----:B------:R-:W-:Y:S01]  /*2920*/  LEA.HI.X R139, R160, R2, R139, 0x1, P6 ;  /* 0x00000002a08b7211 */ /* 0x000fe200030f0c8b */
[----:B------:R-:W-:-:S04]  /*2930*/  IMAD R160, R39, c[0x0][0x190], RZ ;  /* 0x0000640027a07a24 */ /* 0x000fc800078e02ff */
[----:B------:R-:W-:Y:S01]  /*2940*/  IMAD R161, R23, c[0x0][0x194], R160 ;  /* 0x0000650017a17a24 */ /* 0x000fe200078e02a0 */
[----:B------:R-:W-:-:S03]  /*2950*/  LEA R160, P6, R158, R0, 0x1 ;  /* 0x000000009ea07211 */ /* 0x000fc600078c08ff */
[----:B------:R-:W-:-:S05]  /*2960*/  IMAD.IADD R159, R159, 0x1, R161 ;  /* 0x000000019f9f7824 */ /* 0x000fca00078e02a1 */
[----:B------:R-:W-:Y:S02]  /*2970*/  LEA.HI.X R161, R158, R2, R159, 0x1, P6 ;  /* 0x000000029ea17211 */ /* 0x000fe400030f0c9f */
[----:B------:R-:W3:Y:S01]  /*2980*/  @P0 LDG.E.U16 R158, [R134.64] ;  /* 0x00000006869e0981 */ /* 0x000ee2000c1e1500 */
[----:B------:R-:W-:Y:S02]  /*2990*/  ISETP.NE.AND P3, PT, R199, RZ, PT ;  /* 0x000000ffc700720c */ /* 0x000fe40003f65270 */
[----:B------:R-:W-:Y:S01]  /*29a0*/  LOP3.LUT P6, RZ, R24, 0x4, RZ, 0xc0, !PT ;  /* 0x0000000418ff7812 */ /* 0x000fe200078cc0ff */
[----:B------:R-:W3:Y:S03]  /*29b0*/  @P0 LDG.E.U16 R159, [R150.64] ;  /* 0x00000006969f0981 */ /* 0x000ee6000c1e1500 */
[----:B------:R-:W-:Y:S02]  /*29c0*/  P2R R196, PR, RZ, 0x40 ;  /* 0x00000040ffc47803 */ /* 0x000fe40000000000 */
[----:B------:R-:W-:-:S05]  /*29d0*/  LOP3.LUT P6, RZ, R174, 0x800000, RZ, 0xc0, !PT ;  /* 0x00800000aeff7812 */ /* 0x000fca00078cc0ff */
[----:B------:R-:W5:Y:S04]  /*29e0*/  @P3 LDG.E.U16 R207, [R130.64] ;  /* 0x0000000682cf3981 */ /* 0x000f68000c1e1500 */
[----:B------:R0:W5:Y:S04]  /*29f0*/  @P3 LDG.E.U16 R220, [R154.64] ;  /* 0x000000069adc3981 */ /* 0x000168000c1e1500 */
[----:B------:R-:W5:Y:S04]  /*2a00*/  @P6 LDG.E.U16 R215, [R130.64] ;  /* 0x0000000682d76981 */ /* 0x000f68000c1e1500 */
[----:B------:R1:W5:Y:S01]  /*2a10*/  @P6 LDG.E.U16 R216, [R122.64] ;  /* 0x000000067ad86981 */ /* 0x000362000c1e1500 */
[----:B------:R-:W-:-:S02]  /*2a20*/  P2R R208, PR, RZ, 0x8 ;  /* 0x00000008ffd07803 */ /* 0x000fc40000000000 */
[----:B------:R-:W-:Y:S02]  /*2a30*/  LOP3.LUT P3, RZ, R174, 0x400000, RZ, 0xc0, !PT ;  /* 0x00400000aeff7812 */ /* 0x000fe4000786c0ff */
[----:B------:R-:W-:Y:S02]  /*2a40*/  P2R R219, PR, RZ, 0x40 ;  /* 0x00000040ffdb7803 */ /* 0x000fe40000000000 */
[----:B------:R-:W-:Y:S02]  /*2a50*/  LOP3.LUT P6, RZ, R24, 0x1, RZ, 0xc0, !PT ;  /* 0x0000000118ff7812 */ /* 0x000fe400078cc0ff */
[----:B------:R-:W-:Y:S02]  /*2a60*/  ISETP.NE.AND P5, PT, R197, RZ, PT ;  /* 0x000000ffc500720c */ /* 0x000fe40003fa5270 */
[----:B------:R-:W-:Y:S02]  /*2a70*/  ISETP.NE.AND P4, PT, R198, RZ, PT ;  /* 0x000000ffc600720c */ /* 0x000fe40003f85270 */
[----:B------:R-:W-:-:S03]  /*2a80*/  P2R R197, PR, RZ, 0x1 ;  /* 0x00000001ffc57803 */ /* 0x000fc60000000000 */
[----:B------:R1:W5:Y:S01]  /*2a90*/  @P3 LDG.E.U16 R221, [R122.64] ;  /* 0x000000067add3981 */ /* 0x000362000c1e1500 */
[----:B------:R-:W-:-:S05]  /*2aa0*/  P2R R198, PR, RZ, 0x2 ;  /* 0x00000002ffc67803 */ /* 0x000fca0000000000 */
[----:B------:R0:W5:Y:S01]  /*2ab0*/  @P5 LDG.E.U16 R199, [R154.64] ;  /* 0x000000069ac75981 */ /* 0x000162000c1e1500 */
[----:B-1----:R-:W-:-:S03]  /*2ac0*/  P2R R123, PR, RZ, 0x8 ;  /* 0x00000008ff7b7803 */ /* 0x002fc60000000000 */
[----:B------:R-:W5:Y:S01]  /*2ad0*/  @P4 LDG.E.U16 R222, [R128.64] ;  /* 0x0000000680de4981 */ /* 0x000f62000c1e1500 */
[C---:B------:R-:W-:Y:S01]  /*2ae0*/  LOP3.LUT P3, RZ, R174.reuse, 0x100000, RZ, 0xc0, !PT ;  /* 0x00100000aeff7812 */ /* 0x040fe2000786c0ff */
[----:B--2---:R-:W-:Y:S01]  /*2af0*/  @P6 HFMA2 R122, R209.H0_H0, R200.H0_H0, R86.H0_H0 ;  /* 0x200000c8d17a6231 */ /* 0x004fe20000040856 */
[----:B------:R-:W-:-:S11]  /*2b00*/  LOP3.LUT P6, RZ, R174, 0x10000, RZ, 0xc0, !PT ;  /* 0x00010000aeff7812 */ /* 0x000fd600078cc0ff */
[----:B------:R-:W2:Y:S01]  /*2b10*/  @P3 LDG.E.U16 R229, [R140.64] ;  /* 0x000000068ce53981 */ /* 0x000ea2000c1e1500 */
[----:B0-----:R-:W-:-:S03]  /*2b20*/  P2R R154, PR, RZ, 0x4 ;  /* 0x00000004ff9a7803 */ /* 0x001fc60000000000 */
[----:B------:R0:W2:Y:S01]  /*2b30*/  @P3 LDG.E.U16 R232, [R156.64] ;  /* 0x000000069ce83981 */ /* 0x0000a2000c1e1500 */
[----:B------:R-:W-:-:S13]  /*2b40*/  LOP3.LUT P3, RZ, R174, 0x8000, RZ, 0xc0, !PT ;  /* 0x00008000aeff7812 */ /* 0x000fda000786c0ff */
[----:B------:R-:W2:Y:S04]  /*2b50*/  @P3 LDG.E.U16 R224, [R130.64] ;  /* 0x0000000682e03981 */ /* 0x000ea8000c1e1500 */
[----:B------:R1:W2:Y:S01]  /*2b60*/  @P3 LDG.E.U16 R225, [R146.64] ;  /* 0x0000000692e13981 */ /* 0x0002a2000c1e1500 */
[----:B------:R-:W-:-:S13]  /*2b70*/  ISETP.NE.AND P3, PT, R123, RZ, PT ;  /* 0x000000ff7b00720c */ /* 0x000fda0003f65270 */
[----:B------:R-:W2:Y:S01]  /*2b80*/  @P3 LDG.E.U16 R223, [R128.64] ;  /* 0x0000000680df3981 */ /* 0x000ea2000c1e1500 */
[----:B------:R-:W-:Y:S01]  /*2b90*/  ISETP.NE.AND P3, PT, R208, RZ, PT ;  /* 0x000000ffd000720c */ /* 0x000fe20003f65270 */
[----:B---3--:R-:W-:Y:S01]  /*2ba0*/  @P0 HFMA2 R159, R158.H0_H0, R159.H0_H0, R173.H0_H0 ;  /* 0x2000009f9e9f0231 */ /* 0x008fe200000408ad */
[----:B------:R-:W-:Y:S01]  /*2bb0*/  LOP3.LUT P0, RZ, R24, 0x2, RZ, 0xc0, !PT ;  /* 0x0000000218ff7812 */ /* 0x000fe2000780c0ff */
[----:B----4-:R-:W-:Y:S01]  /*2bc0*/  @P1 HFMA2 R158, R212.H0_H0, R205.H0_H0, R87.H0_H0 ;  /* 0x200000cdd49e1231 */ /* 0x010fe20000040857 */
[----:B------:R-:W-:Y:S01]  /*2bd0*/  LOP3.LUT P1, RZ, R174, 0x80000, RZ, 0xc0, !PT ;  /* 0x00080000aeff7812 */ /* 0x000fe2000782c0ff */
[----:B------:R5:W3:Y:S02]  /*2be0*/  @P4 LDG.E.U16 R205, [R150.64] ;  /* 0x0000000696cd4981 */ /* 0x000ae4000c1e1500 */
[----:B-----5:R-:W-:-:S08]  /*2bf0*/  @P2 HFMA2 R151, R206.H0_H0, R210.H0_H0, R71.H0_H0 ;  /* 0x200000d2ce972231 */ /* 0x020fd00000040847 */
[----:B------:R-:W-:Y:S01]  /*2c00*/  @P0 HFMA2 R150, R201.H0_H0, R204.H0_H0, R172.H0_H0 ;  /* 0x200000ccc9960231 */ /* 0x000fe200000408ac */
[----:B------:R-:W4:Y:S04]  /*2c10*/  @P6 LDG.E.U16 R210, [R146.64] ;  /* 0x0000000692d26981 */ /* 0x000f28000c1e1500 */
[----:B------:R-:W4:Y:S04]  /*2c20*/  @P6 LDG.E.U16 R204, [R140.64] ;  /* 0x000000068ccc6981 */ /* 0x000f28000c1e1500 */
[----:B------:R-:W5:Y:S04]  /*2c30*/  @P1 LDG.E.U16 R201, [R130.64] ;  /* 0x0000000682c91981 */ /* 0x000f68000c1e1500 */
[----:B------:R0:W5:Y:S01]  /*2c40*/  @P1 LDG.E.U16 R227, [R156.64] ;  /* 0x000000069ce31981 */ /* 0x000162000c1e1500 */
[----:B------:R-:W-:-:S03]  /*2c50*/  LOP3.LUT P1, RZ, R174, 0x1000000, RZ, 0xc0, !PT ;  /* 0x01000000aeff7812 */ /* 0x000fc6000782c0ff */
[----:B------:R-:W2:Y:S01]  /*2c60*/  @P5 LDG.E.U16 R206, [R128.64] ;  /* 0x0000000680ce5981 */ /* 0x000ea2000c1e1500 */
[----:B------:R-:W-:Y:S02]  /*2c70*/  P2R R155, PR, RZ, 0x2 ;  /* 0x00000002ff9b7803 */ /* 0x000fe40000000000 */
[----:B------:R-:W-:-:S13]  /*2c80*/  LOP3.LUT P1, RZ, R174, 0x20000, RZ, 0xc0, !PT ;  /* 0x00020000aeff7812 */ /* 0x000fda000782c0ff */
[----:B------:R-:W2:Y:S04]  /*2c90*/  @P1 LDG.E.U16 R200, [R134.64] ;  /* 0x0000000686c81981 */ /* 0x000ea8000c1e1500 */
[----:B------:R-:W2:Y:S01]  /*2ca0*/  @P1 LDG.E.U16 R214, [R146.64] ;  /* 0x0000000692d61981 */ /* 0x000ea2000c1e1500 */
[C---:B------:R-:W-:Y:S02]  /*2cb0*/  LOP3.LUT P2, RZ, R174.reuse, 0x100, RZ, 0xc0, !PT ;  /* 0x00000100aeff7812 */ /* 0x040fe4000784c0ff */
[C---:B------:R-:W-:Y:S02]  /*2cc0*/  LOP3.LUT P0, RZ, R174.reuse, 0x1000, RZ, 0xc0, !PT ;  /* 0x00001000aeff7812 */ /* 0x040fe4000780c0ff */
[----:B------:R-:W-:Y:S02]  /*2cd0*/  P2R R236, PR, RZ, 0x4 ;  /* 0x00000004ffec7803 */ /* 0x000fe40000000000 */
[----:B------:R-:W-:-:S09]  /*2ce0*/  LOP3.LUT P2, RZ, R174, 0x200000, RZ, 0xc0, !PT ;  /* 0x00200000aeff7812 */ /* 0x000fd2000784c0ff */
[----:B------:R-:W3:Y:S04]  /*2cf0*/  @P0 LDG.E.U16 R209, [R140.64] ;  /* 0x000000068cd10981 */ /* 0x000ee8000c1e1500 */
[----:B------:R-:W3:Y:S04]  /*2d00*/  @P0 LDG.E.U16 R211, [R152.64] ;  /* 0x0000000698d30981 */ /* 0x000ee8000c1e1500 */
[----:B------:R-:W3:Y:S04]  /*2d10*/  @P2 LDG.E.U16 R234, [R134.64] ;  /* 0x0000000686ea2981 */ /* 0x000ee8000c1e1500 */
[----:B------:R0:W3:Y:S01]  /*2d20*/  @P2 LDG.E.U16 R235, [R156.64] ;  /* 0x000000069ceb2981 */ /* 0x0000e2000c1e1500 */
[----:B------:R-:W-:-:S02]  /*2d30*/  LOP3.LUT P2, RZ, R174, 0x2000, RZ, 0xc0, !PT ;  /* 0x00002000aeff7812 */ /* 0x000fc4000784c0ff */
[----:B------:R-:W-:-:S11]  /*2d40*/  LOP3.LUT P6, RZ, R174, 0x40000, RZ, 0xc0, !PT ;  /* 0x00040000aeff7812 */ /* 0x000fd600078cc0ff */
[----:B------:R-:W3:Y:S04]  /*2d50*/  @P2 LDG.E.U16 R208, [R134.64] ;  /* 0x0000000686d02981 */ /* 0x000ee8000c1e1500 */
[----:B------:R3:W3:Y:S01]  /*2d60*/  @P2 LDG.E.U16 R212, [R152.64] ;  /* 0x0000000698d42981 */ /* 0x0006e2000c1e1500 */
[----:B------:R-:W-:-:S03]  /*2d70*/  @P3 HFMA2 R123, R207.H0_H0, R220.H0_H0, R70.H0_H0 ;  /* 0x200000dccf7b3231 */ /* 0x000fc60000040846 */
[----:B------:R0:W3:Y:S04]  /*2d80*/  @P6 LDG.E.U16 R220, [R156.64] ;  /* 0x000000069cdc6981 */ /* 0x0000e8000c1e1500 */
[----:B------:R-:W3:Y:S01]  /*2d90*/  @P6 LDG.E.U16 R230, [R128.64] ;  /* 0x0000000680e66981 */ /* 0x000ee2000c1e1500 */
[----:B------:R-:W-:Y:S02]  /*2da0*/  LOP3.LUT R194, R194, 0xfffffffb, RZ, 0xc0, !PT ;  /* 0xfffffffbc2c27812 */ /* 0x000fe400078ec0ff */
[----:B------:R-:W-:Y:S02]  /*2db0*/  LOP3.LUT P1, RZ, R174, 0x800, RZ, 0xc0, !PT ;  /* 0x00000800aeff7812 */ /* 0x000fe4000782c0ff */
[----:B------:R-:W-:Y:S02]  /*2dc0*/  @P3 LOP3.LUT R194, R194, 0x4, RZ, 0xfc, !PT ;  /* 0x00000004c2c23812 */ /* 0x000fe400078efcff */
[----:B------:R-:W-:-:S02]  /*2dd0*/  LOP3.LUT P3, RZ, R174, 0x2000000, RZ, 0xc0, !PT ;  /* 0x02000000aeff7812 */ /* 0x000fc4000786c0ff */
[----:B------:R-:W-:Y:S02]  /*2de0*/  LOP3.LUT P2, RZ, R174, 0x200, RZ, 0xc0, !PT ;  /* 0x00000200aeff7812 */ /* 0x000fe4000784c0ff */
[----:B------:R-:W-:-:S05]  /*2df0*/  ISETP.NE.AND P6, PT, R219, RZ, PT ;  /* 0x000000ffdb00720c */ /* 0x000fca0003fc5270 */
[----:B------:R-:W3:Y:S04]  /*2e00*/  @P1 LDG.E.U16 R207, [R130.64] ;  /* 0x0000000682cf1981 */ /* 0x000ee8000c1e1500 */
[----:B------:R3:W3:Y:S01]  /*2e10*/  @P1 LDG.E.U16 R231, [R152.64] ;  /* 0x0000000698e71981 */ /* 0x0006e2000c1e1500 */
[----:B------:R-:W-:Y:S01]  /*2e20*/  ISETP.NE.AND P1, PT, R155, RZ, PT ;  /* 0x000000ff9b00720c */ /* 0x000fe20003f25270 */
[----:B0-----:R-:W-:Y:S02]  /*2e30*/  @P3 HFMA2 R157, R217.H0_H0, R218.H0_H0, R171.H0_H0 ;  /* 0x200000dad99d3231 */ /* 0x001fe400000408ab */
[----:B------:R-:W3:Y:S04]  /*2e40*/  @P2 LDG.E.U16 R218, [R134.64] ;  /* 0x0000000686da2981 */ /* 0x000ee8000c1e1500 */
[----:B------:R0:W3:Y:S01]  /*2e50*/  @P2 LDG.E.U16 R219, [R136.64] ;  /* 0x0000000688db2981 */ /* 0x0000e2000c1e1500 */
[----:B------:R-:W-:-:S05]  /*2e60*/  ISETP.NE.AND P2, PT, R236, RZ, PT ;  /* 0x000000ffec00720c */ /* 0x000fca0003f45270 */
[----:B------:R-:W-:Y:S02]  /*2e70*/  @P1 HFMA2 R155, R202.H0_H0, R203.H0_H0, R85.H0_H0 ;  /* 0x200000cbca9b1231 */ /* 0x000fe40000040855 */
[----:B------:R-:W-:-:S06]  /*2e80*/  @P6 HFMA2 R202, R215.H0_H0, R216.H0_H0, R69.H0_H0 ;  /* 0x200000d8d7ca6231 */ /* 0x000fcc0000040845 */
[----:B------:R-:W3:Y:S04]  /*2e90*/  @P2 LDG.E.U16 R215, [R140.64] ;  /* 0x000000068cd72981 */ /* 0x000ee8000c1e1500 */
[----:B------:R0:W3:Y:S01]  /*2ea0*/  @P2 LDG.E.U16 R216, [R136.64] ;  /* 0x0000000688d82981 */ /* 0x0000e2000c1e1500 */
[----:B------:R-:W-:Y:S02]  /*2eb0*/  P2R R217, PR, RZ, 0x4 ;  /* 0x00000004ffd97803 */ /* 0x000fe40000000000 */
[C---:B------:R-:W-:Y:S02]  /*2ec0*/  LOP3.LUT P2, RZ, R174.reuse, 0x10000, RZ, 0xc0, !PT ;  /* 0x00010000aeff7812 */ /* 0x040fe4000784c0ff */
[----:B------:R-:W-:Y:S02]  /*2ed0*/  P2R R226, PR, RZ, 0x10 ;  /* 0x00000010ffe27803 */ /* 0x000fe40000000000 */
[----:B------:R-:W-:-:S02]  /*2ee0*/  LOP3.LUT P4, RZ, R174, 0x80000, RZ, 0xc0, !PT ;  /* 0x00080000aeff7812 */ /* 0x000fc4000788c0ff */
[----:B------:R-:W-:Y:S02]  /*2ef0*/  P2R R213, PR, RZ, 0x1 ;  /* 0x00000001ffd57803 */ /* 0x000fe40000000000 */
[C---:B------:R-:W-:Y:S02]  /*2f00*/  LOP3.LUT P0, RZ, R174.reuse, 0x20000, RZ, 0xc0, !PT ;  /* 0x00020000aeff7812 */ /* 0x040fe4000780c0ff */
[----:B------:R-:W-:Y:S02]  /*2f10*/  P2R R228, PR, RZ, 0x20 ;  /* 0x00000020ffe47803 */ /* 0x000fe40000000000 */
[C---:B------:R-:W-:Y:S02]  /*2f20*/  LOP3.LUT P5, RZ, R174.reuse, 0x100000, RZ, 0xc0, !PT ;  /* 0x00100000aeff7812 */ /* 0x040fe400078ac0ff */
[----:B------:R-:W-:Y:S02]  /*2f30*/  LOP3.LUT P1, RZ, R174, 0x400, RZ, 0xc0, !PT ;  /* 0x00000400aeff7812 */ /* 0x000fe4000782c0ff */
[----:B------:R-:W-:-:S02]  /*2f40*/  P2R R233, PR, RZ, 0x20 ;  /* 0x00000020ffe97803 */ /* 0x000fc40000000000 */
[C---:B------:R-:W-:Y:S02]  /*2f50*/  LOP3.LUT P5, RZ, R174.reuse, 0x200000, RZ, 0xc0, !PT ;  /* 0x00200000aeff7812 */ /* 0x040fe400078ac0ff */
[C---:B------:R-:W-:Y:S02]  /*2f60*/  LOP3.LUT P6, RZ, R174.reuse, 0x40, RZ, 0xc0, !PT ;  /* 0x00000040aeff7812 */ /* 0x040fe400078cc0ff */
[----:B------:R-:W-:Y:S02]  /*2f70*/  LOP3.LUT P3, RZ, R174, 0x400000, RZ, 0xc0, !PT ;  /* 0x00400000aeff7812 */ /* 0x000fe4000786c0ff */
[----:B------:R-:W-:Y:S01]  /*2f80*/  LOP3.LUT R194, R194, 0xfffffff7, RZ, 0xc0, !PT ;  /* 0xfffffff7c2c27812 */ /* 0x000fe200078ec0ff */
[----:B----4-:R-:W-:Y:S01]  /*2f90*/  @P2 HFMA2 R204, R204.H0_H0, R210.H0_H0, R83.H0_H0 ;  /* 0x200000d2cccc2231 */ /* 0x010fe20000040853 */
[----:B------:R-:W-:Y:S01]  /*2fa0*/  LOP3.LUT P2, RZ, R174, 0x10, RZ, 0xc0, !PT ;  /* 0x00000010aeff7812 */ /* 0x000fe2000784c0ff */
[----:B------:R3:W4:Y:S01]  /*2fb0*/  @P1 LDG.E.U16 R210, [R152.64] ;  /* 0x0000000698d21981 */ /* 0x000722000c1e1500 */
[----:B-----5:R-:W-:Y:S01]  /*2fc0*/  @P4 HFMA2 R201, R201.H0_H0, R227.H0_H0, R68.H0_H0 ;  /* 0x200000e3c9c94231 */ /* 0x020fe20000040844 */
[----:B------:R-:W-:-:S02]  /*2fd0*/  ISETP.NE.AND P4, PT, R226, RZ, PT ;  /* 0x000000ffe200720c */ /* 0x000fc40003f85270 */
[----:B------:R-:W-:Y:S02]  /*2fe0*/  P2R R226, PR, RZ, 0x4 ;  /* 0x00000004ffe27803 */ /* 0x000fe40000000000 */
[----:B------:R-:W-:-:S04]  /*2ff0*/  LOP3.LUT P2, RZ, R174, 0x20, RZ, 0xc0, !PT ;  /* 0x00000020aeff7812 */ /* 0x000fc8000784c0ff */
[----:B------:R-:W-:Y:S02]  /*3000*/  P2R R227, PR, RZ, 0x4 ;  /* 0x00000004ffe37803 */ /* 0x000fe40000000000 */
[----:B------:R-:W-:Y:S01]  /*3010*/  LOP3.LUT P2, RZ, R174, 0x4000, RZ, 0xc0, !PT ;  /* 0x00004000aeff7812 */ /* 0x000fe2000784c0ff */
[----:B--2---:R-:W-:-:S12]  /*3020*/  @P0 HFMA2 R200, R200.H0_H0, R214.H0_H0, R169.H0_H0 ;  /* 0x200000d6c8c80231 */ /* 0x004fd800000408a9 */
[----:B------:R1:W2:Y:S02]  /*3030*/  @P2 LDG.E.U16 R214, [R146.64] ;  /* 0x0000000692d62981 */ /* 0x0002a4000c1e1500 */
[----:B-1----:R-:W-:Y:S02]  /*3040*/  P2R R146, PR, RZ, 0x4 ;  /* 0x00000004ff927803 */ /* 0x002fe40000000000 */
[----:B------:R-:W-:Y:S02]  /*3050*/  LOP3.LUT P2, RZ, R174, 0x80, RZ, 0xc0, !PT ;  /* 0x00000080aeff7812 */ /* 0x000fe4000784c0ff */
[----:B------:R-:W-:-:S11]  /*3060*/  ISETP.NE.AND P0, PT, R213, RZ, PT ;  /* 0x000000ffd500720c */ /* 0x000fd60003f05270 */
[----:B------:R0:W5:Y:S04]  /*3070*/  @P2 LDG.E.U16 R213, [R136.64] ;  /* 0x0000000688d52981 */ /* 0x000168000c1e1500 */
[----:B------:R-:W5:Y:S01]  /*3080*/  @P2 LDG.E.U16 R245, [R130.64] ;  /* 0x0000000682f52981 */ /* 0x000f62000c1e1500 */
[----:B------:R-:W-:-:S13]  /*3090*/  ISETP.NE.AND P2, PT, R146, RZ, PT ;  /* 0x000000ff9200720c */ /* 0x000fda0003f45270 */
[----:B------:R-:W2:Y:S01]  /*30a0*/  @P2 LDG.E.U16 R243, [R128.64] ;  /* 0x0000000680f32981 */ /* 0x000ea2000c1e1500 */
[----:B------:R-:W-:Y:S01]  /*30b0*/  ISETP.NE.AND P2, PT, R227, RZ, PT ;  /* 0x000000ffe300720c */ /* 0x000fe20003f45270 */
[----:B---3--:R-:W-:Y:S01]  /*30c0*/  @P0 HFMA2 R152, R209.H0_H0, R211.H0_H0, R82.H0_H0 ;  /* 0x200000d3d1980231 */ /* 0x008fe20000040852 */
[----:B------:R-:W-:-:S11]  /*30d0*/  LOP3.LUT P0, RZ, R24, 0x8000000, RZ, 0xc0, !PT ;  /* 0x0800000018ff7812 */ /* 0x000fd6000780c0ff */
[----:B------:R-:W3:Y:S04]  /*30e0*/  @P2 LDG.E.U16 R240, [R134.64] ;  /* 0x0000000686f02981 */ /* 0x000ee8000c1e1500 */
[----:B------:R5:W3:Y:S01]  /*30f0*/  @P2 LDG.E.U16 R241, [R96.64] ;  /* 0x0000000660f12981 */ /* 0x000ae2000c1e1500 */
[----:B------:R-:W-:Y:S01]  /*3100*/  ISETP.NE.AND P2, PT, R226, RZ, PT ;  /* 0x000000ffe200720c */ /* 0x000fe20003f45270 */
[----:B------:R-:W-:Y:S01]  /*3110*/  @P4 HFMA2 R205, R222.H0_H0, R205.H0_H0, R55.H0_H0 ;  /* 0x200000cddecd4231 */ /* 0x000fe20000040837 */
[----:B------:R-:W-:Y:S01]  /*3120*/  @P4 LOP3.LUT R194, R194, 0x8, RZ, 0xfc, !PT ;  /* 0x00000008c2c24812 */ /* 0x000fe200078efcff */
[----:B------:R-:W-:Y:S01]  /*3130*/  @P5 HFMA2 R203, R234.H0_H0, R235.H0_H0, R170.H0_H0 ;  /* 0x200000ebeacb5231 */ /* 0x000fe200000408aa */
[----:B------:R0:W4:Y:S01]  /*3140*/  @P6 LDG.E.U16 R222, [R136.64] ;  /* 0x0000000688de6981 */ /* 0x000122000c1e1500 */
[----:B------:R-:W-:-:S02]  /*3150*/  ISETP.NE.AND P5, PT, R233, RZ, PT ;  /* 0x000000ffe900720c */ /* 0x000fc40003fa5270 */
[C---:B------:R-:W-:Y:S01]  /*3160*/  LOP3.LUT P4, RZ, R174.reuse, 0x8000, RZ, 0xc0, !PT ;  /* 0x00008000aeff7812 */ /* 0x040fe2000788c0ff */
[----:B------:R-:W-:Y:S01]  /*3170*/  @P3 HFMA2 R147, R223.H0_H0, R221.H0_H0, R53.H0_H0 ;  /* 0x200000dddf933231 */ /* 0x000fe20000040835 */
[----:B------:R-:W4:Y:S04]  /*3180*/  @P1 LDG.E.U16 R235, [R128.64] ;  /* 0x0000000680eb1981 */ /* 0x000f28000c1e1500 */
[----:B------:R-:W4:Y:S01]  /*3190*/  @P2 LDG.E.U16 R239, [R140.64] ;  /* 0x000000068cef2981 */ /* 0x000f22000c1e1500 */
[----:B0-----:R-:W-:Y:S02]  /*31a0*/  P2R R136, PR, RZ, 0x1 ;  /* 0x00000001ff887803 */ /* 0x001fe40000000000 */
[C---:B------:R-:W-:Y:S01]  /*31b0*/  LOP3.LUT P0, RZ, R174.reuse, 0x8, RZ, 0xc0, !PT ;  /* 0x00000008aeff7812 */ /* 0x040fe2000780c0ff */
[----:B------:R5:W4:Y:S01]  /*31c0*/  @P2 LDG.E.U16 R238, [R96.64] ;  /* 0x0000000660ee2981 */ /* 0x000b22000c1e1500 */
[----:B------:R-:W-:Y:S01]  /*31d0*/  LOP3.LUT P3, RZ, R174, 0x1, RZ, 0xc0, !PT ;  /* 0x00000001aeff7812 */ /* 0x000fe2000786c0ff */
[----:B------:R-:W-:Y:S01]  /*31e0*/  @P5 HFMA2 R156, R229.H0_H0, R232.H0_H0, R84.H0_H0 ;  /* 0x200000e8e59c5231 */ /* 0x000fe20000040854 */
[----:B------:R-:W-:Y:S01]  /*31f0*/  ISETP.NE.AND P5, PT, R228, RZ, PT ;  /* 0x000000ffe400720c */ /* 0x000fe20003fa5270 */
[----:B------:R-:W-:Y:S01]  /*3200*/  @P4 HFMA2 R153, R224.H0_H0, R225.H0_H0, R67.H0_H0 ;  /* 0x200000e1e0994231 */ /* 0x000fe20000040843 */
[----:B------:R-:W-:Y:S01]  /*3210*/  LOP3.LUT P4, RZ, R174, 0x2, RZ, 0xc0, !PT ;  /* 0x00000002aeff7812 */ /* 0x000fe2000788c0ff */
[----:B------:R-:W4:Y:S06]  /*3220*/  @P6 LDG.E.U16 R223, [R128.64] ;  /* 0x0000000680df6981 */ /* 0x000f2c000c1e1500 */
[----:B------:R-:W4:Y:S04]  /*3230*/  @P0 LDG.E.U16 R211, [R130.64] ;  /* 0x0000000682d30981 */ /* 0x000f28000c1e1500 */
[----:B------:R5:W4:Y:S04]  /*3240*/  @P0 LDG.E.U16 R236, [R96.64] ;  /* 0x0000000660ec0981 */ /* 0x000b28000c1e1500 */
[----:B------:R-:W4:Y:S04]  /*3250*/  @P3 LDG.E.U16 R226, [R140.64] ;  /* 0x000000068ce23981 */ /* 0x000f28000c1e1500 */
[----:B------:R0:W4:Y:S01]  /*3260*/  @P3 LDG.E.U16 R227, [R148.64] ;  /* 0x0000000694e33981 */ /* 0x000122000c1e1500 */
[----:B------:R-:W-:Y:S01]  /*3270*/  @P5 HFMA2 R199, R206.H0_H0, R199.H0_H0, R54.H0_H0 ;  /* 0x200000c7cec75231 */ /* 0x000fe20000040836 */
[----:B------:R-:W-:-:S02]  /*3280*/  P2R R206, PR, RZ, 0x20 ;  /* 0x00000020ffce7803 */ /* 0x000fc40000000000 */
[----:B------:R-:W4:Y:S01]  /*3290*/  @P4 LDG.E.U16 R209, [R134.64] ;  /* 0x0000000686d14981 */ /* 0x000f22000c1e1500 */
[----:B------:R-:W-:-:S03]  /*32a0*/  LOP3.LUT P5, RZ, R174, 0x2000, RZ, 0xc0, !PT ;  /* 0x00002000aeff7812 */ /* 0x000fc600078ac0ff */
[----:B------:R0:W4:Y:S01]  /*32b0*/  @P4 LDG.E.U16 R228, [R148.64] ;  /* 0x0000000694e44981 */ /* 0x000122000c1e1500 */
[----:B------:R-:W-:-:S04]  /*32c0*/  LOP3.LUT P2, RZ, R174, 0x200, RZ, 0xc0, !PT ;  /* 0x00000200aeff7812 */ /* 0x000fc8000784c0ff */
[----:B------:R-:W-:Y:S02]  /*32d0*/  P2R R137, PR, RZ, 0x4 ;  /* 0x00000004ff897803 */ /* 0x000fe40000000000 */
[----:B------:R-:W-:-:S03]  /*32e0*/  LOP3.LUT P2, RZ, R24, 0x20000000, RZ, 0xc0, !PT ;  /* 0x2000000018ff7812 */ /* 0x000fc6000784c0ff */
[----:B------:R-:W-:Y:S01]  /*32f0*/  @P5 HFMA2 R208, R208.H0_H0, R212.H0_H0, R168.H0_H0 ;  /* 0x200000d4d0d05231 */ /* 0x000fe200000408a8 */
[----:B------:R-:W-:Y:S02]  /*3300*/  LOP3.LUT P5, RZ, R24, 0x80000000, RZ, 0xc0, !PT ;  /* 0x8000000018ff7812 */ /* 0x000fe400078ac0ff */
[----:B------:R-:W-:Y:S02]  /*3310*/  P2R R232, PR, RZ, 0x4 ;  /* 0x00000004ffe87803 */ /* 0x000fe40000000000 */
[C---:B------:R-:W-:Y:S02]  /*3320*/  LOP3.LUT P2, RZ, R174.reuse, 0x40000, RZ, 0xc0, !PT ;  /* 0x00040000aeff7812 */ /* 0x040fe4000784c0ff */
[----:B------:R-:W-:Y:S02]  /*3330*/  P2R R229, PR, RZ, 0x10 ;  /* 0x00000010ffe57803 */ /* 0x000fe40000000000 */
[----:B------:R-:W-:-:S05]  /*3340*/  LOP3.LUT P4, RZ, R174, 0x8, RZ, 0xc0, !PT ;  /* 0x00000008aeff7812 */ /* 0x000fca000788c0ff */
[----:B------:R-:W4:Y:S04]  /*3350*/  @P5 LDG.E.U16 R224, [R130.64] ;  /* 0x0000000682e05981 */ /* 0x000f28000c1e1500 */
[----:B------:R0:W4:Y:S01]  /*3360*/  @P5 LDG.E.U16 R225, [R148.64] ;  /* 0x0000000694e15981 */ /* 0x000122000c1e1500 */
[----:B------:R-:W-:Y:S01]  /*3370*/  @P2 HFMA2 R146, R230.H0_H0, R220.H0_H0, R52.H0_H0 ;  /* 0x200000dce6922231 */ /* 0x000fe20000040834 */
[----:B------:R-:W-:Y:S02]  /*3380*/  ISETP.NE.AND P2, PT, R232, RZ, PT ;  /* 0x000000ffe800720c */ /* 0x000fe40003f45270 */
[----:B------:R-:W-:Y:S02]  /*3390*/  P2R R237, PR, RZ, 0x10 ;  /* 0x00000010ffed7803 */ /* 0x000fe40000000000 */
[----:B------:R-:W-:-:S04]  /*33a0*/  LOP3.LUT P4, RZ, R174, 0x10, RZ, 0xc0, !PT ;  /* 0x00000010aeff7812 */ /* 0x000fc8000788c0ff */
[----:B------:R-:W-:Y:S02]  /*33b0*/  P2R R212, PR, RZ, 0x10 ;  /* 0x00000010ffd47803 */ /* 0x000fe40000000000 */
[----:B------:R-:W-:-:S03]  /*33c0*/  LOP3.LUT P4, RZ, R174, 0x20, RZ, 0xc0, !PT ;  /* 0x00000020aeff7812 */ /* 0x000fc6000788c0ff */
[----:B------:R-:W4:Y:S01]  /*33d0*/  @P2 LDG.E.U16 R233, [R134.64] ;  /* 0x0000000686e92981 */ /* 0x000f22000c1e1500 */
[----:B------:R-:W-:-:S03]  /*33e0*/  P2R R242, PR, RZ, 0x10 ;  /* 0x00000010fff27803 */ /* 0x000fc60000000000 */
[----:B------:R1:W4:Y:S01]  /*33f0*/  @P2 LDG.E.U16 R234, [R144.64] ;  /* 0x0000000690ea2981 */ /* 0x000322000c1e1500 */
[----:B------:R-:W-:-:S04]  /*3400*/  LOP3.LUT P4, RZ, R174, 0x4000, RZ, 0xc0, !PT ;  /* 0x00004000aeff7812 */ /* 0x000fc8000788c0ff */
[----:B------:R-:W-:Y:S02]  /*3410*/  P2R R244, PR, RZ, 0x10 ;  /* 0x00000010fff47803 */ /* 0x000fe40000000000 */
[----:B------:R-:W-:Y:S02]  /*3420*/  LOP3.LUT P4, RZ, R174, 0x80, RZ, 0xc0, !PT ;  /* 0x00000080aeff7812 */ /* 0x000fe4000788c0ff */
[----:B------:R-:W-:Y:S02]  /*3430*/  LOP3.LUT P0, RZ, R24, 0x10000000, RZ, 0xc0, !PT ;  /* 0x1000000018ff7812 */ /* 0x000fe4000780c0ff */
[----:B------:R-:W-:Y:S02]  /*3440*/  P2R R246, PR, RZ, 0x10 ;  /* 0x00000010fff67803 */ /* 0x000fe40000000000 */
[----:B------:R-:W-:Y:S02]  /*3450*/  LOP3.LUT P4, RZ, R174, 0x800, RZ, 0xc0, !PT ;  /* 0x00000800aeff7812 */ /* 0x000fe4000788c0ff */
[----:B------:R-:W-:-:S07]  /*3460*/  ISETP.NE.AND P2, PT, R137, RZ, PT ;  /* 0x000000ff8900720c */ /* 0x000fce0003f45270 */
[----:B------:R1:W4:Y:S04]  /*3470*/  @P0 LDG.E.U16 R232, [R144.64] ;  /* 0x0000000690e80981 */ /* 0x000328000c1e1500 */
[----:B------:R-:W-:Y:S02]  /*3480*/  @P4 HFMA2 R207, R207.H0_H0, R231.H0_H0, R66.H0_H0 ;  /* 0x200000e7cfcf4231 */ /* 0x000fe40000040842 */
[----:B------:R-:W4:Y:S01]  /*3490*/  @P0 LDG.E.U16 R231, [R140.64] ;  /* 0x000000068ce70981 */ /* 0x000f22000c1e1500 */
[----:B------:R-:W-:Y:S01]  /*34a0*/  @P2 HFMA2 R137, R218.H0_H0, R219.H0_H0, R167.H0_H0 ;  /* 0x200000dbda892231 */ /* 0x000fe200000408a7 */
[----:B------:R-:W-:Y:S02]  /*34b0*/  ISETP.NE.AND P2, PT, R217, RZ, PT ;  /* 0x000000ffd900720c */ /* 0x000fe40003f45270 */
[----:B------:R-:W-:-:S02]  /*34c0*/  LOP3.LUT P1, RZ, R174, 0x4, RZ, 0xc0, !PT ;  /* 0x00000004aeff7812 */ /* 0x000fc4000782c0ff */
[----:B------:R-:W-:-:S09]  /*34d0*/  ISETP.NE.AND P0, PT, R136, RZ, PT ;  /* 0x000000ff8800720c */ /* 0x000fd20003f05270 */
[----:B------:R-:W-:Y:S02]  /*34e0*/  @P2 HFMA2 R136, R215.H0_H0, R216.H0_H0, R81.H0_H0 ;  /* 0x200000d8d7882231 */ /* 0x000fe40000040851 */
[----:B------:R5:W4:Y:S04]  /*34f0*/  @P1 LDG.E.U16 R215, [R96.64] ;  /* 0x0000000660d71981 */ /* 0x000b28000c1e1500 */
[----:B------:R-:W4:Y:S01]  /*3500*/  @P1 LDG.E.U16 R216, [R128.64] ;  /* 0x0000000680d81981 */ /* 0x000f22000c1e1500 */
[----:B------:R-:W-:-:S03]  /*3510*/  LOP3.LUT P4, RZ, R24, 0x2000000, RZ, 0xc0, !PT ;  /* 0x0200000018ff7812 */ /* 0x000fc6000788c0ff */
[----:B------:R-:W4:Y:S04]  /*3520*/  @P0 LDG.E.U16 R219, [R130.64] ;  /* 0x0000000682db0981 */ /* 0x000f28000c1e1500 */
[----:B------:R1:W4:Y:S06]  /*3530*/  @P0 LDG.E.U16 R220, [R144.64] ;  /* 0x0000000690dc0981 */ /* 0x00032c000c1e1500 */
[----:B------:R-:W4:Y:S04]  /*3540*/  @P4 LDG.E.U16 R217, [R134.64] ;  /* 0x0000000686d94981 */ /* 0x000f28000c1e1500 */
[----:B------:R0:W4:Y:S01]  /*3550*/  @P4 LDG.E.U16 R218, [R124.64] ;  /* 0x000000067cda4981 */ /* 0x000122000c1e1500 */
[----:B------:R-:W-:-:S02]  /*3560*/  ISETP.NE.AND P4, PT, R246, RZ, PT ;  /* 0x000000fff600720c */ /* 0x000fc40003f85270 */
[----:B------:R-:W-:Y:S02]  /*3570*/  P2R R221, PR, RZ, 0x20 ;  /* 0x00000020ffdd7803 */ /* 0x000fe40000000000 */
[----:B------:R-:W-:Y:S02]  /*3580*/  LOP3.LUT P5, RZ, R174, 0x400, RZ, 0xc0, !PT ;  /* 0x00000400aeff7812 */ /* 0x000fe400078ac0ff */
[C---:B------:R-:W-:Y:S02]  /*3590*/  LOP3.LUT P1, RZ, R24.reuse, 0x40000000, RZ, 0xc0, !PT ;  /* 0x4000000018ff7812 */ /* 0x040fe4000782c0ff */
[----:B------:R-:W-:Y:S02]  /*35a0*/  LOP3.LUT P2, RZ, R24, 0x1000000, RZ, 0xc0, !PT ;  /* 0x0100000018ff7812 */ /* 0x000fe4000784c0ff */
[----:B------:R-:W-:-:S09]  /*35b0*/  P2R R230, PR, RZ, 0x1 ;  /* 0x00000001ffe67803 */ /* 0x000fd20000000000 */
[----:B0-----:R0:W4:Y:S01]  /*35c0*/  @P1 LDG.E.U16 R148, [R148.64] ;  /* 0x0000000694941981 */ /* 0x001122000c1e1500 */
[----:B------:R-:W-:-:S03]  /*35d0*/  LOP3.LUT P0, RZ, R24, 0x4000000, RZ, 0xc0, !PT ;  /* 0x0400000018ff7812 */ /* 0x000fc6000780c0ff */
[----:B0-----:R0:W4:Y:S10]  /*35e0*/  @P2 LDG.E.U16 R149, [R124.64] ;  /* 0x000000067c952981 */ /* 0x001134000c1e1500 */
[----:B-1----:R1:W4:Y:S01]  /*35f0*/  @P0 LDG.E.U16 R144, [R144.64] ;  /* 0x0000000690900981 */ /* 0x002322000c1e1500 */
[----:B-----5:R-:W-:Y:S01]  /*3600*/  @P4 HFMA2 R96, R245.H0_H0, R213.H0_H0, R65.H0_H0 ;  /* 0x200000d5f5604231 */ /* 0x020fe20000040841 */
[----:B------:R-:W-:-:S13]  /*3610*/  ISETP.NE.AND P4, PT, R244, RZ, PT ;  /* 0x000000fff400720c */ /* 0x000fda0003f85270 */
[----:B--2---:R-:W-:Y:S01]  /*3620*/  @P4 HFMA2 R214, R243.H0_H0, R214.H0_H0, R51.H0_H0 ;  /* 0x200000d6f3d64231 */ /* 0x004fe20000040833 */
[----:B------:R-:W-:-:S13]  /*3630*/  ISETP.NE.AND P4, PT, R242, RZ, PT ;  /* 0x000000fff200720c */ /* 0x000fda0003f85270 */
[----:B---3--:R-:W-:Y:S01]  /*3640*/  @P4 HFMA2 R213, R240.H0_H0, R241.H0_H0, R166.H0_H0 ;  /* 0x200000f1f0d54231 */ /* 0x008fe200000408a6 */
[----:B------:R-:W-:-:S13]  /*3650*/  ISETP.NE.AND P4, PT, R212, RZ, PT ;  /* 0x000000ffd400720c */ /* 0x000fda0003f85270 */
[----:B----4-:R-:W-:Y:S01]  /*3660*/  @P4 HFMA2 R212, R239.H0_H0, R238.H0_H0, R80.H0_H0 ;  /* 0x200000eeefd44231 */ /* 0x010fe20000040850 */
[----:B------:R-:W-:Y:S01]  /*3670*/  ISETP.NE.AND P4, PT, R237, RZ, PT ;  /* 0x000000ffed00720c */ /* 0x000fe20003f85270 */
[----:B------:R-:W-:Y:S01]  /*3680*/  @P5 HFMA2 R210, R235.H0_H0, R210.H0_H0, R50.H0_H0 ;  /* 0x200000d2ebd25231 */ /* 0x000fe20000040832 */
[----:B------:R-:W-:Y:S02]  /*3690*/  P2R R235, PR, RZ, 0x4 ;  /* 0x00000004ffeb7803 */ /* 0x000fe40000000000 */
[----:B------:R-:W-:-:S09]  /*36a0*/  LOP3.LUT P2, RZ, R24, 0x10000000, RZ, 0xc0, !PT ;  /* 0x1000000018ff7812 */ /* 0x000fd2000784c0ff */
[----:B------:R-:W-:Y:S01]  /*36b0*/  @P4 HFMA2 R211, R211.H0_H0, R236.H0_H0, R64.H0_H0 ;  /* 0x200000ecd3d34231 */ /* 0x000fe20000040840 */
[----:B------:R-:W-:Y:S02]  /*36c0*/  ISETP.NE.AND P4, PT, R229, RZ, PT ;  /* 0x000000ffe500720c */ /* 0x000fe40003f85270 */
[----:B------:R-:W-:Y:S01]  /*36d0*/  P2R R236, PR, RZ, 0x4 ;  /* 0x00000004ffec7803 */ /* 0x000fe20000000000 */
[----:B------:R-:W-:Y:S01]  /*36e0*/  @P3 HFMA2 R97, R226.H0_H0, R227.H0_H0, R79.H0_H0 ;  /* 0x200000e3e2613231 */ /* 0x000fe2000004084f */
[C---:B------:R-:W-:Y:S02]  /*36f0*/  LOP3.LUT P3, RZ, R24.reuse, 0x8000, RZ, 0xc0, !PT ;  /* 0x0000800018ff7812 */ /* 0x040fe4000786c0ff */
[C---:B------:R-:W-:Y:S02]  /*3700*/  LOP3.LUT P2, RZ, R24.reuse, 0x20000000, RZ, 0xc0, !PT ;  /* 0x2000000018ff7812 */ /* 0x040fe4000784c0ff */
[----:B------:R-:W-:Y:S02]  /*3710*/  P2R R227, PR, RZ, 0x8 ;  /* 0x00000008ffe37803 */ /* 0x000fe40000000000 */
[----:B------:R-:W-:-:S03]  /*3720*/  LOP3.LUT P3, RZ, R24, 0x40000, RZ, 0xc0, !PT ;  /* 0x0004000018ff7812 */ /* 0x000fc6000786c0ff */
[----:B------:R-:W-:Y:S01]  /*3730*/  @P4 HFMA2 R209, R209.H0_H0, R228.H0_H0, R165.H0_H0 ;  /* 0x200000e4d1d14231 */ /* 0x000fe200000408a5 */
[C---:B------:R-:W-:Y:S02]  /*3740*/  LOP3.LUT P5, RZ, R24.reuse, 0x800000, RZ, 0xc0, !PT ;  /* 0x0080000018ff7812 */ /* 0x040fe400078ac0ff */
[----:B------:R-:W-:Y:S02]  /*3750*/  P2R R237, PR, RZ, 0x4 ;  /* 0x00000004ffed7803 */ /* 0x000fe40000000000 */
[C---:B------:R-:W-:Y:S02]  /*3760*/  LOP3.LUT P4, RZ, R24.reuse, 0x10000, RZ, 0xc0, !PT ;  /* 0x0001000018ff7812 */ /* 0x040fe4000788c0ff */
[C---:B------:R-:W-:Y:S02]  /*3770*/  LOP3.LUT P2, RZ, R24.reuse, 0x400000, RZ, 0xc0, !PT ;  /* 0x0040000018ff7812 */ /* 0x040fe4000784c0ff */
[----:B------:R-:W-:Y:S02]  /*3780*/  P2R R228, PR, RZ, 0x8 ;  /* 0x00000008ffe47803 */ /* 0x000fe40000000000 */
[----:B------:R-:W-:-:S02]  /*3790*/  LOP3.LUT P3, RZ, R24, 0x80000, RZ, 0xc0, !PT ;  /* 0x0008000018ff7812 */ /* 0x000fc4000786c0ff */
[----:B------:R-:W-:Y:S01]  /*37a0*/  P2R R226, PR, RZ, 0x10 ;  /* 0x00000010ffe27803 */ /* 0x000fe20000000000 */
[----:B-1----:R0:W2:Y:S01]  /*37b0*/  @P5 LDG.E.U16 R145, [R124.64] ;  /* 0x000000067c915981 */ /* 0x0020a2000c1e1500 */
[----:B------:R-:W-:Y:S02]  /*37c0*/  LOP3.LUT P4, RZ, R24, 0x20000, RZ, 0xc0, !PT ;  /* 0x0002000018ff7812 */ /* 0x000fe4000788c0ff */
[----:B------:R-:W-:-:S03]  /*37d0*/  ISETP.NE.AND P5, PT, R221, RZ, PT ;  /* 0x000000ffdd00720c */ /* 0x000fc60003fa5270 */
[----:B------:R0:W3:Y:S01]  /*37e0*/  @P2 LDG.E.U16 R221, [R124.64] ;  /* 0x000000067cdd2981 */ /* 0x0000e2000c1e1500 */
[C---:B------:R-:W-:Y:S02]  /*37f0*/  LOP3.LUT P1, RZ, R24.reuse, 0x200000, RZ, 0xc0, !PT ;  /* 0x0020000018ff7812 */ /* 0x040fe4000782c0ff */
[C---:B------:R-:W-:Y:S02]  /*3800*/  LOP3.LUT P0, RZ, R24.reuse, 0x100000, RZ, 0xc0, !PT ;  /* 0x0010000018ff7812 */ /* 0x040fe4000780c0ff */
[----:B------:R-:W-:Y:S01]  /*3810*/  LOP3.LUT P2, RZ, R24, 0x4000, RZ, 0xc0, !PT ;  /* 0x0000400018ff7812 */ /* 0x000fe2000784c0ff */
[----:B0-----:R-:W-:Y:S02]  /*3820*/  @P6 HFMA2 R124, R223.H0_H0, R222.H0_H0, R49.H0_H0 ;  /* 0x200000dedf7c6231 */ /* 0x001fe40000040831 */
[----:B------:R0:W4:Y:S01]  /*3830*/  @P3 LDG.E.U16 R223, [R132.64] ;  /* 0x0000000684df3981 */ /* 0x000122000c1e1500 */
[----:B------:R-:W-:-:S03]  /*3840*/  ISETP.NE.AND P3, PT, R228, RZ, PT ;  /* 0x000000ffe400720c */ /* 0x000fc60003f65270 */
[----:B------:R1:W5:Y:S01]  /*3850*/  @P4 LDG.E.U16 R228, [R142.64] ;  /* 0x000000068ee44981 */ /* 0x000362000c1e1500 */
[----:B------:R-:W-:Y:S01]  /*3860*/  ISETP.NE.AND P4, PT, R226, RZ, PT ;  /* 0x000000ffe200720c */ /* 0x000fe20003f85270 */
[----:B------:R-:W-:Y:S02]  /*3870*/  @P5 HFMA2 R125, R224.H0_H0, R225.H0_H0, R63.H0_H0 ;  /* 0x200000e1e07d5231 */ /* 0x000fe4000004083f */
[----:B------:R0:W2:Y:S04]  /*3880*/  @P1 LDG.E.U16 R222, [R132.64] ;  /* 0x0000000684de1981 */ /* 0x0000a8000c1e1500 */
[----:B------:R0:W2:Y:S01]  /*3890*/  @P0 LDG.E.U16 R224, [R132.64] ;  /* 0x0000000684e00981 */ /* 0x0000a2000c1e1500 */
[----:B------:R-:W-:-:S03]  /*38a0*/  P2R R225, PR, RZ, 0x10 ;  /* 0x00000010ffe17803 */ /* 0x000fc60000000000 */
[----:B------:R1:W2:Y:S01]  /*38b0*/  @P2 LDG.E.U16 R229, [R142.64] ;  /* 0x000000068ee52981 */ /* 0x0002a2000c1e1500 */
[----:B------:R-:W-:-:S03]  /*38c0*/  ISETP.NE.AND P2, PT, R237, RZ, PT ;  /* 0x000000ffed00720c */ /* 0x000fc60003f45270 */
[----:B0-----:R0:W2:Y:S01]  /*38d0*/  @P3 LDG.E.U16 R132, [R132.64] ;  /* 0x0000000684843981 */ /* 0x0010a2000c1e1500 */
[----:B------:R-:W-:-:S03]  /*38e0*/  ISETP.NE.AND P3, PT, R227, RZ, PT ;  /* 0x000000ffe300720c */ /* 0x000fc60003f65270 */
[----:B------:R1:W2:Y:S01]  /*38f0*/  @P4 LDG.E.U16 R227, [R142.64] ;  /* 0x000000068ee34981 */ /* 0x0002a2000c1e1500 */
[----:B------:R-:W-:-:S09]  /*3900*/  LOP3.LUT P4, RZ, R24, 0x200, RZ, 0xc0, !PT ;  /* 0x0000020018ff7812 */ /* 0x000fd2000788c0ff */
[----:B0-----:R1:W2:Y:S02]  /*3910*/  @P3 LDG.E.U16 R133, [R142.64] ;  /* 0x000000068e853981 */ /* 0x0012a4000c1e1500 */
[----:B-1----:R-:W-:Y:S01]  /*3920*/  @P2 HFMA2 R143, R233.H0_H0, R234.H0_H0, R164.H0_H0 ;  /* 0x200000eae98f2231 */ /* 0x002fe200000408a4 */
[----:B------:R-:W-:Y:S02]  /*3930*/  ISETP.NE.AND P2, PT, R236, RZ, PT ;  /* 0x000000ffec00720c */ /* 0x000fe40003f45270 */
[----:B------:R0:W2:Y:S01]  /*3940*/  @P4 LDG.E.U16 R236, [R138.64] ;  /* 0x000000068aec4981 */ /* 0x0000a2000c1e1500 */
[----:B------:R-:W-:Y:S02]  /*3950*/  P2R R234, PR, RZ, 0x10 ;  /* 0x00000010ffea7803 */ /* 0x000fe40000000000 */
[----:B------:R-:W-:-:S04]  /*3960*/  LOP3.LUT P4, RZ, R24, 0x80000, RZ, 0xc0, !PT ;  /* 0x0008000018ff7812 */ /* 0x000fc8000788c0ff */
[----:B------:R-:W-:Y:S02]  /*3970*/  P2R R241, PR, RZ, 0x10 ;  /* 0x00000010fff17803 */ /* 0x000fe40000000000 */
[----:B------:R-:W-:-:S04]  /*3980*/  LOP3.LUT P4, RZ, R24, 0x100000, RZ, 0xc0, !PT ;  /* 0x0010000018ff7812 */ /* 0x000fc8000788c0ff */
[----:B------:R-:W-:Y:S02]  /*3990*/  P2R R242, PR, RZ, 0x10 ;  /* 0x00000010fff27803 */ /* 0x000fe40000000000 */
[C---:B------:R-:W-:Y:S02]  /*39a0*/  LOP3.LUT P4, RZ, R24.reuse, 0x200000, RZ, 0xc0, !PT ;  /* 0x0020000018ff7812 */ /* 0x040fe4000788c0ff */
[C---:B------:R-:W-:Y:S02]  /*39b0*/  LOP3.LUT P0, RZ, R24.reuse, 0x1000, RZ, 0xc0, !PT ;  /* 0x0000100018ff7812 */ /* 0x040fe4000780c0ff */
[C---:B------:R-:W-:Y:S02]  /*39c0*/  LOP3.LUT P1, RZ, R24.reuse, 0x800, RZ, 0xc0, !PT ;  /* 0x0000080018ff7812 */ /* 0x040fe4000782c0ff */
[----:B------:R-:W-:Y:S02]  /*39d0*/  P2R R243, PR, RZ, 0x10 ;  /* 0x00000010fff37803 */ /* 0x000fe40000000000 */
[----:B------:R-:W-:-:S04]  /*39e0*/  LOP3.LUT P4, RZ, R24, 0x40000000, RZ, 0xc0, !PT ;  /* 0x4000000018ff7812 */ /* 0x000fc8000788c0ff */
[----:B------:R-:W-:Y:S02]  /*39f0*/  P2R R244, PR, RZ, 0x10 ;  /* 0x00000010fff47803 */ /* 0x000fe40000000000 */
[C---:B------:R-:W-:Y:S01]  /*3a00*/  LOP3.LUT P4, RZ, R24.reuse, 0x2000000, RZ, 0xc0, !PT ;  /* 0x0200000018ff7812 */ /* 0x040fe2000788c0ff */
[----:B------:R-:W-:Y:S02]  /*3a10*/  @P2 HFMA2 R142, R231.H0_H0, R232.H0_H0, R78.H0_H0 ;  /* 0x200000e8e78e2231 */ /* 0x000fe4000004084e */
[----:B------:R1:W2:Y:S01]  /*3a20*/  @P0 LDG.E.U16 R232, [R126.64] ;  /* 0x000000067ee80981 */ /* 0x0002a2000c1e1500 */
[----:B------:R-:W-:Y:S02]  /*3a30*/  P2R R245, PR, RZ, 0x10 ;  /* 0x00000010fff57803 */ /* 0x000fe40000000000 */
[----:B------:R-:W-:Y:S02]  /*3a40*/  LOP3.LUT P4, RZ, R24, 0x800000, RZ, 0xc0, !PT ;  /* 0x0080000018ff7812 */ /* 0x000fe4000788c0ff */
[----:B------:R-:W-:-:S02]  /*3a50*/  ISETP.NE.AND P0, PT, R230, RZ, PT ;  /* 0x000000ffe600720c */ /* 0x000fc40003f05270 */
[----:B------:R1:W2:Y:S01]  /*3a60*/  @P1 LDG.E.U16 R230, [R126.64] ;  /* 0x000000067ee61981 */ /* 0x0002a2000c1e1500 */
[----:B------:R-:W-:Y:S02]  /*3a70*/  ISETP.NE.AND P1, PT, R198, RZ, PT ;  /* 0x000000ffc600720c */ /* 0x000fe40003f25270 */
[----:B------:R-:W-:Y:S02]  /*3a80*/  ISETP.NE.AND P2, PT, R235, RZ, PT ;  /* 0x000000ffeb00720c */ /* 0x000fe40003f45270 */
[----:B------:R-:W-:Y:S02]  /*3a90*/  P2R R246, PR, RZ, 0x10 ;  /* 0x00000010fff67803 */ /* 0x000fe40000000000 */
[----:B------:R-:W-:-:S07]  /*3aa0*/  LOP3.LUT P4, RZ, R174, 0x4, RZ, 0xc0, !PT ;  /* 0x00000004aeff7812 */ /* 0x000fce000788c0ff */
[----:B------:R-:W-:Y:S02]  /*3ab0*/  @P1 PRMT R87, R158, 0x7610, R87 ;  /* 0x000076109e571816 */ /* 0x000fe40000000057 */
[----:B------:R0:W2:Y:S01]  /*3ac0*/  @P2 LDG.E.U16 R158, [R140.64] ;  /* 0x000000068c9e2981 */ /* 0x0000a2000c1e1500 */
[----:B------:R-:W-:-:S03]  /*3ad0*/  ISETP.NE.AND P2, PT, R154, RZ, PT ;  /* 0x000000ff9a00720c */ /* 0x000fc60003f45270 */
[----:B------:R-:W-:Y:S01]  /*3ae0*/  @P4 HFMA2 R215, R216.H0_H0, R215.H0_H0, R48.H0_H0 ;  /* 0x200000d7d8d74231 */ /* 0x000fe20000040830 */
[----:B------:R-:W-:-:S09]  /*3af0*/  ISETP.NE.AND P4, PT, R246, RZ, PT ;  /* 0x000000fff600720c */ /* 0x000fd20003f85270 */
[----:B------:R-:W-:-:S04]  /*3b00*/  @P2 PRMT R71, R151, 0x7610, R71 ;  /* 0x0000761097472816 */ /* 0x000fc80000000047 */
[----:B------:R0:W2:Y:S01]  /*3b10*/  @P4 LDG.E.U16 R151, [R130.64] ;  /* 0x0000000682974981 */ /* 0x0000a2000c1e1500 */
[----:B------:R-:W-:Y:S02]  /*3b20*/  ISETP.NE.AND P4, PT, R245, RZ, PT ;  /* 0x000000fff500720c */ /* 0x000fe40003f85270 */
[----:B------:R-:W-:Y:S02]  /*3b30*/  P2R R226, PR, RZ, 0x8 ;  /* 0x00000008ffe27803 */ /* 0x000fe40000000000 */
[C---:B------:R-:W-:Y:S02]  /*3b40*/  LOP3.LUT P3, RZ, R24.reuse, 0x2000, RZ, 0xc0, !PT ;  /* 0x0000200018ff7812 */ /* 0x040fe4000786c0ff */
[----:B------:R-:W-:-:S07]  /*3b50*/  LOP3.LUT P5, RZ, R24, 0x400, RZ, 0xc0, !PT ;  /* 0x0000040018ff7812 */ /* 0x000fce00078ac0ff */
[----:B------:R-:W-:Y:S01]  /*3b60*/  @P4 HFMA2 R217, R217.H0_H0, R218.H0_H0, R163.H0_H0 ;  /* 0x200000dad9d94231 */ /* 0x000fe200000408a3 */
[----:B------:R-:W-:Y:S01]  /*3b70*/  ISETP.NE.AND P4, PT, R244, RZ, PT ;  /* 0x000000fff400720c */ /* 0x000fe20003f85270 */
[----:B------:R-:W-:Y:S01]  /*3b80*/  @P0 HFMA2 R219, R219.H0_H0, R220.H0_H0, R62.H0_H0 ;  /* 0x200000dcdbdb0231 */ /* 0x000fe2000004083e */
[----:B------:R-:W-:Y:S01]  /*3b90*/  ISETP.NE.AND P0, PT, R197, RZ, PT ;  /* 0x000000ffc500720c */ /* 0x000fe20003f05270 */
[----:B------:R1:W2:Y:S01]  /*3ba0*/  @P3 LDG.E.U16 R231, [R126.64] ;  /* 0x000000067ee73981 */ /* 0x0002a2000c1e1500 */
[----:B------:R-:W-:Y:S02]  /*3bb0*/  P2R R233, PR, RZ, 0x8 ;  /* 0x00000008ffe97803 */ /* 0x000fe40000000000 */
[----:B------:R-:W-:Y:S02]  /*3bc0*/  P2R R198, PR, RZ, 0x20 ;  /* 0x00000020ffc67803 */ /* 0x000fe40000000000 */
[----:B------:R-:W-:-:S05]  /*3bd0*/  LOP3.LUT P3, RZ, R24, 0x80, RZ, 0xc0, !PT ;  /* 0x0000008018ff7812 */ /* 0x000fca000786c0ff */
[----:B------:R0:W2:Y:S01]  /*3be0*/  @P4 LDG.E.U16 R216, [R128.64] ;  /* 0x0000000680d84981 */ /* 0x0000a2000c1e1500 */
[----:B------:R-:W-:-:S03]  /*3bf0*/  ISETP.NE.AND P4, PT, R243, RZ, PT ;  /* 0x000000fff300720c */ /* 0x000fc60003f85270 */
[----:B-1----:R1:W2:Y:S01]  /*3c00*/  @P5 LDG.E.U16 R127, [R126.64] ;  /* 0x000000067e7f5981 */ /* 0x0022a2000c1e1500 */
[C---:B------:R-:W-:Y:S02]  /*3c10*/  LOP3.LUT P5, RZ, R24.reuse, 0x100, RZ, 0xc0, !PT ;  /* 0x0000010018ff7812 */ /* 0x040fe400078ac0ff */
[----:B------:R-:W-:Y:S01]  /*3c20*/  LOP3.LUT P6, RZ, R24, 0x40, RZ, 0xc0, !PT ;  /* 0x0000004018ff7812 */ /* 0x000fe200078cc0ff */
[----:B------:R0:W2:Y:S01]  /*3c30*/  @P3 LDG.E.U16 R235, [R138.64] ;  /* 0x000000068aeb3981 */ /* 0x0000a2000c1e1500 */
[----:B------:R-:W-:-:S05]  /*3c40*/  @P0 PRMT R173, R159, 0x7610, R173 ;  /* 0x000076109fad0816 */ /* 0x000fca00000000ad */
[----:B------:R0:W2:Y:S01]  /*3c50*/  @P4 LDG.E.U16 R159, [R134.64] ;  /* 0x00000006869f4981 */ /* 0x0000a2000c1e1500 */
[----:B------:R-:W-:-:S03]  /*3c60*/  ISETP.NE.AND P4, PT, R242, RZ, PT ;  /* 0x000000fff200720c */ /* 0x000fc60003f85270 */
[----:B-1----:R0:W2:Y:S04]  /*3c70*/  @P5 LDG.E.U16 R126, [R138.64] ;  /* 0x000000068a7e5981 */ /* 0x0020a8000c1e1500 */
[----:B0-----:R0:W2:Y:S01]  /*3c80*/  @P6 LDG.E.U16 R138, [R138.64] ;  /* 0x000000068a8a6981 */ /* 0x0010a2000c1e1500 */
[----:B------:R-:W-:-:S05]  /*3c90*/  LOP3.LUT R174, R174, 0xf7ffffff, RZ, 0xc0, !PT ;  /* 0xf7ffffffaeae7812 */ /* 0x000fca00078ec0ff */
[----:B------:R1:W2:Y:S01]  /*3ca0*/  @P4 LDG.E.U16 R218, [R140.64] ;  /* 0x000000068cda4981 */ /* 0x0002a2000c1e1500 */
[----:B0-----:R-:W-:Y:S02]  /*3cb0*/  P2R R139, PR, RZ, 0x40 ;  /* 0x00000040ff8b7803 */ /* 0x001fe40000000000 */
[----:B------:R-:W-:-:S04]  /*3cc0*/  LOP3.LUT P6, RZ, R24, 0x40000, RZ, 0xc0, !PT ;  /* 0x0004000018ff7812 */ /* 0x000fc800078cc0ff */
[----:B------:R-:W-:Y:S02]  /*3cd0*/  P2R R197, PR, RZ, 0x40 ;  /* 0x00000040ffc57803 */ /* 0x000fe40000000000 */
[C---:B------:R-:W-:Y:S02]  /*3ce0*/  LOP3.LUT P6, RZ, R24.reuse, 0x400000, RZ, 0xc0, !PT ;  /* 0x0040000018ff7812 */ /* 0x040fe400078cc0ff */
[----:B------:R-:W-:Y:S02]  /*3cf0*/  ISETP.NE.AND P4, PT, R241, RZ, PT ;  /* 0x000000fff100720c */ /* 0x000fe40003f85270 */
[----:B------:R-:W-:Y:S02]  /*3d00*/  P2R R220, PR, RZ, 0x40 ;  /* 0x00000040ffdc7803 */ /* 0x000fe40000000000 */
[C---:B------:R-:W-:Y:S02]  /*3d10*/  LOP3.LUT P6, RZ, R24.reuse, 0x4000000, RZ, 0xc0, !PT ;  /* 0x0400000018ff7812 */ /* 0x040fe400078cc0ff */
[----:B------:R-:W-:-:S02]  /*3d20*/  LOP3.LUT P3, RZ, R24, 0x20000, RZ, 0xc0, !PT ;  /* 0x0002000018ff7812 */ /* 0x000fc4000786c0ff */
[----:B------:R-:W-:Y:S02]  /*3d30*/  @P0 LOP3.LUT R174, R174, 0x8000000, RZ, 0xfc, !PT ;  /* 0x08000000aeae0812 */ /* 0x000fe400078efcff */
[----:B------:R-:W-:Y:S02]  /*3d40*/  P2R R237, PR, RZ, 0x40 ;  /* 0x00000040ffed7803 */ /* 0x000fe40000000000 */
[----:B------:R-:W-:Y:S01]  /*3d50*/  LOP3.LUT P6, RZ, R24, 0x80, RZ, 0xc0, !PT ;  /* 0x0000008018ff7812 */ /* 0x000fe200078cc0ff */
[----:B------:R0:W4:Y:S01]  /*3d60*/  @P4 LDG.E.U16 R154, [R130.64] ;  /* 0x00000006829a4981 */ /* 0x000122000c1e1500 */
[----:B------:R-:W-:Y:S02]  /*3d70*/  LOP3.LUT R174, R174, 0xefffffff, RZ, 0xc0, !PT ;  /* 0xefffffffaeae7812 */ /* 0x000fe400078ec0ff */
[----:B------:R-:W-:Y:S02]  /*3d80*/  P2R R239, PR, RZ, 0x40 ;  /* 0x00000040ffef7803 */ /* 0x000fe40000000000 */
[----:B------:R-:W-:-:S02]  /*3d90*/  LOP3.LUT P6, RZ, R24, 0x800, RZ, 0xc0, !PT ;  /* 0x0000080018ff7812 */ /* 0x000fc400078cc0ff */
[----:B------:R-:W-:Y:S02]  /*3da0*/  @P1 LOP3.LUT R174, R174, 0x10000000, RZ, 0xfc, !PT ;  /* 0x10000000aeae1812 */ /* 0x000fe400078efcff */
[----:B------:R-:W-:Y:S02]  /*3db0*/  P2R R238, PR, RZ, 0x40 ;  /* 0x00000040ffee7803 */ /* 0x000fe40000000000 */
[----:B------:R-:W-:Y:S02]  /*3dc0*/  LOP3.LUT R174, R174, 0xdfffffff, RZ, 0xc0, !PT ;  /* 0xdfffffffaeae7812 */ /* 0x000fe400078ec0ff */
[----:B------:R-:W-:Y:S02]  /*3dd0*/  ISETP.NE.AND P4, PT, R234, RZ, PT ;  /* 0x000000ffea00720c */ /* 0x000fe40003f85270 */
[----:B------:R-:W-:Y:S01]  /*3de0*/  LOP3.LUT P6, RZ, R24, 0x100, RZ, 0xc0, !PT ;  /* 0x0000010018ff7812 */ /* 0x000fe200078cc0ff */
[----:B------:R0:W5:Y:S01]  /*3df0*/  @P3 LDG.E.U16 R234, [R134.64] ;  /* 0x0000000686ea3981 */ /* 0x000162000c1e1500 */
[----:B------:R-:W-:-:S02]  /*3e00*/  ISETP.NE.AND P3, PT, R233, RZ, PT ;  /* 0x000000ffe900720c */ /* 0x000fc40003f65270 */
[----:B------:R-:W-:Y:S02]  /*3e10*/  @P2 LOP3.LUT R174, R174, 0x20000000, RZ, 0xfc, !PT ;  /* 0x20000000aeae2812 */ /* 0x000fe400078efcff */
[----:B------:R-:W-:Y:S02]  /*3e20*/  P2R R240, PR, RZ, 0x40 ;  /* 0x00000040fff07803 */ /* 0x000fe40000000000 */
[C---:B------:R-:W-:Y:S02]  /*3e30*/  LOP3.LUT P2, RZ, R24.reuse, 0x20, RZ, 0xc0, !PT ;  /* 0x0000002018ff7812 */ /* 0x040fe4000784c0ff */
[----:B------:R-:W-:-:S05]  /*3e40*/  LOP3.LUT P6, RZ, R24, 0x1000, RZ, 0xc0, !PT ;  /* 0x0000100018ff7812 */ /* 0x000fca00078cc0ff */
[----:B------:R0:W2:Y:S01]  /*3e50*/  @P3 LDG.E.U16 R233, [R134.64] ;  /* 0x0000000686e93981 */ /* 0x0000a2000c1e1500 */
[----:B------:R-:W-:-:S03]  /*3e60*/  ISETP.NE.AND P3, PT, R226, RZ, PT ;  /* 0x000000ffe200720c */ /* 0x000fc60003f65270 */
[----:B------:R0:W2:Y:S04]  /*3e70*/  @P4 LDG.E.U16 R226, [R134.64] ;  /* 0x0000000686e24981 */ /* 0x0000a8000c1e1500 */
[----:B0-----:R0:W2:Y:S04]  /*3e80*/  @P2 LDG.E.U16 R134, [R134.64] ;  /* 0x0000000686862981 */ /* 0x0010a8000c1e1500 */
[----:B0-----:R1:W2:Y:S01]  /*3e90*/  @P6 LDG.E.U16 R135, [R140.64] ;  /* 0x000000068c876981 */ /* 0x0012a2000c1e1500 */
[----:B------:R-:W-:Y:S02]  /*3ea0*/  ISETP.NE.AND P6, PT, R240, RZ, PT ;  /* 0x000000fff000720c */ /* 0x000fe40003fc5270 */
[----:B------:R-:W-:-:S02]  /*3eb0*/  ISETP.NE.AND P4, PT, R225, RZ, PT ;  /* 0x000000ffe100720c */ /* 0x000fc40003f85270 */
[----:B------:R-:W-:Y:S01]  /*3ec0*/  LOP3.LUT P1, RZ, R24, 0x10, RZ, 0xc0, !PT ;  /* 0x0000001018ff7812 */ /* 0x000fe2000782c0ff */
[----:B------:R0:W2:Y:S08]  /*3ed0*/  @P3 LDG.E.U16 R225, [R130.64] ;  /* 0x0000000682e13981 */ /* 0x0000b0000c1e1500 */
[----:B------:R1:W2:Y:S01]  /*3ee0*/  @P6 LDG.E.U16 R240, [R140.64] ;  /* 0x000000068cf06981 */ /* 0x0002a2000c1e1500 */
[----:B------:R-:W-:-:S03]  /*3ef0*/  ISETP.NE.AND P6, PT, R238, RZ, PT ;  /* 0x000000ffee00720c */ /* 0x000fc60003fc5270 */
[----:B------:R1:W2:Y:S04]  /*3f00*/  @P4 LDG.E.U16 R241, [R140.64] ;  /* 0x000000068cf14981 */ /* 0x0002a8000c1e1500 */
[----:B-1----:R1:W2:Y:S06]  /*3f10*/  @P1 LDG.E.U16 R140, [R140.64] ;  /* 0x000000068c8c1981 */ /* 0x0022ac000c1e1500 */
[----:B-1----:R0:W2:Y:S01]  /*3f20*/  @P6 LDG.E.U16 R141, [R130.64] ;  /* 0x00000006828d6981 */ /* 0x0020a2000c1e1500 */
[----:B------:R-:W-:-:S02]  /*3f30*/  ISETP.NE.AND P6, PT, R239, RZ, PT ;  /* 0x000000ffef00720c */ /* 0x000fc40003fc5270 */
[----:B------:R-:W-:-:S11]  /*3f40*/  LOP3.LUT P0, RZ, R24, 0x8, RZ, 0xc0, !PT ;  /* 0x0000000818ff7812 */ /* 0x000fd6000780c0ff */
[----:B------:R0:W2:Y:S01]  /*3f50*/  @P6 LDG.E.U16 R238, [R130.64] ;  /* 0x0000000682ee6981 */ /* 0x0000a2000c1e1500 */
[----:B------:R-:W-:Y:S02]  /*3f60*/  ISETP.NE.AND P6, PT, R237, RZ, PT ;  /* 0x000000ffed00720c */ /* 0x000fe40003fc5270 */
[----:B------:R-:W-:Y:S01]  /*3f70*/  LOP3.LUT P5, RZ, R24, 0x4000, RZ, 0xc0, !PT ;  /* 0x0000400018ff7812 */ /* 0x000fe200078ac0ff */
[----:B------:R1:W2:Y:S04]  /*3f80*/  @P2 LDG.E.U16 R237, [R160.64] ;  /* 0x00000006a0ed2981 */ /* 0x0002a8000c1e1500 */
[----:B0-----:R0:W2:Y:S06]  /*3f90*/  @P0 LDG.E.U16 R130, [R130.64] ;  /* 0x0000000682820981 */ /* 0x0010ac000c1e1500 */
[----:B0-----:R0:W2:Y:S01]  /*3fa0*/  @P6 LDG.E.U16 R131, [R128.64] ;  /* 0x0000000680836981 */ /* 0x0010a2000c1e1500 */
[----:B------:R-:W-:-:S13]  /*3fb0*/  ISETP.NE.AND P6, PT, R220, RZ, PT ;  /* 0x000000ffdc00720c */ /* 0x000fda0003fc5270 */
[----:B------:R0:W3:Y:S01]  /*3fc0*/  @P6 LDG.E.U16 R220, [R128.64] ;  /* 0x0000000680dc6981 */ /* 0x0000e2000c1e1500 */
[----:B------:R-:W-:-:S13]  /*3fd0*/  ISETP.NE.AND P6, PT, R197, RZ, PT ;  /* 0x000000ffc500720c */ /* 0x000fda0003fc5270 */
[----:B------:R0:W2:Y:S01]  /*3fe0*/  @P6 LDG.E.U16 R197, [R128.64] ;  /* 0x0000000680c56981 */ /* 0x0000a2000c1e1500 */
[----:B------:R-:W-:-:S03]  /*3ff0*/  ISETP.NE.AND P6, PT, R139, RZ, PT ;  /* 0x000000ff8b00720c */ /* 0x000fc60003fc5270 */
[----:B------:R0:W2:Y:S01]  /*4000*/  @P5 LDG.E.U16 R139, [R128.64] ;  /* 0x00000006808b5981 */ /* 0x0000a2000c1e1500 */
[----:B------:R-:W-:Y:S02]  /*4010*/  ISETP.NE.AND P5, PT, R198, RZ, PT ;  /* 0x000000ffc600720c */ /* 0x000fe40003fa5270 */
[----:B------:R-:W-:Y:S02]  /*4020*/  LOP3.LUT R194, R194, 0xfffffffe, RZ, 0xc0, !PT ;  /* 0xfffffffec2c27812 */ /* 0x000fe400078ec0ff */
[----:B------:R-:W-:-:S09]  /*4030*/  LOP3.LUT P3, RZ, R24, 0x1, RZ, 0xc0, !PT ;  /* 0x0000000118ff7812 */ /* 0x000fd2000786c0ff */
[----:B------:R0:W2:Y:S01]  /*4040*/  @P5 LDG.E.U16 R198, [R128.64] ;  /* 0x0000000680c65981 */ /* 0x0000a2000c1e1500 */
[----:B------:R-:W-:-:S03]  /*4050*/  ISETP.NE.AND P5, PT, R206, RZ, PT ;  /* 0x000000ffce00720c */ /* 0x000fc60003fa5270 */
[----:B------:R0:W2:Y:S01]  /*4060*/  @P6 LDG.E.U16 R206, [R128.64] ;  /* 0x0000000680ce6981 */ /* 0x0000a2000c1e1500 */
[----:B------:R-:W-:Y:S02]  /*4070*/  ISETP.NE.AND P6, PT, R196, RZ, PT ;  /* 0x000000ffc400720c */ /* 0x000fe40003fc5270 */
[----:B------:R-:W-:Y:S01]  /*4080*/  LOP3.LUT R174, R174, 0x7fffffff, RZ, 0xc0, !PT ;  /* 0x7fffffffaeae7812 */ /* 0x000fe200078ec0ff */
[----:B------:R1:W2:Y:S01]  /*4090*/  @P1 LDG.E.U16 R196, [R160.64] ;  /* 0x00000006a0c41981 */ /* 0x0002a2000c1e1500 */
[----:B------:R-:W-:Y:S02]  /*40a0*/  @P0 LOP3.LUT R194, R194, 0x1, RZ, 0xfc, !PT ;  /* 0x00000001c2c20812 */ /* 0x000fe400078efcff */
[----:B------:R-:W-:Y:S02]  /*40b0*/  @P2 LOP3.LUT R174, R174, 0x80000000, RZ, 0xfc, !PT ;  /* 0x80000000aeae2812 */ /* 0x000fe400078efcff */
[----:B------:R-:W-:Y:S02]  /*40c0*/  LOP3.LUT R194, R194, 0xfffffffd, RZ, 0xc0, !PT ;  /* 0xfffffffdc2c27812 */ /* 0x000fe400078ec0ff */
[----:B------:R-:W-:-:S03]  /*40d0*/  LOP3.LUT P2, RZ, R174, 0x800000, RZ, 0xc0, !PT ;  /* 0x00800000aeff7812 */ /* 0x000fc6000784c0ff */
[----:B------:R-:W-:Y:S01]  /*40e0*/  @P6 LOP3.LUT R194, R194, 0x2, RZ, 0xfc, !PT ;  /* 0x00000002c2c26812 */ /* 0x000fe200078efcff */
[----:B0-----:R0:W3:Y:S01]  /*40f0*/  @P6 LDG.E.U16 R129, [R128.64] ;  /* 0x0000000680816981 */ /* 0x0010e2000c1e1500 */
[----:B------:R-:W-:Y:S02]  /*4100*/  @P3 PRMT R86, R122, 0x7610, R86 ;  /* 0x000076107a563816 */ /* 0x000fe40000000056 */
[----:B------:R-:W-:Y:S01]  /*4110*/  LOP3.LUT P3, RZ, R194, 0x4, RZ, 0xc0, !PT ;  /* 0x00000004c2ff7812 */ /* 0x000fe2000786c0ff */
[----:B0-----:R1:W3:Y:S01]  /*4120*/  @P0 LDG.E.U16 R128, [R160.64] ;  /* 0x00000006a0800981 */ /* 0x0012e2000c1e1500 */
[----:B------:R-:W-:-:S03]  /*4130*/  LOP3.LUT R174, R174, 0xbfffffff, RZ, 0xc0, !PT ;  /* 0xbfffffffaeae7812 */ /* 0x000fc600078ec0ff */
[----:B-1----:R0:W3:Y:S01]  /*4140*/  @P6 LDG.E.U16 R160, [R160.64] ;  /* 0x00000006a0a06981 */ /* 0x0020e2000c1e1500 */
[----:B------:R-:W-:Y:S02]  /*4150*/  @P2 PRMT R69, R202, 0x7610, R69 ;  /* 0x00007610ca452816 */ /* 0x000fe40000000045 */
[----:B------:R-:W-:Y:S02]  /*4160*/  LOP3.LUT P2, RZ, R24, 0x1000000, RZ, 0xc0, !PT ;  /* 0x0100000018ff7812 */ /* 0x000fe4000784c0ff */
[----:B------:R-:W-:-:S03]  /*4170*/  @P1 LOP3.LUT R174, R174, 0x40000000, RZ, 0xfc, !PT ;  /* 0x40000000aeae1812 */ /* 0x000fc600078efcff */
[----:B------:R-:W-:Y:S02]  /*4180*/  @P3 PRMT R70, R123, 0x7610, R70 ;  /* 0x000076107b463816 */ /* 0x000fe40000000046 */
[----:B------:R-:W-:Y:S02]  /*4190*/  P2R R123, PR, RZ, 0x4 ;  /* 0x00000004ff7b7803 */ /* 0x000fe40000000000 */
[----:B------:R-:W-:-:S04]  /*41a0*/  LOP3.LUT P2, RZ, R174, 0x40, RZ, 0xc0, !PT ;  /* 0x00000040aeff7812 */ /* 0x000fc8000784c0ff */
[----:B------:R-:W-:Y:S02]  /*41b0*/  P2R R243, PR, RZ, 0x4 ;  /* 0x00000004fff37803 */ /* 0x000fe40000000000 */
[----:B------:R-:W-:-:S04]  /*41c0*/  LOP3.LUT P2, RZ, R24, 0x80000000, RZ, 0xc0, !PT ;  /* 0x8000000018ff7812 */ /* 0x000fc8000784c0ff */
[----:B------:R-:W-:Y:S02]  /*41d0*/  P2R R244, PR, RZ, 0x4 ;  /* 0x00000004fff47803 */ /* 0x000fe40000000000 */
[----:B------:R-:W-:-:S04]  /*41e0*/  LOP3.LUT P2, RZ, R174, 0x1, RZ, 0xc0, !PT ;  /* 0x00000001aeff7812 */ /* 0x000fc8000784c0ff */
[----:B------:R-:W-:Y:S02]  /*41f0*/  P2R R245, PR, RZ, 0x4 ;  /* 0x00000004fff57803 */ /* 0x000fe40000000000 */
[----:B------:R-:W-:-:S04]  /*4200*/  LOP3.LUT P2, RZ, R174, 0x2, RZ, 0xc0, !PT ;  /* 0x00000002aeff7812 */ /* 0x000fc8000784c0ff */
[----:B------:R-:W-:Y:S02]  /*4210*/  P2R R246, PR, RZ, 0x4 ;  /* 0x00000004fff67803 */ /* 0x000fe40000000000 */
[C---:B------:R-:W-:Y:S02]  /*4220*/  LOP3.LUT P2, RZ, R174.reuse, 0x400, RZ, 0xc0, !PT ;  /* 0x00000400aeff7812 */ /* 0x040fe4000784c0ff */
[C---:B------:R-:W-:Y:S02]  /*4230*/  LOP3.LUT P1, RZ, R174.reuse, 0x100000, RZ, 0xc0, !PT ;  /* 0x00100000aeff7812 */ /* 0x040fe4000782c0ff */
[----:B------:R-:W-:Y:S02]  /*4240*/  P2R R247, PR, RZ, 0x4 ;  /* 0x00000004fff77803 */ /* 0x000fe40000000000 */
[----:B------:R-:W-:Y:S02]  /*4250*/  LOP3.LUT P2, RZ, R174, 0x8, RZ, 0xc0, !PT ;  /* 0x00000008aeff7812 */ /* 0x000fe4000784c0ff */
[----:B------:R-:W-:-:S02]  /*4260*/  LOP3.LUT P4, RZ, R24, 0x2, RZ, 0xc0, !PT ;  /* 0x0000000218ff7812 */ /* 0x000fc4000788c0ff */
[----:B------:R-:W-:Y:S02]  /*4270*/  P2R R248, PR, RZ, 0x4 ;  /* 0x00000004fff87803 */ /* 0x000fe40000000000 */
[C---:B------:R-:W-:Y:S02]  /*4280*/  LOP3.LUT P2, RZ, R174.reuse, 0x10, RZ, 0xc0, !PT ;  /* 0x00000010aeff7812 */ /* 0x040fe4000784c0ff */
[C---:B------:R-:W-:Y:S02]  /*4290*/  LOP3.LUT P6, RZ, R174.reuse, 0x1000000, RZ, 0xc0, !PT ;  /* 0x01000000aeff7812 */ /* 0x040fe400078cc0ff */
[----:B------:R-:W-:Y:S02]  /*42a0*/  P2R R249, PR, RZ, 0x4 ;  /* 0x00000004fff97803 */ /* 0x000fe40000000000 */
[----:B------:R-:W-:Y:S02]  /*42b0*/  LOP3.LUT P2, RZ, R174, 0x20, RZ, 0xc0, !PT ;  /* 0x00000020aeff7812 */ /* 0x000fe4000784c0ff */
[----:B------:R-:W-:-:S02]  /*42c0*/  @P1 PRMT R84, R156, 0x7610, R84 ;  /* 0x000076109c541816 */ /* 0x000fc40000000054 */
[C---:B------:R-:W-:Y:S02]  /*42d0*/  LOP3.LUT P1, RZ, R174.reuse, 0x100, RZ, 0xc0, !PT ;  /* 0x00000100aeff7812 */ /* 0x040fe4000782c0ff */
[----:B------:R-:W-:Y:S02]  /*42e0*/  P2R R250, PR, RZ, 0x4 ;  /* 0x00000004fffa7803 */ /* 0x000fe40000000000 */
[----:B------:R-:W-:Y:S02]  /*42f0*/  LOP3.LUT P2, RZ, R174, 0x4000, RZ, 0xc0, !PT ;  /* 0x00004000aeff7812 */ /* 0x000fe4000784c0ff */
[----:B------:R-:W-:Y:S02]  /*4300*/  @P4 PRMT R172, R150, 0x7610, R172 ;  /* 0x0000761096ac4816 */ /* 0x000fe400000000ac */
[----:B------:R-:W-:Y:S02]  /*4310*/  P2R R122, PR, RZ, 0x8 ;  /* 0x00000008ff7a7803 */ /* 0x000fe40000000000 */
[----:B------:R-:W-:-:S02]  /*4320*/  P2R R150, PR, RZ, 0x2 ;  /* 0x00000002ff967803 */ /* 0x000fc40000000000 */
[C---:B------:R-:W-:Y:S02]  /*4330*/  LOP3.LUT P3, RZ, R174.reuse, 0x2000000, RZ, 0xc0, !PT ;  /* 0x02000000aeff7812 */ /* 0x040fe4000786c0ff */
[C---:B------:R-:W-:Y:S02]  /*4340*/  LOP3.LUT P1, RZ, R174.reuse, 0x200, RZ, 0xc0, !PT ;  /* 0x00000200aeff7812 */ /* 0x040fe4000782c0ff */
[----:B------:R-:W-:Y:S02]  /*4350*/  P2R R251, PR, RZ, 0x4 ;  /* 0x00000004fffb7803 */ /* 0x000fe40000000000 */
[----:B------:R-:W-:Y:S02]  /*4360*/  LOP3.LUT P2, RZ, R174, 0x80, RZ, 0xc0, !PT ;  /* 0x00000080aeff7812 */ /* 0x000fe4000784c0ff */
[----:B------:R-:W-:Y:S02]  /*4370*/  @P6 PRMT R85, R155, 0x7610, R85 ;  /* 0x000076109b556816 */ /* 0x000fe40000000055 */
[----:B------:R-:W-:-:S02]  /*4380*/  P2R R155, PR, RZ, 0x2 ;  /* 0x00000002ff9b7803 */ /* 0x000fc40000000000 */
[----:B------:R-:W-:-:S04]  /*4390*/  LOP3.LUT P1, RZ, R174, 0x40000, RZ, 0xc0, !PT ;  /* 0x00040000aeff7812 */ /* 0x000fc8000782c0ff */
[----:B------:R-:W-:Y:S02]  /*43a0*/  P2R R156, PR, RZ, 0x2 ;  /* 0x00000002ff9c7803 */ /* 0x000fe40000000000 */
[----:B------:R-:W-:Y:S02]  /*43b0*/  LOP3.LUT P1, RZ, R174, 0x800, RZ, 0xc0, !PT ;  /* 0x00000800aeff7812 */ /* 0x000fe4000782c0ff */
[----:B------:R-:W-:Y:S02]  /*43c0*/  @P3 PRMT R171, R157, 0x7610, R171 ;  /* 0x000076109dab3816 */ /* 0x000fe400000000ab */
[----:B------:R-:W-:Y:S02]  /*43d0*/  P2R R157, PR, RZ, 0x2 ;  /* 0x00000002ff9d7803 */ /* 0x000fe40000000000 */
[----:B------:R-:W-:Y:S02]  /*43e0*/  @P2 PRMT R65, R96, 0x7610, R65 ;  /* 0x0000761060412816 */ /* 0x000fe40000000041 */
[----:B------:R-:W-:-:S02]  /*43f0*/  LOP3.LUT P0, RZ, R174, 0x200000, RZ, 0xc0, !PT ;  /* 0x00200000aeff7812 */ /* 0x000fc4000780c0ff */
[C---:B------:R-:W-:Y:S02]  /*4400*/  LOP3.LUT P1, RZ, R174.reuse, 0x1000, RZ, 0xc0, !PT ;  /* 0x00001000aeff7812 */ /* 0x040fe4000782c0ff */
[----:B------:R-:W-:Y:S02]  /*4410*/  ISETP.NE.AND P2, PT, R251, RZ, PT ;  /* 0x000000fffb00720c */ /* 0x000fe40003f45270 */
[----:B0-----:R-:W-:Y:S02]  /*4420*/  P2R R161, PR, RZ, 0x2 ;  /* 0x00000002ffa17803 */ /* 0x001fe40000000000 */
[----:B------:R-:W-:-:S04]  /*4430*/  LOP3.LUT P1, RZ, R174, 0x2000, RZ, 0xc0, !PT ;  /* 0x00002000aeff7812 */ /* 0x000fc8000782c0ff */
[----:B------:R-:W-:Y:S02]  /*4440*/  P2R R202, PR, RZ, 0x2 ;  /* 0x00000002ffca7803 */ /* 0x000fe40000000000 */
[----:B------:R-:W-:Y:S02]  /*4450*/  LOP3.LUT P1, RZ, R174, 0x400000, RZ, 0xc0, !PT ;  /* 0x00400000aeff7812 */ /* 0x000fe4000782c0ff */
[----:B------:R-:W-:Y:S02]  /*4460*/  @P0 PRMT R170, R203, 0x7610, R170 ;  /* 0x00007610cbaa0816 */ /* 0x000fe400000000aa */
[----:B------:R-:W-:Y:S02]  /*4470*/  @P2 PRMT R51, R214, 0x7610, R51 ;  /* 0x00007610d6332816 */ /* 0x000fe40000000033 */
[----:B------:R-:W-:Y:S02]  /*4480*/  P2R R203, PR, RZ, 0x2 ;  /* 0x00000002ffcb7803 */ /* 0x000fe40000000000 */
[----:B------:R-:W-:-:S02]  /*4490*/  ISETP.NE.AND P2, PT, R250, RZ, PT ;  /* 0x000000fffa00720c */ /* 0x000fc40003f45270 */
[----:B------:R-:W-:-:S04]  /*44a0*/  LOP3.LUT P1, RZ, R174, 0x8000, RZ, 0xc0, !PT ;  /* 0x00008000aeff7812 */ /* 0x000fc8000782c0ff */
[----:B------:R-:W-:Y:S02]  /*44b0*/  P2R R239, PR, RZ, 0x2 ;  /* 0x00000002ffef7803 */ /* 0x000fe40000000000 */
[----:B------:R-:W-:-:S04]  /*44c0*/  LOP3.LUT P1, RZ, R174, 0x10000, RZ, 0xc0, !PT ;  /* 0x00010000aeff7812 */ /* 0x000fc8000782c0ff */
[----:B------:R-:W-:Y:S02]  /*44d0*/  P2R R242, PR, RZ, 0x2 ;  /* 0x00000002fff27803 */ /* 0x000fe40000000000 */
[----:B------:R-:W-:Y:S02]  /*44e0*/  LOP3.LUT P1, RZ, R174, 0x20000, RZ, 0xc0, !PT ;  /* 0x00020000aeff7812 */ /* 0x000fe4000782c0ff */
[----:B------:R-:W-:Y:S02]  /*44f0*/  @P2 PRMT R166, R213, 0x7610, R166 ;  /* 0x00007610d5a62816 */ /* 0x000fe400000000a6 */
[----:B------:R-:W-:-:S09]  /*4500*/  ISETP.NE.AND P2, PT, R249, RZ, PT ;  /* 0x000000fff900720c */ /* 0x000fd20003f45270 */
[----:B------:R-:W-:Y:S02]  /*4510*/  @P1 PRMT R169, R200, 0x7610, R169 ;  /* 0x00007610c8a91816 */ /* 0x000fe400000000a9 */
[----:B------:R-:W-:Y:S02]  /*4520*/  ISETP.NE.AND P1, PT, R242, RZ, PT ;  /* 0x000000fff200720c */ /* 0x000fe40003f25270 */
        /* <DEDUP_REMOVED lines=17> */
[----:B------:R-:W-:Y:S02]  /*4640*/  ISETP.NE.AND P2, PT, R244, RZ, PT ;  /* 0x000000fff400720c */ /* 0x000fe40003f45270 */
[----:B------:R-:W-:Y:S02]  /*4650*/  LOP3.LUT P0, RZ, R174, 0x80000, RZ, 0xc0, !PT ;  /* 0x00080000aeff7812 */ /* 0x000fe4000780c0ff */
[----:B------:R-:W-:-:S02]  /*4660*/  LOP3.LUT P4, RZ, R194, 0x8, RZ, 0xc0, !PT ;  /* 0x00000008c2ff7812 */ /* 0x000fc4000788c0ff */
[----:B------:R-:W-:-:S03]  /*4670*/  LOP3.LUT P6, RZ, R174, 0x4, RZ, 0xc0, !PT ;  /* 0x00000004aeff7812 */ /* 0x000fc600078cc0ff */
[----:B------:R-:W-:Y:S02]  /*4680*/  @P1 PRMT R82, R152, 0x7610, R82 ;  /* 0x0000761098521816 */ /* 0x000fe40000000052 */
[----:B------:R-:W-:Y:S02]  /*4690*/  ISETP.NE.AND P1, PT, R157, RZ, PT ;  /* 0x000000ff9d00720c */ /* 0x000fe40003f25270 */
[----:B------:R-:W-:Y:S02]  /*46a0*/  @P2 PRMT R63, R125, 0x7610, R63 ;  /* 0x000076107d3f2816 */ /* 0x000fe4000000003f */
[----:B------:R-:W-:Y:S02]  /*46b0*/  ISETP.NE.AND P2, PT, R243, RZ, PT ;  /* 0x000000fff300720c */ /* 0x000fe40003f45270 */
[----:B------:R-:W-:Y:S02]  /*46c0*/  @P0 PRMT R68, R201, 0x7610, R68 ;  /* 0x00007610c9440816 */ /* 0x000fe40000000044 */
[----:B------:R-:W-:-:S02]  /*46d0*/  @P4 PRMT R55, R205, 0x7610, R55 ;  /* 0x00007610cd374816 */ /* 0x000fc40000000037 */
[----:B------:R-:W-:Y:S02]  /*46e0*/  P2R R201, PR, RZ, 0x10 ;  /* 0x00000010ffc97803 */ /* 0x000fe40000000000 */
[----:B------:R-:W-:Y:S02]  /*46f0*/  LOP3.LUT P4, RZ, R24, 0x10000000, RZ, 0xc0, !PT ;  /* 0x1000000018ff7812 */ /* 0x000fe4000788c0ff */
[----:B------:R-:W-:Y:S02]  /*4700*/  @P1 PRMT R66, R207, 0x7610, R66 ;  /* 0x00007610cf421816 */ /* 0x000fe40000000042 */
[----:B------:R-:W-:Y:S02]  /*4710*/  @P6 PRMT R48, R215, 0x7610, R48 ;  /* 0x00007610d7306816 */ /* 0x000fe40000000030 */
[----:B------:R-:W-:Y:S02]  /*4720*/  ISETP.NE.AND P1, PT, R156, RZ, PT ;  /* 0x000000ff9c00720c */ /* 0x000fe40003f25270 */
[----:B------:R-:W-:-:S02]  /*4730*/  LOP3.LUT P6, RZ, R24, 0x40000, RZ, 0xc0, !PT ;  /* 0x0004000018ff7812 */ /* 0x000fc400078cc0ff */
[----:B------:R-:W-:Y:S02]  /*4740*/  @P2 PRMT R49, R124, 0x7610, R49 ;  /* 0x000076107c312816 */ /* 0x000fe40000000031 */
[----:B------:R-:W-:Y:S02]  /*4750*/  ISETP.NE.AND P2, PT, R123, RZ, PT ;  /* 0x000000ff7b00720c */ /* 0x000fe40003f45270 */
[----:B------:R-:W-:Y:S02]  /*4760*/  P2R R123, PR, RZ, 0x40 ;  /* 0x00000040ff7b7803 */ /* 0x000fe40000000000 */
[----:B------:R-:W-:Y:S02]  /*4770*/  LOP3.LUT P6, RZ, R24, 0x200, RZ, 0xc0, !PT ;  /* 0x0000020018ff7812 */ /* 0x000fe400078cc0ff */
[----:B------:R-:W-:Y:S02]  /*4780*/  @P4 PRMT R78, R142, 0x7610, R78 ;  /* 0x000076108e4e4816 */ /* 0x000fe4000000004e */
[----:B------:R-:W-:-:S02]  /*4790*/  P2R R142, PR, RZ, 0x40 ;  /* 0x00000040ff8e7803 */ /* 0x000fc40000000000 */
[----:B------:R-:W-:Y:S02]  /*47a0*/  LOP3.LUT P6, RZ, R24, 0x10000, RZ, 0xc0, !PT ;  /* 0x0001000018ff7812 */ /* 0x000fe400078cc0ff */
[----:B------:R-:W-:Y:S02]  /*47b0*/  @P1 PRMT R52, R146, 0x7610, R52 ;  /* 0x0000761092341816 */ /* 0x000fe40000000034 */
[----:B------:R-:W-:Y:S02]  /*47c0*/  P2R R146, PR, RZ, 0x40 ;  /* 0x00000040ff927803 */ /* 0x000fe40000000000 */
[----:B------:R-:W-:Y:S02]  /*47d0*/  ISETP.NE.AND P1, PT, R155, RZ, PT ;  /* 0x000000ff9b00720c */ /* 0x000fe40003f25270 */
[----:B------:R-:W-:Y:S02]  /*47e0*/  LOP3.LUT P6, RZ, R24, 0x40000000, RZ, 0xc0, !PT ;  /* 0x4000000018ff7812 */ /* 0x000fe400078cc0ff */
[----:B------:R-:W-:-:S02]  /*47f0*/  @P5 PRMT R54, R199, 0x7610, R54 ;  /* 0x00007610c7365816 */ /* 0x000fc40000000036 */
[----:B------:R-:W-:Y:S02]  /*4800*/  P2R R199, PR, RZ, 0x20 ;  /* 0x00000020ffc77803 */ /* 0x000fe40000000000 */
[C---:B------:R-:W-:Y:S02]  /*4810*/  LOP3.LUT P3, RZ, R24.reuse, 0x8000000, RZ, 0xc0, !PT ;  /* 0x0800000018ff7812 */ /* 0x040fe4000786c0ff */
[----:B------:R-:W-:-:S03]  /*4820*/  LOP3.LUT P5, RZ, R24, 0x20000000, RZ, 0xc0, !PT ;  /* 0x2000000018ff7812 */ /* 0x000fc600078ac0ff */
[----:B------:R-:W-:Y:S02]  /*4830*/  @P1 PRMT R167, R137, 0x7610, R167 ;  /* 0x0000761089a71816 */ /* 0x000fe400000000a7 */
[----:B--2---:R-:W-:Y:S01]  /*4840*/  @P6 HFMA2 R148, R216.H0_H0, R148.H0_H0, R47.H0_H0 ;  /* 0x20000094d8946231 */ /* 0x004fe2000004082f */
[----:B------:R-:W-:Y:S02]  /*4850*/  ISETP.NE.AND P1, PT, R150, RZ, PT ;  /* 0x000000ff9600720c */ /* 0x000fe40003f25270 */
[----:B------:R-:W-:Y:S02]  /*4860*/  LOP3.LUT P4, RZ, R24, 0x4000000, RZ, 0xc0, !PT ;  /* 0x0400000018ff7812 */ /* 0x000fe4000788c0ff */
[----:B------:R-:W-:Y:S02]  /*4870*/  @P6 PRMT R47, R148, 0x7610, R47 ;  /* 0x00007610942f6816 */ /* 0x000fe4000000002f */
[----:B------:R-:W-:Y:S02]  /*4880*/  @P3 PRMT R62, R219, 0x7610, R62 ;  /* 0x00007610db3e3816 */ /* 0x000fe4000000003e */
[----:B------:R-:W-:-:S02]  /*4890*/  @P5 PRMT R164, R143, 0x7610, R164 ;  /* 0x000076108fa45816 */ /* 0x000fc400000000a4 */
[C---:B------:R-:W-:Y:S02]  /*48a0*/  LOP3.LUT P5, RZ, R24.reuse, 0x80, RZ, 0xc0, !PT ;  /* 0x0000008018ff7812 */ /* 0x040fe400078ac0ff */
[----:B------:R-:W-:Y:S02]  /*48b0*/  LOP3.LUT P3, RZ, R24, 0x400000, RZ, 0xc0, !PT ;  /* 0x0040000018ff7812 */ /* 0x000fe4000786c0ff */
[----:B------:R-:W-:Y:S02]  /*48c0*/  ISETP.NE.AND P6, PT, R146, RZ, PT ;  /* 0x000000ff9200720c */ /* 0x000fe40003fc5270 */
[----:B------:R-:W-:Y:S02]  /*48d0*/  P2R R124, PR, RZ, 0x20 ;  /* 0x00000020ff7c7803 */ /* 0x000fe40000000000 */
[----:B------:R-:W-:Y:S02]  /*48e0*/  P2R R96, PR, RZ, 0x10 ;  /* 0x00000010ff607803 */ /* 0x000fe40000000000 */
[----:B------:R-:W-:-:S02]  /*48f0*/  P2R R97, PR, RZ, 0x8 ;  /* 0x00000008ff617803 */ /* 0x000fc40000000000 */
[C---:B------:R-:W-:Y:S02]  /*4900*/  LOP3.LUT P5, RZ, R24.reuse, 0x1000, RZ, 0xc0, !PT ;  /* 0x0000100018ff7812 */ /* 0x040fe400078ac0ff */
[C---:B------:R-:W-:Y:S02]  /*4910*/  LOP3.LUT P4, RZ, R24.reuse, 0x800, RZ, 0xc0, !PT ;  /* 0x0000080018ff7812 */ /* 0x040fe4000788c0ff */
[----:B------:R-:W-:Y:S02]  /*4920*/  LOP3.LUT P3, RZ, R24, 0x100, RZ, 0xc0, !PT ;  /* 0x0000010018ff7812 */ /* 0x000fe4000786c0ff */
[----:B------:R-:W-:Y:S02]  /*4930*/  @P1 PRMT R81, R136, 0x7610, R81 ;  /* 0x0000761088511816 */ /* 0x000fe40000000051 */
[----:B------:R-:W-:Y:S02]  /*4940*/  P2R R136, PR, RZ, 0x20 ;  /* 0x00000020ff887803 */ /* 0x000fe40000000000 */
[----:B------:R-:W-:-:S02]  /*4950*/  P2R R125, PR, RZ, 0x10 ;  /* 0x00000010ff7d7803 */ /* 0x000fc40000000000 */
[----:B------:R-:W-:Y:S02]  /*4960*/  P2R R137, PR, RZ, 0x8 ;  /* 0x00000008ff897803 */ /* 0x000fe40000000000 */
[C---:B------:R-:W-:Y:S02]  /*4970*/  LOP3.LUT P5, RZ, R24.reuse, 0x20000, RZ, 0xc0, !PT ;  /* 0x0002000018ff7812 */ /* 0x040fe400078ac0ff */
[C---:B------:R-:W-:Y:S02]  /*4980*/  LOP3.LUT P4, RZ, R24.reuse, 0x2000, RZ, 0xc0, !PT ;  /* 0x0000200018ff7812 */ /* 0x040fe4000788c0ff */
[----:B------:R-:W-:Y:S01]  /*4990*/  LOP3.LUT P3, RZ, R24, 0x8000, RZ, 0xc0, !PT ;  /* 0x0000800018ff7812 */ /* 0x000fe2000786c0ff */
[----:B------:R-:W-:Y:S01]  /*49a0*/  @P6 HFMA2 R227, R241.H0_H0, R227.H0_H0, R75.H0_H0 ;  /* 0x200000e3f1e36231 */ /* 0x000fe2000004084b */
[----:B------:R-:W-:Y:S02]  /*49b0*/  P2R R150, PR, RZ, 0x20 ;  /* 0x00000020ff967803 */ /* 0x000fe40000000000 */
[----:B------:R-:W-:-:S02]  /*49c0*/  P2R R143, PR, RZ, 0x10 ;  /* 0x00000010ff8f7803 */ /* 0x000fc40000000000 */
[----:B------:R-:W-:Y:S02]  /*49d0*/  P2R R147, PR, RZ, 0x8 ;  /* 0x00000008ff937803 */ /* 0x000fe40000000000 */
[C---:B------:R-:W-:Y:S02]  /*49e0*/  LOP3.LUT P5, RZ, R24.reuse, 0x100000, RZ, 0xc0, !PT ;  /* 0x0010000018ff7812 */ /* 0x040fe400078ac0ff */
[C---:B------:R-:W-:Y:S02]  /*49f0*/  LOP3.LUT P4, RZ, R24.reuse, 0x80000, RZ, 0xc0, !PT ;  /* 0x0008000018ff7812 */ /* 0x040fe4000788c0ff */
[----:B------:R-:W-:Y:S02]  /*4a00*/  LOP3.LUT P3, RZ, R24, 0x200000, RZ, 0xc0, !PT ;  /* 0x0020000018ff7812 */ /* 0x000fe4000786c0ff */
[----:B------:R-:W-:Y:S02]  /*4a10*/  @P6 PRMT R75, R227, 0x7610, R75 ;  /* 0x00007610e34b6816 */ /* 0x000fe4000000004b */
[----:B------:R-:W-:-:S05]  /*4a20*/  ISETP.NE.AND P6, PT, R142, RZ, PT ;  /* 0x000000ff8e00720c */ /* 0x000fca0003fc5270 */
[----:B------:R-:W-:Y:S02]  /*4a30*/  @P5 HFMA2 R218, R218.H0_H0, R224.H0_H0, R76.H0_H0 ;  /* 0x200000e0dada5231 */ /* 0x000fe4000004084c */
[----:B----4-:R-:W-:Y:S02]  /*4a40*/  @P4 HFMA2 R154, R154.H0_H0, R223.H0_H0, R60.H0_H0 ;  /* 0x200000df9a9a4231 */ /* 0x010fe4000004083c */
[----:B------:R-:W-:Y:S01]  /*4a50*/  @P3 HFMA2 R159, R159.H0_H0, R222.H0_H0, R162.H0_H0 ;  /* 0x200000de9f9f3231 */ /* 0x000fe200000408a2 */
[----:B------:R-:W-:Y:S02]  /*4a60*/  @P5 PRMT R76, R218, 0x7610, R76 ;  /* 0x00007610da4c5816 */ /* 0x000fe4000000004c */
[----:B------:R-:W-:Y:S01]  /*4a70*/  @P4 PRMT R60, R154, 0x7610, R60 ;  /* 0x000076109a3c4816 */ /* 0x000fe2000000003c */
[----:B------:R-:W-:Y:S01]  /*4a80*/  @P6 HFMA2 R226, R226.H0_H0, R236.H0_H0, R89.H0_H0 ;  /* 0x200000ece2e26231 */ /* 0x000fe20000040859 */
[----:B------:R-:W-:Y:S02]  /*4a90*/  @P3 PRMT R162, R159, 0x7610, R162 ;  /* 0x000076109fa23816 */ /* 0x000fe400000000a2 */
[----:B------:R-:W-:-:S02]  /*4aa0*/  LOP3.LUT P1, RZ, R24, 0x800000, RZ, 0xc0, !PT ;  /* 0x0080000018ff7812 */ /* 0x000fc4000782c0ff */
[----:B------:R-:W-:Y:S02]  /*4ab0*/  ISETP.NE.AND P3, PT, R147, RZ, PT ;  /* 0x000000ff9300720c */ /* 0x000fe40003f65270 */
[----:B------:R-:W-:Y:S02]  /*4ac0*/  ISETP.NE.AND P5, PT, R150, RZ, PT ;  /* 0x000000ff9600720c */ /* 0x000fe40003fa5270 */
[----:B------:R-:W-:Y:S02]  /*4ad0*/  ISETP.NE.AND P4, PT, R143, RZ, PT ;  /* 0x000000ff8f00720c */ /* 0x000fe40003f85270 */
[----:B------:R-:W-:Y:S02]  /*4ae0*/  @P6 PRMT R89, R226, 0x7610, R89 ;  /* 0x00007610e2596816 */ /* 0x000fe40000000059 */
[----:B------:R-:W-:Y:S02]  /*4af0*/  ISETP.NE.AND P6, PT, R123, RZ, PT ;  /* 0x000000ff7b00720c */ /* 0x000fe40003fc5270 */
[----:B------:R-:W-:Y:S01]  /*4b00*/  LOP3.LUT P0, RZ, R24, 0x2000000, RZ, 0xc0, !PT ;  /* 0x0200000018ff7812 */ /* 0x000fe2000780c0ff */
[----:B------:R-:W-:-:S02]  /*4b10*/  @P2 HFMA2 R149, R158.H0_H0, R149.H0_H0, R77.H0_H0 ;  /* 0x200000959e952231 */ /* 0x000fc4000004084d */
[----:B------:R-:W-:Y:S02]  /*4b20*/  @P1 HFMA2 R145, R151.H0_H0, R145.H0_H0, R61.H0_H0 ;  /* 0x2000009197911231 */ /* 0x000fe4000004083d */
[----:B-----5:R-:W-:Y:S02]  /*4b30*/  @P5 HFMA2 R228, R234.H0_H0, R228.H0_H0, R91.H0_H0 ;  /* 0x200000e4eae45231 */ /* 0x020fe4000004085b */
[----:B------:R-:W-:Y:S02]  /*4b40*/  @P3 HFMA2 R133, R225.H0_H0, R133.H0_H0, R59.H0_H0 ;  /* 0x20000085e1853231 */ /* 0x000fe4000004083b */
[----:B------:R-:W-:Y:S01]  /*4b50*/  @P4 HFMA2 R231, R233.H0_H0, R231.H0_H0, R90.H0_H0 ;  /* 0x200000e7e9e74231 */ /* 0x000fe2000004085a */
[----:B------:R-:W-:Y:S01]  /*4b60*/  @P2 PRMT R77, R149, 0x7610, R77 ;  /* 0x00007610954d2816 */ /* 0x000fe2000000004d */
[----:B------:R-:W-:Y:S01]  /*4b70*/  @P6 HFMA2 R132, R197.H0_H0, R132.H0_H0, R44.H0_H0 ;  /* 0x20000084c5846231 */ /* 0x000fe2000004082c */
[----:B------:R-:W-:Y:S02]  /*4b80*/  @P1 PRMT R61, R145, 0x7610, R61 ;  /* 0x00007610913d1816 */ /* 0x000fe4000000003d */
[----:B------:R-:W-:-:S02]  /*4b90*/  @P0 PRMT R163, R217, 0x7610, R163 ;  /* 0x00007610d9a30816 */ /* 0x000fc400000000a3 */
[----:B------:R-:W-:Y:S02]  /*4ba0*/  @P5 PRMT R91, R228, 0x7610, R91 ;  /* 0x00007610e45b5816 */ /* 0x000fe4000000005b */
[----:B------:R-:W-:Y:S02]  /*4bb0*/  @P3 PRMT R59, R133, 0x7610, R59 ;  /* 0x00007610853b3816 */ /* 0x000fe4000000003b */
[----:B------:R-:W-:Y:S02]  /*4bc0*/  @P4 PRMT R90, R231, 0x7610, R90 ;  /* 0x00007610e75a4816 */ /* 0x000fe4000000005a */
[C---:B------:R-:W-:Y:S02]  /*4bd0*/  LOP3.LUT P0, RZ, R24.reuse, 0x4000, RZ, 0xc0, !PT ;  /* 0x0000400018ff7812 */ /* 0x040fe4000780c0ff */
[C---:B------:R-:W-:Y:S02]  /*4be0*/  LOP3.LUT P2, RZ, R24.reuse, 0x400, RZ, 0xc0, !PT ;  /* 0x0000040018ff7812 */ /* 0x040fe4000784c0ff */
[----:B------:R-:W-:-:S02]  /*4bf0*/  LOP3.LUT P1, RZ, R24, 0x40, RZ, 0xc0, !PT ;  /* 0x0000004018ff7812 */ /* 0x000fc4000782c0ff */
[----:B------:R-:W-:Y:S02]  /*4c00*/  ISETP.NE.AND P5, PT, R136, RZ, PT ;  /* 0x000000ff8800720c */ /* 0x000fe40003fa5270 */
[----:B------:R-:W-:Y:S02]  /*4c10*/  ISETP.NE.AND P3, PT, R137, RZ, PT ;  /* 0x000000ff8900720c */ /* 0x000fe40003f65270 */
[----:B------:R-:W-:Y:S02]  /*4c20*/  ISETP.NE.AND P4, PT, R125, RZ, PT ;  /* 0x000000ff7d00720c */ /* 0x000fe40003f85270 */
[----:B------:R-:W-:Y:S02]  /*4c30*/  @P6 PRMT R44, R132, 0x7610, R44 ;  /* 0x00007610842c6816 */ /* 0x000fe4000000002c */
[----:B------:R-:W-:Y:S01]  /*4c40*/  LOP3.LUT P6, RZ, R194, 0x2, RZ, 0xc0, !PT ;  /* 0x00000002c2ff7812 */ /* 0x000fe200078cc0ff */
[----:B------:R-:W-:Y:S02]  /*4c50*/  @P0 HFMA2 R139, R139.H0_H0, R229.H0_H0, R43.H0_H0 ;  /* 0x200000e58b8b0231 */ /* 0x000fe4000004082b */
[----:B------:R-:W-:-:S02]  /*4c60*/  @P2 HFMA2 R127, R198.H0_H0, R127.H0_H0, R42.H0_H0 ;  /* 0x2000007fc67f2231 */ /* 0x000fc4000004082a */
[----:B------:R-:W-:Y:S02]  /*4c70*/  @P5 HFMA2 R135, R135.H0_H0, R232.H0_H0, R74.H0_H0 ;  /* 0x200000e887875231 */ /* 0x000fe4000004084a */
[----:B------:R-:W-:Y:S02]  /*4c80*/  @P3 HFMA2 R126, R240.H0_H0, R126.H0_H0, R73.H0_H0 ;  /* 0x2000007ef07e3231 */ /* 0x000fe40000040849 */
[----:B------:R-:W-:Y:S02]  /*4c90*/  @P4 HFMA2 R141, R141.H0_H0, R230.H0_H0, R58.H0_H0 ;  /* 0x200000e68d8d4231 */ /* 0x000fe4000004083a */
[----:B------:R-:W-:Y:S01]  /*4ca0*/  @P1 HFMA2 R138, R206.H0_H0, R138.H0_H0, R41.H0_H0 ;  /* 0x2000008ace8a1231 */ /* 0x000fe20000040829 */
[----:B------:R-:W-:Y:S01]  /*4cb0*/  @P5 PRMT R74, R135, 0x7610, R74 ;  /* 0x00007610874a5816 */ /* 0x000fe2000000004a */
[----:B---3--:R-:W-:Y:S01]  /*4cc0*/  @P6 HFMA2 R129, R129.H0_H0, R160.H0_H0, R40.H0_H0 ;  /* 0x200000a081816231 */ /* 0x008fe20000040828 */
[----:B------:R-:W-:Y:S02]  /*4cd0*/  @P4 PRMT R58, R141, 0x7610, R58 ;  /* 0x000076108d3a4816 */ /* 0x000fe4000000003a */
[----:B------:R-:W-:-:S02]  /*4ce0*/  @P3 PRMT R73, R126, 0x7610, R73 ;  /* 0x000076107e493816 */ /* 0x000fc40000000049 */
[----:B------:R-:W-:Y:S02]  /*4cf0*/  @P0 PRMT R43, R139, 0x7610, R43 ;  /* 0x000076108b2b0816 */ /* 0x000fe4000000002b */
[----:B------:R-:W-:Y:S02]  /*4d00*/  @P2 PRMT R42, R127, 0x7610, R42 ;  /* 0x000076107f2a2816 */ /* 0x000fe4000000002a */
[----:B------:R-:W-:Y:S02]  /*4d10*/  @P1 PRMT R41, R138, 0x7610, R41 ;  /* 0x000076108a291816 */ /* 0x000fe40000000029 */
[----:B------:R-:W-:Y:S02]  /*4d20*/  ISETP.NE.AND P5, PT, R124, RZ, PT ;  /* 0x000000ff7c00720c */ /* 0x000fe40003fa5270 */
[----:B------:R-:W-:Y:S02]  /*4d30*/  ISETP.NE.AND P4, PT, R96, RZ, PT ;  /* 0x000000ff6000720c */ /* 0x000fe40003f85270 */
[----:B------:R-:W-:-:S02]  /*4d40*/  ISETP.NE.AND P3, PT, R97, RZ, PT ;  /* 0x000000ff6100720c */ /* 0x000fc40003f65270 */
[----:B------:R-:W-:Y:S02]  /*4d50*/  LOP3.LUT P0, RZ, R194, 0x1, RZ, 0xc0, !PT ;  /* 0x00000001c2ff7812 */ /* 0x000fe4000780c0ff */
[C---:B------:R-:W-:Y:S02]  /*4d60*/  LOP3.LUT P2, RZ, R174.reuse, 0x80000000, RZ, 0xc0, !PT ;  /* 0x80000000aeff7812 */ /* 0x040fe4000784c0ff */
[----:B------:R-:W-:Y:S02]  /*4d70*/  LOP3.LUT P1, RZ, R174, 0x40000000, RZ, 0xc0, !PT ;  /* 0x40000000aeff7812 */ /* 0x000fe4000782c0ff */
[----:B------:R-:W-:Y:S02]  /*4d80*/  IADD3 R195, R195, 0x1, RZ ;  /* 0x00000001c3c37810 */ /* 0x000fe40007ffe0ff */
[----:B------:R-:W-:Y:S02]  /*4d90*/  @P6 PRMT R40, R129, 0x7610, R40 ;  /* 0x0000761081286816 */ /* 0x000fe40000000028 */
[----:B------:R-:W-:Y:S01]  /*4da0*/  ISETP.GE.AND P6, PT, R195, c[0x0][0x168], PT ;  /* 0x00005a00c3007a0c */ /* 0x000fe20003fc6270 */
[----:B------:R-:W-:-:S02]  /*4db0*/  @P5 HFMA2 R235, R238.H0_H0, R235.H0_H0, R57.H0_H0 ;  /* 0x200000ebeeeb5231 */ /* 0x000fc40000040839 */
[----:B------:R-:W-:Y:S02]  /*4dc0*/  @P4 HFMA2 R131, R131.H0_H0, R144.H0_H0, R46.H0_H0 ;  /* 0x2000009083834231 */ /* 0x000fe4000004082e */
[----:B------:R-:W-:Y:S02]  /*4dd0*/  @P3 HFMA2 R220, R220.H0_H0, R221.H0_H0, R45.H0_H0 ;  /* 0x200000dddcdc3231 */ /* 0x000fe4000004082d */
[----:B------:R-:W-:Y:S02]  /*4de0*/  @P2 HFMA2 R134, R134.H0_H0, R237.H0_H0, R88.H0_H0 ;  /* 0x200000ed86862231 */ /* 0x000fe40000040858 */
[----:B------:R-:W-:Y:S02]  /*4df0*/  @P1 HFMA2 R140, R140.H0_H0, R196.H0_H0, R72.H0_H0 ;  /* 0x200000c48c8c1231 */ /* 0x000fe40000040848 */
[----:B------:R-:W-:Y:S01]  /*4e00*/  @P0 HFMA2 R128, R130.H0_H0, R128.H0_H0, R56.H0_H0 ;  /* 0x2000008082800231 */ /* 0x000fe20000040838 */
[----:B------:R-:W-:Y:S02]  /*4e10*/  @P5 PRMT R57, R235, 0x7610, R57 ;  /* 0x00007610eb395816 */ /* 0x000fe40000000039 */
[----:B------:R-:W-:-:S02]  /*4e20*/  @P4 PRMT R46, R131, 0x7610, R46 ;  /* 0x00007610832e4816 */ /* 0x000fc4000000002e */
[----:B------:R-:W-:Y:S02]  /*4e30*/  @P3 PRMT R45, R220, 0x7610, R45 ;  /* 0x00007610dc2d3816 */ /* 0x000fe4000000002d */
[----:B------:R-:W-:Y:S02]  /*4e40*/  @P2 PRMT R88, R134, 0x7610, R88 ;  /* 0x0000761086582816 */ /* 0x000fe40000000058 */
[----:B------:R-:W-:Y:S02]  /*4e50*/  @P1 PRMT R72, R140, 0x7610, R72 ;  /* 0x000076108c481816 */ /* 0x000fe40000000048 */
[----:B------:R-:W-:Y:S02]  /*4e60*/  @P0 PRMT R56, R128, 0x7610, R56 ;  /* 0x0000761080380816 */ /* 0x000fe40000000038 */
[----:B------:R-:W-:Y:S02]  /*4e70*/  ISETP.NE.AND P5, PT, R199, RZ, PT ;  /* 0x000000ffc700720c */ /* 0x000fe40003fa5270 */
[----:B------:R-:W-:-:S02]  /*4e80*/  ISETP.NE.AND P4, PT, R201, RZ, PT ;  /* 0x000000ffc900720c */ /* 0x000fc40003f85270 */
[----:B------:R-:W-:Y:S02]  /*4e90*/  ISETP.NE.AND P3, PT, R122, RZ, PT ;  /* 0x000000ff7a00720c */ /* 0x000fe40003f65270 */
[C---:B------:R-:W-:Y:S02]  /*4ea0*/  LOP3.LUT P2, RZ, R174.reuse, 0x20000000, RZ, 0xc0, !PT ;  /* 0x20000000aeff7812 */ /* 0x040fe4000784c0ff */
[C---:B------:R-:W-:Y:S02]  /*4eb0*/  LOP3.LUT P1, RZ, R174.reuse, 0x10000000, RZ, 0xc0, !PT ;  /* 0x10000000aeff7812 */ /* 0x040fe4000782c0ff */
[----:B------:R-:W-:Y:S01]  /*4ec0*/  LOP3.LUT P0, RZ, R174, 0x8000000, RZ, 0xc0, !PT ;  /* 0x08000000aeff7812 */ /* 0x000fe2000780c0ff */
[----:B------:R-:W-:Y:S01]  /*4ed0*/  @P6 CALL.REL.NOINC `(.L_x_54) ;  /* 0x0000001000006944 */ /* 0x000fe20003c00000 */
[----:B------:R-:W-:Y:S05]  /*4ee0*/  BRA `(.L_x_55) ;  /* 0xffffd1a000007947 */ /* 0x000fea000383ffff */
.L_x_54:
[----:B------:R-:W-:Y:S01]  /*4ef0*/  ISETP.NE.U32.AND P6, PT, R182, RZ, PT ;  /* 0x000000ffb600720c */ /* 0x000fe20003fc5070 */
[----:B------:R-:W-:Y:S01]  /*4f00*/  BSSY B0, `(.L_x_56) ;  /* 0x000033c000007945 */ /* 0x000fe20003800000 */
[----:B------:R-:W-:Y:S02]  /*4f10*/  LOP3.LUT R174, R174, 0xfbffffff, RZ, 0xc0, !PT ;  /* 0xfbffffffaeae7812 */ /* 0x000fe400078ec0ff */
[----:B------:R-:W-:-:S13]  /*4f20*/  ISETP.NE.AND.EX P6, PT, R183, RZ, PT, P6 ;  /* 0x000000ffb700720c */ /* 0x000fda0003fc5360 */
[----:B------:R-:W-:Y:S01]  /*4f30*/  @P6 LOP3.LUT R174, R174, 0x4000000, RZ, 0xfc, !PT ;  /* 0x04000000aeae6812 */ /* 0x000fe200078efcff */
[----:B------:R-:W-:Y:S05]  /*4f40*/  @!P6 BRA `(.L_x_57) ;  /* 0x000021c00000e947 */ /* 0x000fea0003800000 */
[----:B------:R-:W2:Y:S04]  /*4f50*/  LDL.64 R126, [R1+0x30] ;  /* 0x00003000017e7983 */ /* 0x000ea80000100a00 */
[----:B------:R-:W3:Y:S04]  /*4f60*/  LDL R132, [R1+0x58] ;  /* 0x0000580001847983 */ /* 0x000ee80000100800 */
[----:B------:R-:W4:Y:S04]  /*4f70*/  LDL.64 R134, [R1+0x28] ;  /* 0x0000280001867983 */ /* 0x000f280000100a00 */
[----:B------:R-:W5:Y:S04]  /*4f80*/  LDL R136, [R1+0x5c] ;  /* 0x00005c0001887983 */ /* 0x000f680000100800 */
[----:B------:R-:W5:Y:S04]  /*4f90*/  LDL.64 R138, [R1+0x20] ;  /* 0x00002000018a7983 */ /* 0x000f680000100a00 */
[----:B------:R-:W5:Y:S04]  /*4fa0*/  LDL R140, [R1+0x60] ;  /* 0x00006000018c7983 */ /* 0x000f680000100800 */
[----:B------:R-:W5:Y:S04]  /*4fb0*/  LDL.64 R96, [R1+0x18] ;  /* 0x0000180001607983 */ /* 0x000f680000100a00 */
[----:B------:R-:W5:Y:S04]  /*4fc0*/  LDL R123, [R1+0x64] ;  /* 0x00006400017b7983 */ /* 0x000f680000100800 */
[----:B------:R-:W5:Y:S04]  /*4fd0*/  LDL.64 R144, [R1+0x10] ;  /* 0x0000100001907983 */ /* 0x000f680000100a00 */
[----:B------:R-:W5:Y:S04]  /*4fe0*/  LDL R125, [R1+0x68] ;  /* 0x00006800017d7983 */ /* 0x000f680000100800 */
[----:B------:R-:W5:Y:S01]  /*4ff0*/  LDL.64 R150, [R1+0x8] ;  /* 0x0000080001967983 */ /* 0x000f620000100a00 */
[----:B------:R-:W-:-:S03]  /*5000*/  @P0 LEA R128, P6, R98, R6, 0x1 ;  /* 0x0000000662800211 */ /* 0x000fc600078c08ff */
[----:B------:R-:W5:Y:S01]  /*5010*/  LDL R146, [R1+0x6c] ;  /* 0x00006c0001927983 */ /* 0x000f620000100800 */
[----:B------:R-:W-:Y:S02]  /*5020*/  @P0 LEA.HI.X R129, R98, R7, R184, 0x1, P6 ;  /* 0x0000000762810211 */ /* 0x000fe400030f0cb8 */
[----:B------:R-:W-:Y:S01]  /*5030*/  P2R R122, PR, RZ, 0x8 ;  /* 0x00000008ff7a7803 */ /* 0x000fe20000000000 */
[----:B------:R-:W5:Y:S01]  /*5040*/  LDL R148, [R1+0x70] ;  /* 0x0000700001947983 */ /* 0x000f620000100800 */
[C---:B------:R-:W-:Y:S02]  /*5050*/  LOP3.LUT P3, RZ, R24.reuse, 0x2, RZ, 0xc0, !PT ;  /* 0x0000000218ff7812 */ /* 0x040fe4000786c0ff */
[----:B------:R-:W-:Y:S02]  /*5060*/  P2R R124, PR, RZ, 0x20 ;  /* 0x00000020ff7c7803 */ /* 0x000fe40000000000 */
[----:B------:R-:W-:Y:S02]  /*5070*/  LOP3.LUT P5, RZ, R24, 0x1, RZ, 0xc0, !PT ;  /* 0x0000000118ff7812 */ /* 0x000fe400078ac0ff */
[----:B--2---:R-:W-:-:S02]  /*5080*/  @P1 LEA R130, P6, R126, R9, 0x1 ;  /* 0x000000097e821211 */ /* 0x004fc400078c08ff */
[----:B------:R-:W2:Y:S03]  /*5090*/  LDL.64 R126, [R1] ;  /* 0x00000000017e7983 */ /* 0x000ea60000100a00 */
[----:B---3--:R-:W-:Y:S01]  /*50a0*/  @P1 IMAD.X R131, R25, 0x1, R132, P6 ;  /* 0x0000000119831824 */ /* 0x008fe200030e0684 */
[----:B------:R-:W-:-:S04]  /*50b0*/  @P1 LEA R132, P6, R100, R6, 0x1 ;  /* 0x0000000664841211 */ /* 0x000fc800078c08ff */
[----:B------:R-:W-:Y:S02]  /*50c0*/  @P1 LEA.HI.X R133, R100, R7, R185, 0x1, P6 ;  /* 0x0000000764851211 */ /* 0x000fe400030f0cb9 */
[----:B----4-:R-:W-:-:S05]  /*50d0*/  @P2 LEA R134, P6, R134, R9, 0x1 ;  /* 0x0000000986862211 */ /* 0x010fca00078c08ff */
[----:B-----5:R-:W-:Y:S01]  /*50e0*/  @P2 IMAD.X R135, R25, 0x1, R136, P6 ;  /* 0x0000000119872824 */ /* 0x020fe200030e0688 */
[----:B------:R-:W-:-:S04]  /*50f0*/  @P2 LEA R136, P6, R102, R6, 0x1 ;  /* 0x0000000666882211 */ /* 0x000fc800078c08ff */
[----:B------:R-:W-:Y:S02]  /*5100*/  @P2 LEA.HI.X R137, R102, R7, R186, 0x1, P6 ;  /* 0x0000000766892211 */ /* 0x000fe400030f0cba */
[----:B------:R-:W-:-:S05]  /*5110*/  @P4 LEA R138, P6, R138, R9, 0x1 ;  /* 0x000000098a8a4211 */ /* 0x000fca00078c08ff */
[----:B------:R-:W-:Y:S01]  /*5120*/  @P4 IMAD.X R139, R25, 0x1, R140, P6 ;  /* 0x00000001198b4824 */ /* 0x000fe200030e068c */
[----:B------:R-:W-:-:S04]  /*5130*/  @P4 LEA R140, P6, R104, R6, 0x1 ;  /* 0x00000006688c4211 */ /* 0x000fc800078c08ff */
[----:B------:R-:W-:Y:S02]  /*5140*/  @P4 LEA.HI.X R141, R104, R7, R187, 0x1, P6 ;  /* 0x00000007688d4211 */ /* 0x000fe400030f0cbb */
[----:B------:R-:W-:-:S05]  /*5150*/  LEA R96, P6, R96, R9, 0x1 ;  /* 0x0000000960607211 */ /* 0x000fca00078c08ff */
[----:B------:R-:W-:Y:S01]  /*5160*/  IMAD.X R97, R25, 0x1, R123, P6 ;  /* 0x0000000119617824 */ /* 0x000fe200030e067b */
[----:B------:R-:W-:-:S04]  /*5170*/  @P3 LEA R142, P6, R106, R6, 0x1 ;  /* 0x000000066a8e3211 */ /* 0x000fc800078c08ff */
[----:B------:R-:W-:Y:S02]  /*5180*/  @P3 LEA.HI.X R143, R106, R7, R188, 0x1, P6 ;  /* 0x000000076a8f3211 */ /* 0x000fe400030f0cbc */
[----:B------:R-:W-:Y:S02]  /*5190*/  ISETP.NE.AND P3, PT, R122, RZ, PT ;  /* 0x000000ff7a00720c */ /* 0x000fe40003f65270 */
        /* <DEDUP_REMOVED lines=9> */
[----:B--2---:R-:W-:-:S05]  /*5230*/  LEA R126, P6, R126, R9, 0x1 ;  /* 0x000000097e7e7211 */ /* 0x004fca00078c08ff */
[----:B------:R-:W-:Y:S01]  /*5240*/  IMAD.X R127, R25, 0x1, R148, P6 ;  /* 0x00000001197f7824 */ /* 0x000fe200030e0694 */
[----:B------:R-:W-:-:S05]  /*5250*/  @P0 LEA R148, P6, R192, R9, 0x1 ;  /* 0x00000009c0940211 */ /* 0x000fca00078c08ff */
[----:B------:R-:W-:-:S05]  /*5260*/  @P0 IMAD.X R149, R25, 0x1, R252, P6 ;  /* 0x0000000119950824 */ /* 0x000fca00030e06fc */
[----:B------:R-:W2:Y:S02]  /*5270*/  @P0 LDG.E.U16 R148, [R148.64] ;  /* 0x0000000694940981 */ /* 0x000ea4000c1e1500 */
[----:B--2---:R-:W-:-:S04]  /*5280*/  @P0 HMUL2 R149, R148.H0_H0, c[0x0] [0x19c].H0_H0 ;  /* 0x2000670094950a32 */ /* 0x004fc80000000800 */
[----:B------:R-:W-:-:S05]  /*5290*/  @P0 HFMA2 R149, R173.H0_H0, c[0x0] [0x16c].H0_H0, R149.H0_H0 ;  /* 0x20005b00ad950a31 */ /* 0x000fca0000040895 */
[----:B------:R0:W-:Y:S04]  /*52a0*/  @P0 STG.E.U16 [R128.64], R149 ;  /* 0x0000009580000986 */ /* 0x0001e8000c101506 */
[----:B------:R-:W0:Y:S02]  /*52b0*/  @P1 LDG.E.U16 R130, [R130.64] ;  /* 0x0000000682821981 */ /* 0x000e24000c1e1500 */
[----:B0-----:R-:W-:-:S04]  /*52c0*/  @P1 HMUL2 R129, R130.H0_H0, c[0x0] [0x19c].H0_H0 ;  /* 0x2000670082811a32 */ /* 0x001fc80000000800 */
[----:B------:R-:W-:-:S05]  /*52d0*/  @P1 HFMA2 R129, R87.H0_H0, c[0x0] [0x16c].H0_H0, R129.H0_H0 ;  /* 0x20005b0057811a31 */ /* 0x000fca0000040881 */
[----:B------:R0:W-:Y:S04]  /*52e0*/  @P1 STG.E.U16 [R132.64], R129 ;  /* 0x0000008184001986 */ /* 0x0001e8000c101506 */
[----:B------:R-:W2:Y:S02]  /*52f0*/  @P2 LDG.E.U16 R134, [R134.64] ;  /* 0x0000000686862981 */ /* 0x000ea4000c1e1500 */
[----:B--2---:R-:W-:-:S04]  /*5300*/  @P2 HMUL2 R87, R134.H0_H0, c[0x0] [0x19c].H0_H0 ;  /* 0x2000670086572a32 */ /* 0x004fc80000000800 */
[----:B------:R-:W-:-:S05]  /*5310*/  @P2 HFMA2 R87, R71.H0_H0, c[0x0] [0x16c].H0_H0, R87.H0_H0 ;  /* 0x20005b0047572a31 */ /* 0x000fca0000040857 */
[----:B------:R0:W-:Y:S04]  /*5320*/  @P2 STG.E.U16 [R136.64], R87 ;  /* 0x0000005788002986 */ /* 0x0001e8000c101506 */
[----:B------:R-:W2:Y:S01]  /*5330*/  @P4 LDG.E.U16 R138, [R138.64] ;  /* 0x000000068a8a4981 */ /* 0x000ea2000c1e1500 */
[----:B------:R-:W-:Y:S02]  /*5340*/  P2R R153, PR, RZ, 0x8 ;  /* 0x00000008ff997803 */ /* 0x000fe40000000000 */
[----:B------:R-:W-:-:S04]  /*5350*/  LOP3.LUT P3, RZ, R24, 0x1, RZ, 0xc0, !PT ;  /* 0x0000000118ff7812 */ /* 0x000fc8000786c0ff */
[----:B------:R-:W-:Y:S02]  /*5360*/  P2R R152, PR, RZ, 0x8 ;  /* 0x00000008ff987803 */ /* 0x000fe40000000000 */
[----:B------:R-:W-:Y:S01]  /*5370*/  LOP3.LUT P3, RZ, R24, 0x2, RZ, 0xc0, !PT ;  /* 0x0000000218ff7812 */ /* 0x000fe2000786c0ff */
[----:B--2---:R-:W-:-:S04]  /*5380*/  @P4 HMUL2 R71, R138.H0_H0, c[0x0] [0x19c].H0_H0 ;  /* 0x200067008a474a32 */ /* 0x004fc80000000800 */
[----:B------:R-:W-:-:S05]  /*5390*/  @P4 HFMA2 R71, R55.H0_H0, c[0x0] [0x16c].H0_H0, R71.H0_H0 ;  /* 0x20005b0037474a31 */ /* 0x000fca0000040847 */
[----:B------:R0:W-:Y:S04]  /*53a0*/  @P4 STG.E.U16 [R140.64], R71 ;  /* 0x000000478c004986 */ /* 0x0001e8000c101506 */
[----:B------:R-:W2:Y:S02]  /*53b0*/  @P3 LDG.E.U16 R55, [R96.64] ;  /* 0x0000000660373981 */ /* 0x000ea4000c1e1500 */
[----:B--2---:R-:W-:-:S04]  /*53c0*/  @P3 HMUL2 R55, R55.H0_H0, c[0x0] [0x19c].H0_H0 ;  /* 0x2000670037373a32 */ /* 0x004fc80000000800 */
[----:B------:R-:W-:-:S05]  /*53d0*/  @P3 HFMA2 R55, R172.H0_H0, c[0x0] [0x16c].H0_H0, R55.H0_H0 ;  /* 0x20005b00ac373a31 */ /* 0x000fca0000040837 */
[----:B------:R-:W-:-:S05]  /*53e0*/  PRMT R128, R55, 0x7610, R128 ;  /* 0x0000761037807816 */ /* 0x000fca0000000080 */
[----:B------:R0:W-:Y:S01]  /*53f0*/  @P3 STG.E.U16 [R142.64], R128 ;  /* 0x000000808e003986 */ /* 0x0001e2000c101506 */
[----:B------:R-:W-:-:S13]  /*5400*/  ISETP.NE.AND P3, PT, R152, RZ, PT ;  /* 0x000000ff9800720c */ /* 0x000fda0003f65270 */
        /* <DEDUP_REMOVED lines=10> */
[----:B------:R0:W-:Y:S04]  /*54b0*/  @P3 STG.E.U16 [R146.64], R70 ;  /* 0x0000004692003986 */ /* 0x0001e8000c101506 */
[----:B------:R-:W2:Y:S01]  /*54c0*/  @P5 LDG.E.U16 R55, [R126.64] ;  /* 0x000000067e375981 */ /* 0x000ea2000c1e1500 */
[----:B------:R-:W-:-:S04]  /*54d0*/  @P5 LEA R150, P6, R112, R6, 0x1 ;  /* 0x0000000670965211 */ /* 0x000fc800078c08ff */
[----:B------:R-:W-:Y:S02]  /*54e0*/  @P5 LEA.HI.X R151, R112, R7, R191, 0x1, P6 ;  /* 0x0000000770975211 */ /* 0x000fe400030f0cbf */
[----:B------:R-:W-:Y:S01]  /*54f0*/  LOP3.LUT P6, RZ, R174, 0x2000000, RZ, 0xc0, !PT ;  /* 0x02000000aeff7812 */ /* 0x000fe200078cc0ff */
[----:B------:R-:W-:Y:S01]  /*5500*/  BSSY B1, `(.L_x_58) ;  /* 0x0000009000017945 */ /* 0x000fe20003800000 */
[----:B--2---:R-:W-:-:S04]  /*5510*/  @P5 HMUL2 R55, R55.H0_H0, c[0x0] [0x19c].H0_H0 ;  /* 0x2000670037375a32 */ /* 0x004fc80000000800 */
[----:B------:R-:W-:-:S05]  /*5520*/  @P5 HFMA2 R55, R54.H0_H0, c[0x0] [0x16c].H0_H0, R55.H0_H0 ;  /* 0x20005b0036375a31 */ /* 0x000fca0000040837 */
[----:B------:R0:W-:Y:S02]  /*5530*/  @P5 STG.E.U16 [R150.64], R55 ;  /* 0x0000003796005986 */ /* 0x0001e4000c101506 */
[----:B------:R-:W-:Y:S05]  /*5540*/  @!P6 BRA `(.L_x_59) ;  /* 0x000000400000e947 */ /* 0x000fea0003800000 */
[----:B------:R-:W2:Y:S02]  /*5550*/  LDG.E.U16 R54, [R96.64+0x2] ;  /* 0x0000020660367981 */ /* 0x000ea4000c1e1500 */
[----:B--2---:R-:W-:-:S04]  /*5560*/  HMUL2 R54, R54.H0_H0, c[0x0] [0x19c].H0_H0 ;  /* 0x2000670036367a32 */ /* 0x004fc80000000800 */
[----:B------:R-:W-:-:S05]  /*5570*/  HFMA2 R54, R171.H0_H0, c[0x0] [0x16c].H0_H0, R54.H0_H0 ;  /* 0x20005b00ab367a31 */ /* 0x000fca0000040836 */
[----:B------:R1:W-:Y:S02]  /*5580*/  STG.E.U16 [R114.64+-0x1a], R54 ;  /* 0xffffe63672007986 */ /* 0x0003e4000c101506 */
.L_x_59:
[----:B------:R-:W-:Y:S05]  /*5590*/  BSYNC B1 ;  /* 0x0000000000017941 */ /* 0x000fea0003800000 */
.L_x_58:
[----:B------:R-:W-:Y:S01]  /*55a0*/  LOP3.LUT P6, RZ, R174, 0x1000000, RZ, 0xc0, !PT ;  /* 0x01000000aeff7812 */ /* 0x000fe200078cc0ff */
[----:B------:R-:W-:-:S12]  /*55b0*/  BSSY B1, `(.L_x_60) ;  /* 0x0000006000017945 */ /* 0x000fd80003800000 */
[----:B------:R-:W-:Y:S05]  /*55c0*/  @!P6 BRA `(.L_x_61) ;  /* 0x000000400000e947 */ /* 0x000fea0003800000 */
[----:B-1----:R-:W2:Y:S02]  /*55d0*/  LDG.E.U16 R54, [R122.64+0x2] ;  /* 0x000002067a367981 */ /* 0x002ea4000c1e1500 */
[----:B--2---:R-:W-:-:S04]  /*55e0*/  HMUL2 R54, R54.H0_H0, c[0x0] [0x19c].H0_H0 ;  /* 0x2000670036367a32 */ /* 0x004fc80000000800 */
[----:B------:R-:W-:-:S05]  /*55f0*/  HFMA2 R54, R85.H0_H0, c[0x0] [0x16c].H0_H0, R54.H0_H0 ;  /* 0x20005b0055367a31 */ /* 0x000fca0000040836 */
[----:B------:R1:W-:Y:S02]  /*5600*/  STG.E.U16 [R116.64+-0x1a], R54 ;  /* 0xffffe63674007986 */ /* 0x0003e4000c101506 */
.L_x_61:
[----:B------:R-:W-:Y:S05]  /*5610*/  BSYNC B1 ;  /* 0x0000000000017941 */ /* 0x000fea0003800000 */
.L_x_60:
[----:B------:R-:W-:Y:S01]  /*5620*/  LOP3.LUT P6, RZ, R174, 0x800000, RZ, 0xc0, !PT ;  /* 0x00800000aeff7812 */ /* 0x000fe200078cc0ff */
[----:B------:R-:W-:-:S12]  /*5630*/  BSSY B1, `(.L_x_62) ;  /* 0x0000006000017945 */ /* 0x000fd80003800000 */
[----:B------:R-:W-:Y:S05]  /*5640*/  @!P6 BRA `(.L_x_63) ;  /* 0x000000400000e947 */ /* 0x000fea0003800000 */
[----:B-1----:R-:W2:Y:S02]  /*5650*/  LDG.E.U16 R54, [R124.64+0x2] ;  /* 0x000002067c367981 */ /* 0x002ea4000c1e1500 */
[----:B--2---:R-:W-:-:S04]  /*5660*/  HMUL2 R54, R54.H0_H0, c[0x0] [0x19c].H0_H0 ;  /* 0x2000670036367a32 */ /* 0x004fc80000000800 */
[----:B------:R-:W-:-:S05]  /*5670*/  HFMA2 R54, R69.H0_H0, c[0x0] [0x16c].H0_H0, R54.H0_H0 ;  /* 0x20005b0045367a31 */ /* 0x000fca0000040836 */
[----:B------:R1:W-:Y:S02]  /*5680*/  STG.E.U16 [R118.64+-0x1a], R54 ;  /* 0xffffe63676007986 */ /* 0x0003e4000c101506 */
.L_x_63:
[----:B------:R-:W-:Y:S05]  /*5690*/  BSYNC B1 ;  /* 0x0000000000017941 */ /* 0x000fea0003800000 */
.L_x_62:
[----:B------:R-:W-:Y:S01]  /*56a0*/  LOP3.LUT P6, RZ, R174, 0x400000, RZ, 0xc0, !PT ;  /* 0x00400000aeff7812 */ /* 0x000fe200078cc0ff */
[----:B------:R-:W-:-:S12]  /*56b0*/  BSSY B1, `(.L_x_64) ;  /* 0x0000006000017945 */ /* 0x000fd80003800000 */
[----:B------:R-:W-:Y:S05]  /*56c0*/  @!P6 BRA `(.L_x_65) ;  /* 0x000000400000e947 */ /* 0x000fea0003800000 */
[----:B-1----:R-:W2:Y:S02]  /*56d0*/  LDG.E.U16 R54, [R126.64+0x2] ;  /* 0x000002067e367981 */ /* 0x002ea4000c1e1500 */
[----:B--2---:R-:W-:-:S04]  /*56e0*/  HMUL2 R54, R54.H0_H0, c[0x0] [0x19c].H0_H0 ;  /* 0x2000670036367a32 */ /* 0x004fc80000000800 */
[----:B------:R-:W-:-:S05]  /*56f0*/  HFMA2 R54, R53.H0_H0, c[0x0] [0x16c].H0_H0, R54.H0_H0 ;  /* 0x20005b0035367a31 */ /* 0x000fca0000040836 */
[----:B------:R1:W-:Y:S02]  /*5700*/  STG.E.U16 [R120.64+-0x1a], R54 ;  /* 0xffffe63678007986 */ /* 0x0003e4000c101506 */
.L_x_65:
[----:B------:R-:W-:Y:S05]  /*5710*/  BSYNC B1 ;  /* 0x0000000000017941 */ /* 0x000fea0003800000 */
.L_x_64:
[----:B------:R-:W-:Y:S01]  /*5720*/  LOP3.LUT P6, RZ, R174, 0x200000, RZ, 0xc0, !PT ;  /* 0x00200000aeff7812 */ /* 0x000fe200078cc0ff */
[----:B------:R-:W-:-:S12]  /*5730*/  BSSY B1, `(.L_x_66) ;  /* 0x0000006000017945 */ /* 0x000fd80003800000 */
[----:B------:R-:W-:Y:S05]  /*5740*/  @!P6 BRA `(.L_x_67) ;  /* 0x000000400000e947 */ /* 0x000fea0003800000 */
[----:B------:R-:W2:Y:S02]  /*5750*/  LDG.E.U16 R53, [R96.64+0x4] ;  /* 0x0000040660357981 */ /* 0x000ea4000c1e1500 */
[----:B--2---:R-:W-:-:S04]  /*5760*/  HMUL2 R85, R53.H0_H0, c[0x0] [0x19c].H0_H0 ;  /* 0x2000670035557a32 */ /* 0x004fc80000000800 */
[----:B------:R-:W-:-:S05]  /*5770*/  HFMA2 R85, R170.H0_H0, c[0x0] [0x16c].H0_H0, R85.H0_H0 ;  /* 0x20005b00aa557a31 */ /* 0x000fca0000040855 */
[----:B------:R2:W-:Y:S02]  /*5780*/  STG.E.U16 [R114.64+-0x18], R85 ;  /* 0xffffe85572007986 */ /* 0x0005e4000c101506 */
.L_x_67:
[----:B------:R-:W-:Y:S05]  /*5790*/  BSYNC B1 ;  /* 0x0000000000017941 */ /* 0x000fea0003800000 */
.L_x_66:
[----:B------:R-:W-:Y:S01]  /*57a0*/  LOP3.LUT P6, RZ, R174, 0x100000, RZ, 0xc0, !PT ;  /* 0x00100000aeff7812 */ /* 0x000fe200078cc0ff */
[----:B------:R-:W-:-:S12]  /*57b0*/  BSSY B1, `(.L_x_68) ;  /* 0x0000006000017945 */ /* 0x000fd80003800000 */
[----:B------:R-:W-:Y:S05]  /*57c0*/  @!P6 BRA `(.L_x_69) ;  /* 0x000000400000e947 */ /* 0x000fea0003800000 */
[----:B------:R-:W3:Y:S02]  /*57d0*/  LDG.E.U16 R53, [R122.64+0x4] ;  /* 0x000004067a357981 */ /* 0x000ee4000c1e1500 */
[----:B---3--:R-:W-:-:S04]  /*57e0*/  HMUL2 R53, R53.H0_H0, c[0x0] [0x19c].H0_H0 ;  /* 0x2000670035357a32 */ /* 0x008fc80000000800 */
[----:B------:R-:W-:-:S05]  /*57f0*/  HFMA2 R53, R84.H0_H0, c[0x0] [0x16c].H0_H0, R53.H0_H0 ;  /* 0x20005b0054357a31 */ /* 0x000fca0000040835 */
[----:B------:R3:W-:Y:S02]  /*5800*/  STG.E.U16 [R116.64+-0x18], R53 ;  /* 0xffffe83574007986 */ /* 0x0007e4000c101506 */
.L_x_69:
[----:B------:R-:W-:Y:S05]  /*5810*/  BSYNC B1 ;  /* 0x0000000000017941 */ /* 0x000fea0003800000 */
.L_x_68:
[----:B------:R-:W-:Y:S01]  /*5820*/  LOP3.LUT P6, RZ, R174, 0x80000, RZ, 0xc0, !PT ;  /* 0x00080000aeff7812 */ /* 0x000fe200078cc0ff */
[----:B------:R-:W-:-:S12]  /*5830*/  BSSY B1, `(.L_x_70) ;  /* 0x0000006000017945 */ /* 0x000fd80003800000 */
[----:B------:R-:W-:Y:S05]  /*5840*/  @!P6 BRA `(.L_x_71) ;  /* 0x000000400000e947 */ /* 0x000fea0003800000 */
[----:B---3--:R-:W3:Y:S02]  /*5850*/  LDG.E.U16 R53, [R124.64+0x4] ;  /* 0x000004067c357981 */ /* 0x008ee4000c1e1500 */
[----:B---3--:R-:W-:-:S04]  /*5860*/  HMUL2 R53, R53.H0_H0, c[0x0] [0x19c].H0_H0 ;  /* 0x2000670035357a32 */ /* 0x008fc80000000800 */
[----:B------:R-:W-:-:S05]  /*5870*/  HFMA2 R53, R68.H0_H0, c[0x0] [0x16c].H0_H0, R53.H0_H0 ;  /* 0x20005b0044357a31 */ /* 0x000fca0000040835 */
[----:B------:R3:W-:Y:S02]  /*5880*/  STG.E.U16 [R118.64+-0x18], R53 ;  /* 0xffffe83576007986 */ /* 0x0007e4000c101506 */
.L_x_71:
[----:B------:R-:W-:Y:S05]  /*5890*/  BSYNC B1 ;  /* 0x0000000000017941 */ /* 0x000fea0003800000 */
.L_x_70:
[----:B------:R-:W-:Y:S01]  /*58a0*/  LOP3.LUT P6, RZ, R174, 0x40000, RZ, 0xc0, !PT ;  /* 0x00040000aeff7812 */ /* 0x000fe200078cc0ff */
[----:B------:R-:W-:-:S12]  /*58b0*/  BSSY B1, `(.L_x_72) ;  /* 0x0000006000017945 */ /* 0x000fd80003800000 */
[----:B------:R-:W-:Y:S05]  /*58c0*/  @!P6 BRA `(.L_x_73) ;  /* 0x000000400000e947 */ /* 0x000fea0003800000 */
[----:B---3--:R-:W3:Y:S02]  /*58d0*/  LDG.E.U16 R53, [R126.64+0x4] ;  /* 0x000004067e357981 */ /* 0x008ee4000c1e1500 */
[----:B---3--:R-:W-:-:S04]  /*58e0*/  HMUL2 R53, R53.H0_H0, c[0x0] [0x19c].H0_H0 ;  /* 0x2000670035357a32 */ /* 0x008fc80000000800 */
[----:B------:R-:W-:-:S05]  /*58f0*/  HFMA2 R53, R52.H0_H0, c[0x0] [0x16c].H0_H0, R53.H0_H0 ;  /* 0x20005b0034357a31 */ /* 0x000fca0000040835 */
[----:B------:R3:W-:Y:S02]  /*5900*/  STG.E.U16 [R120.64+-0x18], R53 ;  /* 0xffffe83578007986 */ /* 0x0007e4000c101506 */
.L_x_73:
[----:B------:R-:W-:Y:S05]  /*5910*/  BSYNC B1 ;  /* 0x0000000000017941 */ /* 0x000fea0003800000 */
.L_x_72:
[----:B------:R-:W-:Y:S01]  /*5920*/  LOP3.LUT P6, RZ, R174, 0x20000, RZ, 0xc0, !PT ;  /* 0x00020000aeff7812 */ /* 0x000fe200078cc0ff */
[----:B------:R-:W-:-:S12]  /*5930*/  BSSY B1, `(.L_x_74) ;  /* 0x0000006000017945 */ /* 0x000fd80003800000 */
[----:B------:R-:W-:Y:S05]  /*5940*/  @!P6 BRA `(.L_x_75) ;  /* 0x000000400000e947 */ /* 0x000fea0003800000 */
[----:B------:R-:W4:Y:S02]  /*5950*/  LDG.E.U16 R52, [R96.64+0x6] ;  /* 0x0000060660347981 */ /* 0x000f24000c1e1500 */
[----:B----4-:R-:W-:-:S04]  /*5960*/  HMUL2 R52, R52.H0_H0, c[0x0] [0x19c].H0_H0 ;  /* 0x2000670034347a32 */ /* 0x010fc80000000800 */
[----:B------:R-:W-:-:S05]  /*5970*/  HFMA2 R52, R169.H0_H0, c[0x0] [0x16c].H0_H0, R52.H0_H0 ;  /* 0x20005b00a9347a31 */ /* 0x000fca0000040834 */
[----:B------:R4:W-:Y:S02]  /*5980*/  STG.E.U16 [R114.64+-0x16], R52 ;  /* 0xffffea3472007986 */ /* 0x0009e4000c101506 */
.L_x_75:
[----:B------:R-:W-:Y:S05]  /*5990*/  BSYNC B1 ;  /* 0x0000000000017941 */ /* 0x000fea0003800000 */
.L_x_74:
[----:B------:R-:W-:Y:S01]  /*59a0*/  LOP3.LUT P6, RZ, R174, 0x10000, RZ, 0xc0, !PT ;  /* 0x00010000aeff7812 */ /* 0x000fe200078cc0ff */
[----:B------:R-:W-:-:S12]  /*59b0*/  BSSY B1, `(.L_x_76) ;  /* 0x0000006000017945 */ /* 0x000fd80003800000 */
[----:B------:R-:W-:Y:S05]  /*59c0*/  @!P6 BRA `(.L_x_77) ;  /* 0x000000400000e947 */ /* 0x000fea0003800000 */
[----:B----4-:R-:W4:Y:S02]  /*59d0*/  LDG.E.U16 R52, [R122.64+0x6] ;  /* 0x000006067a347981 */ /* 0x010f24000c1e1500 */
[----:B----4-:R-:W-:-:S04]  /*59e0*/  HMUL2 R52, R52.H0_H0, c[0x0] [0x19c].H0_H0 ;  /* 0x2000670034347a32 */ /* 0x010fc80000000800 */
[----:B------:R-:W-:-:S05]  /*59f0*/  HFMA2 R52, R83.H0_H0, c[0x0] [0x16c].H0_H0, R52.H0_H0 ;  /* 0x20005b0053347a31 */ /* 0x000fca0000040834 */
[----:B------:R4:W-:Y:S02]  /*5a00*/  STG.E.U16 [R116.64+-0x16], R52 ;  /* 0xffffea3474007986 */ /* 0x0009e4000c101506 */
.L_x_77:
[----:B------:R-:W-:Y:S05]  /*5a10*/  BSYNC B1 ;  /* 0x0000000000017941 */ /* 0x000fea0003800000 */
.L_x_76:
[----:B------:R-:W-:Y:S01]  /*5a20*/  LOP3.LUT P6, RZ, R174, 0x8000, RZ, 0xc0, !PT ;  /* 0x00008000aeff7812 */ /* 0x000fe200078cc0ff */
[----:B------:R-:W-:-:S12]  /*5a30*/  BSSY B1, `(.L_x_78) ;  /* 0x0000006000017945 */ /* 0x000fd80003800000 */
[----:B------:R-:W-:Y:S05]  /*5a40*/  @!P6 BRA `(.L_x_79) ;  /* 0x000000400000e947 */ /* 0x000fea0003800000 */
[----:B----4-:R-:W4:Y:S02]  /*5a50*/  LDG.E.U16 R52, [R124.64+0x6] ;  /* 0x000006067c347981 */ /* 0x010f24000c1e1500 */
[----:B----4-:R-:W-:-:S04]  /*5a60*/  HMUL2 R52, R52.H0_H0, c[0x0] [0x19c].H0_H0 ;  /* 0x2000670034347a32 */ /* 0x010fc80000000800 */
[----:B------:R-:W-:-:S05]  /*5a70*/  HFMA2 R52, R67.H0_H0, c[0x0] [0x16c].H0_H0, R52.H0_H0 ;  /* 0x20005b0043347a31 */ /* 0x000fca0000040834 */
[----:B------:R4:W-:Y:S02]  /*5a80*/  STG.E.U16 [R118.64+-0x16], R52 ;  /* 0xffffea3476007986 */ /* 0x0009e4000c101506 */
.L_x_79:
[----:B------:R-:W-:Y:S05]  /*5a90*/  BSYNC B1 ;  /* 0x0000000000017941 */ /* 0x000fea0003800000 */
.L_x_78:
[----:B------:R-:W-:Y:S01]  /*5aa0*/  LOP3.LUT P6, RZ, R174, 0x4000, RZ, 0xc0, !PT ;  /* 0x00004000aeff7812 */ /* 0x000fe200078cc0ff */
[----:B------:R-:W-:-:S12]  /*5ab0*/  BSSY B1, `(.L_x_80) ;  /* 0x0000006000017945 */ /* 0x000fd80003800000 */
[----:B------:R-:W-:Y:S05]  /*5ac0*/  @!P6 BRA `(.L_x_81) ;  /* 0x000000400000e947 */ /* 0x000fea0003800000 */
[----:B----4-:R-:W4:Y:S02]  /*5ad0*/  LDG.E.U16 R52, [R126.64+0x6] ;  /* 0x000006067e347981 */ /* 0x010f24000c1e1500 */
[----:B----4-:R-:W-:-:S04]  /*5ae0*/  HMUL2 R52, R52.H0_H0, c[0x0] [0x19c].H0_H0 ;  /* 0x2000670034347a32 */ /* 0x010fc80000000800 */
[----:B------:R-:W-:-:S05]  /*5af0*/  HFMA2 R52, R51.H0_H0, c[0x0] [0x16c].H0_H0, R52.H0_H0 ;  /* 0x20005b0033347a31 */ /* 0x000fca0000040834 */
[----:B------:R4:W-:Y:S02]  /*5b00*/  STG.E.U16 [R120.64+-0x16], R52 ;  /* 0xffffea3478007986 */ /* 0x0009e4000c101506 */
.L_x_81:
[----:B------:R-:W-:Y:S05]  /*5b10*/  BSYNC B1 ;  /* 0x0000000000017941 */ /* 0x000fea0003800000 */
.L_x_80:
[----:B------:R-:W-:Y:S01]  /*5b20*/  LOP3.LUT P6, RZ, R174, 0x2000, RZ, 0xc0, !PT ;  /* 0x00002000aeff7812 */ /* 0x000fe200078cc0ff */
[----:B------:R-:W-:-:S12]  /*5b30*/  BSSY B1, `(.L_x_82) ;  /* 0x0000006000017945 */ /* 0x000fd80003800000 */
[----:B------:R-:W-:Y:S05]  /*5b40*/  @!P6 BRA `(.L_x_83) ;  /* 0x000000400000e947 */ /* 0x000fea0003800000 */
[----:B------:R-:W5:Y:S02]  /*5b50*/  LDG.E.U16 R51, [R96.64+0x8] ;  /* 0x0000080660337981 */ /* 0x000f64000c1e1500 */
[----:B-----5:R-:W-:-:S04]  /*5b60*/  HMUL2 R84, R51.H0_H0, c[0x0] [0x19c].H0_H0 ;  /* 0x2000670033547a32 */ /* 0x020fc80000000800 */
[----:B------:R-:W-:-:S05]  /*5b70*/  HFMA2 R84, R168.H0_H0, c[0x0] [0x16c].H0_H0, R84.H0_H0 ;  /* 0x20005b00a8547a31 */ /* 0x000fca0000040854 */
[----:B------:R0:W-:Y:S02]  /*5b80*/  STG.E.U16 [R114.64+-0x14], R84 ;  /* 0xffffec5472007986 */ /* 0x0001e4000c101506 */
.L_x_83:
[----:B------:R-:W-:Y:S05]  /*5b90*/  BSYNC B1 ;  /* 0x0000000000017941 */ /* 0x000fea0003800000 */
.L_x_82:
[----:B------:R-:W-:Y:S01]  /*5ba0*/  LOP3.LUT P6, RZ, R174, 0x1000, RZ, 0xc0, !PT ;  /* 0x00001000aeff7812 */ /* 0x000fe200078cc0ff */
[----:B------:R-:W-:-:S12]  /*5bb0*/  BSSY B1, `(.L_x_84) ;  /* 0x0000006000017945 */ /* 0x000fd80003800000 */
[----:B------:R-:W-:Y:S05]  /*5bc0*/  @!P6 BRA `(.L_x_85) ;  /* 0x000000400000e947 */ /* 0x000fea0003800000 */
[----:B------:R-:W5:Y:S02]  /*5bd0*/  LDG.E.U16 R51, [R122.64+0x8] ;  /* 0x000008067a337981 */ /* 0x000f64000c1e1500 */
[----:B-----5:R-:W-:-:S04]  /*5be0*/  HMUL2 R51, R51.H0_H0, c[0x0] [0x19c].H0_H0 ;  /* 0x2000670033337a32 */ /* 0x020fc80000000800 */
[----:B------:R-:W-:-:S05]  /*5bf0*/  HFMA2 R51, R82.H0_H0, c[0x0] [0x16c].H0_H0, R51.H0_H0 ;  /* 0x20005b0052337a31 */ /* 0x000fca0000040833 */
[----:B------:R0:W-:Y:S02]  /*5c00*/  STG.E.U16 [R116.64+-0x14], R51 ;  /* 0xffffec3374007986 */ /* 0x0001e4000c101506 */
.L_x_85:
[----:B------:R-:W-:Y:S05]  /*5c10*/  BSYNC B1 ;  /* 0x0000000000017941 */ /* 0x000fea0003800000 */
.L_x_84:
[----:B------:R-:W-:Y:S01]  /*5c20*/  LOP3.LUT P6, RZ, R174, 0x800, RZ, 0xc0, !PT ;  /* 0x00000800aeff7812 */ /* 0x000fe200078cc0ff */
[----:B------:R-:W-:-:S12]  /*5c30*/  BSSY B1, `(.L_x_86) ;  /* 0x0000006000017945 */ /* 0x000fd80003800000 */
[----:B------:R-:W-:Y:S05]  /*5c40*/  @!P6 BRA `(.L_x_87) ;  /* 0x000000400000e947 */ /* 0x000fea0003800000 */
[----:B0-----:R-:W5:Y:S02]  /*5c50*/  LDG.E.U16 R51, [R124.64+0x8] ;  /* 0x000008067c337981 */ /* 0x001f64000c1e1500 */
[----:B-----5:R-:W-:-:S04]  /*5c60*/  HMUL2 R51, R51.H0_H0, c[0x0] [0x19c].H0_H0 ;  /* 0x2000670033337a32 */ /* 0x020fc80000000800 */
[----:B------:R-:W-:-:S05]  /*5c70*/  HFMA2 R51, R66.H0_H0, c[0x0] [0x16c].H0_H0, R51.H0_H0 ;  /* 0x20005b0042337a31 */ /* 0x000fca0000040833 */
[----:B------:R0:W-:Y:S02]  /*5c80*/  STG.E.U16 [R118.64+-0x14], R51 ;  /* 0xffffec3376007986 */ /* 0x0001e4000c101506 */
.L_x_87:
[----:B------:R-:W-:Y:S05]  /*5c90*/  BSYNC B1 ;  /* 0x0000000000017941 */ /* 0x000fea0003800000 */
.L_x_86:
[----:B------:R-:W-:Y:S01]  /*5ca0*/  LOP3.LUT P6, RZ, R174, 0x400, RZ, 0xc0, !PT ;  /* 0x00000400aeff7812 */ /* 0x000fe200078cc0ff */
[----:B------:R-:W-:-:S12]  /*5cb0*/  BSSY B1, `(.L_x_88) ;  /* 0x0000006000017945 */ /* 0x000fd80003800000 */
[----:B------:R-:W-:Y:S05]  /*5cc0*/  @!P6 BRA `(.L_x_89) ;  /* 0x000000400000e947 */ /* 0x000fea0003800000 */
[----:B0-----:R-:W5:Y:S02]  /*5cd0*/  LDG.E.U16 R51, [R126.64+0x8] ;  /* 0x000008067e337981 */ /* 0x001f64000c1e1500 */
[----:B-----5:R-:W-:-:S04]  /*5ce0*/  HMUL2 R51, R51.H0_H0, c[0x0] [0x19c].H0_H0 ;  /* 0x2000670033337a32 */ /* 0x020fc80000000800 */
[----:B------:R-:W-:-:S05]  /*5cf0*/  HFMA2 R51, R50.H0_H0, c[0x0] [0x16c].H0_H0, R51.H0_H0 ;  /* 0x20005b0032337a31 */ /* 0x000fca0000040833 */
[----:B------:R0:W-:Y:S02]  /*5d00*/  STG.E.U16 [R120.64+-0x14], R51 ;  /* 0xffffec3378007986 */ /* 0x0001e4000c101506 */
.L_x_89:
[----:B------:R-:W-:Y:S05]  /*5d10*/  BSYNC B1 ;  /* 0x0000000000017941 */ /* 0x000fea0003800000 */
.L_x_88:
[----:B------:R-:W-:Y:S01]  /*5d20*/  LOP3.LUT P6, RZ, R174, 0x200, RZ, 0xc0, !PT ;  /* 0x00000200aeff7812 */ /* 0x000fe200078cc0ff */
[----:B------:R-:W-:-:S12]  /*5d30*/  BSSY B1, `(.L_x_90) ;  /* 0x0000006000017945 */ /* 0x000fd80003800000 */
[----:B------:R-:W-:Y:S05]  /*5d40*/  @!P6 BRA `(.L_x_91) ;  /* 0x000000400000e947 */ /* 0x000fea0003800000 */
[----:B------:R-:W5:Y:S02]  /*5d50*/  LDG.E.U16 R50, [R96.64+0xa] ;  /* 0x00000a0660327981 */ /* 0x000f64000c1e1500 */
[----:B-----5:R-:W-:-:S04]  /*5d60*/  HMUL2 R50, R50.H0_H0, c[0x0] [0x19c].H0_H0 ;  /* 0x2000670032327a32 */ /* 0x020fc80000000800 */
[----:B------:R-:W-:-:S05]  /*5d70*/  HFMA2 R50, R167.H0_H0, c[0x0] [0x16c].H0_H0, R50.H0_H0 ;  /* 0x20005b00a7327a31 */ /* 0x000fca0000040832 */
[----:B------:R0:W-:Y:S02]  /*5d80*/  STG.E.U16 [R114.64+-0x12], R50 ;  /* 0xffffee3272007986 */ /* 0x0001e4000c101506 */
.L_x_91:
[----:B------:R-:W-:Y:S05]  /*5d90*/  BSYNC B1 ;  /* 0x0000000000017941 */ /* 0x000fea0003800000 */
.L_x_90:
[----:B------:R-:W-:Y:S01]  /*5da0*/  LOP3.LUT P6, RZ, R174, 0x100, RZ, 0xc0, !PT ;  /* 0x00000100aeff7812 */ /* 0x000fe200078cc0ff */
[----:B------:R-:W-:-:S12]  /*5db0*/  BSSY B1, `(.L_x_92) ;  /* 0x0000006000017945 */ /* 0x000fd80003800000 */
[----:B------:R-:W-:Y:S05]  /*5dc0*/  @!P6 BRA `(.L_x_93) ;  /* 0x000000400000e947 */ /* 0x000fea0003800000 */
[----:B0-----:R-:W5:Y:S02]  /*5dd0*/  LDG.E.U16 R50, [R122.64+0xa] ;  /* 0x00000a067a327981 */ /* 0x001f64000c1e1500 */
[----:B-----5:R-:W-:-:S04]  /*5de0*/  HMUL2 R50, R50.H0_H0, c[0x0] [0x19c].H0_H0 ;  /* 0x2000670032327a32 */ /* 0x020fc80000000800 */
[----:B------:R-:W-:-:S05]  /*5df0*/  HFMA2 R50, R81.H0_H0, c[0x0] [0x16c].H0_H0, R50.H0_H0 ;  /* 0x20005b0051327a31 */ /* 0x000fca0000040832 */
[----:B------:R0:W-:Y:S02]  /*5e00*/  STG.E.U16 [R116.64+-0x12], R50 ;  /* 0xffffee3274007986 */ /* 0x0001e4000c101506 */
.L_x_93:
[----:B------:R-:W-:Y:S05]  /*5e10*/  BSYNC B1 ;  /* 0x0000000000017941 */ /* 0x000fea0003800000 */
.L_x_92:
[----:B------:R-:W-:Y:S01]  /*5e20*/  LOP3.LUT P6, RZ, R174, 0x80, RZ, 0xc0, !PT ;  /* 0x00000080aeff7812 */ /* 0x000fe200078cc0ff */
[----:B------:R-:W-:-:S12]  /*5e30*/  BSSY B1, `(.L_x_94) ;  /* 0x0000006000017945 */ /* 0x000fd80003800000 */
[----:B------:R-:W-:Y:S05]  /*5e40*/  @!P6 BRA `(.L_x_95) ;  /* 0x000000400000e947 */ /* 0x000fea0003800000 */
[----:B0-----:R-:W5:Y:S02]  /*5e50*/  LDG.E.U16 R50, [R124.64+0xa] ;  /* 0x00000a067c327981 */ /* 0x001f64000c1e1500 */
[----:B-----5:R-:W-:-:S04]  /*5e60*/  HMUL2 R50, R50.H0_H0, c[0x0] [0x19c].H0_H0 ;  /* 0x2000670032327a32 */ /* 0x020fc80000000800 */
[----:B------:R-:W-:-:S05]  /*5e70*/  HFMA2 R50, R65.H0_H0, c[0x0] [0x16c].H0_H0, R50.H0_H0 ;  /* 0x20005b0041327a31 */ /* 0x000fca0000040832 */
[----:B------:R0:W-:Y:S02]  /*5e80*/  STG.E.U16 [R118.64+-0x12], R50 ;  /* 0xffffee3276007986 */ /* 0x0001e4000c101506 */
.L_x_95:
[----:B------:R-:W-:Y:S05]  /*5e90*/  BSYNC B1 ;  /* 0x0000000000017941 */ /* 0x000fea0003800000 */
.L_x_94:
[----:B------:R-:W-:Y:S01]  /*5ea0*/  LOP3.LUT P6, RZ, R174, 0x40, RZ, 0xc0, !PT ;  /* 0x00000040aeff7812 */ /* 0x000fe200078cc0ff */
[----:B------:R-:W-:-:S12]  /*5eb0*/  BSSY B1, `(.L_x_96) ;  /* 0x0000006000017945 */ /* 0x000fd80003800000 */
[----:B------:R-:W-:Y:S05]  /*5ec0*/  @!P6 BRA `(.L_x_97) ;  /* 0x000000400000e947 */ /* 0x000fea0003800000 */
[----:B0-----:R-:W5:Y:S02]  /*5ed0*/  LDG.E.U16 R50, [R126.64+0xa] ;  /* 0x00000a067e327981 */ /* 0x001f64000c1e1500 */
[----:B-----5:R-:W-:-:S04]  /*5ee0*/  HMUL2 R50, R50.H0_H0, c[0x0] [0x19c].H0_H0 ;  /* 0x2000670032327a32 */ /* 0x020fc80000000800 */
[----:B------:R-:W-:-:S05]  /*5ef0*/  HFMA2 R50, R49.H0_H0, c[0x0] [0x16c].H0_H0, R50.H0_H0 ;  /* 0x20005b0031327a31 */ /* 0x000fca0000040832 */
[----:B------:R0:W-:Y:S02]  /*5f00*/  STG.E.U16 [R120.64+-0x12], R50 ;  /* 0xffffee3278007986 */ /* 0x0001e4000c101506 */
.L_x_97:
[----:B------:R-:W-:Y:S05]  /*5f10*/  BSYNC B1 ;  /* 0x0000000000017941 */ /* 0x000fea0003800000 */
.L_x_96:
[----:B------:R-:W-:Y:S01]  /*5f20*/  LOP3.LUT P6, RZ, R174, 0x20, RZ, 0xc0, !PT ;  /* 0x00000020aeff7812 */ /* 0x000fe200078cc0ff */
[----:B------:R-:W-:-:S12]  /*5f30*/  BSSY B1, `(.L_x_98) ;  /* 0x0000006000017945 */ /* 0x000fd80003800000 */
[----:B------:R-:W-:Y:S05]  /*5f40*/  @!P6 BRA `(.L_x_99) ;  /* 0x000000400000e947 */ /* 0x000fea0003800000 */
[----:B------:R-:W5:Y:S02]  /*5f50*/  LDG.E.U16 R49, [R96.64+0xc] ;  /* 0x00000c0660317981 */ /* 0x000f64000c1e1500 */
[----:B-----5:R-:W-:-:S04]  /*5f60*/  HMUL2 R83, R49.H0_H0, c[0x0] [0x19c].H0_H0 ;  /* 0x2000670031537a32 */ /* 0x020fc80000000800 */
[----:B------:R-:W-:-:S05]  /*5f70*/  HFMA2 R83, R166.H0_H0, c[0x0] [0x16c].H0_H0, R83.H0_H0 ;  /* 0x20005b00a6537a31 */ /* 0x000fca0000040853 */
[----:B------:R0:W-:Y:S02]  /*5f80*/  STG.E.U16 [R114.64+-0x10], R83 ;  /* 0xfffff05372007986 */ /* 0x0001e4000c101506 */
.L_x_99:
[----:B------:R-:W-:Y:S05]  /*5f90*/  BSYNC B1 ;  /* 0x0000000000017941 */ /* 0x000fea0003800000 */
.L_x_98:
[----:B------:R-:W-:Y:S01]  /*5fa0*/  LOP3.LUT P6, RZ, R174, 0x10, RZ, 0xc0, !PT ;  /* 0x00000010aeff7812 */ /* 0x000fe200078cc0ff */
[----:B------:R-:W-:-:S12]  /*5fb0*/  BSSY B1, `(.L_x_100) ;  /* 0x0000006000017945 */ /* 0x000fd80003800000 */
[----:B------:R-:W-:Y:S05]  /*5fc0*/  @!P6 BRA `(.L_x_101) ;  /* 0x000000400000e947 */ /* 0x000fea0003800000 */
[----:B------:R-:W5:Y:S02]  /*5fd0*/  LDG.E.U16 R49, [R122.64+0xc] ;  /* 0x00000c067a317981 */ /* 0x000f64000c1e1500 */
[----:B-----5:R-:W-:-:S04]  /*5fe0*/  HMUL2 R49, R49.H0_H0, c[0x0] [0x19c].H0_H0 ;  /* 0x2000670031317a32 */ /* 0x020fc80000000800 */
[----:B------:R-:W-:-:S05]  /*5ff0*/  HFMA2 R49, R80.H0_H0, c[0x0] [0x16c].H0_H0, R49.H0_H0 ;  /* 0x20005b0050317a31 */ /* 0x000fca0000040831 */
[----:B------:R0:W-:Y:S02]  /*6000*/  STG.E.U16 [R116.64+-0x10], R49 ;  /* 0xfffff03174007986 */ /* 0x0001e4000c101506 */
.L_x_101:
[----:B------:R-:W-:Y:S05]  /*6010*/  BSYNC B1 ;  /* 0x0000000000017941 */ /* 0x000fea0003800000 */
.L_x_100:
[----:B------:R-:W-:Y:S01]  /*6020*/  LOP3.LUT P6, RZ, R174, 0x8, RZ, 0xc0, !PT ;  /* 0x00000008aeff7812 */ /* 0x000fe200078cc0ff */
[----:B------:R-:W-:-:S12]  /*6030*/  BSSY B1, `(.L_x_102) ;  /* 0x0000006000017945 */ /* 0x000fd80003800000 */
[----:B------:R-:W-:Y:S05]  /*6040*/  @!P6 BRA `(.L_x_103) ;  /* 0x000000400000e947 */ /* 0x000fea0003800000 */
[----:B0-----:R-:W5:Y:S02]  /*6050*/  LDG.E.U16 R49, [R124.64+0xc] ;  /* 0x00000c067c317981 */ /* 0x001f64000c1e1500 */
[----:B-----5:R-:W-:-:S04]  /*6060*/  HMUL2 R49, R49.H0_H0, c[0x0] [0x19c].H0_H0 ;  /* 0x2000670031317a32 */ /* 0x020fc80000000800 */
[----:B------:R-:W-:-:S05]  /*6070*/  HFMA2 R49, R64.H0_H0, c[0x0] [0x16c].H0_H0, R49.H0_H0 ;  /* 0x20005b0040317a31 */ /* 0x000fca0000040831 */
[----:B------:R0:W-:Y:S02]  /*6080*/  STG.E.U16 [R118.64+-0x10], R49 ;  /* 0xfffff03176007986 */ /* 0x0001e4000c101506 */
.L_x_103:
[----:B------:R-:W-:Y:S05]  /*6090*/  BSYNC B1 ;  /* 0x0000000000017941 */ /* 0x000fea0003800000 */
.L_x_102:
[----:B------:R-:W-:Y:S01]  /*60a0*/  LOP3.LUT P6, RZ, R174, 0x4, RZ, 0xc0, !PT ;  /* 0x00000004aeff7812 */ /* 0x000fe200078cc0ff */
[----:B------:R-:W-:-:S12]  /*60b0*/  BSSY B1, `(.L_x_104) ;  /* 0x0000006000017945 */ /* 0x000fd80003800000 */
[----:B------:R-:W-:Y:S05]  /*60c0*/  @!P6 BRA `(.L_x_105) ;  /* 0x000000400000e947 */ /* 0x000fea0003800000 */
[----:B0-----:R-:W5:Y:S02]  /*60d0*/  LDG.E.U16 R49, [R126.64+0xc] ;  /* 0x00000c067e317981 */ /* 0x001f64000c1e1500 */
[----:B-----5:R-:W-:-:S04]  /*60e0*/  HMUL2 R49, R49.H0_H0, c[0x0] [0x19c].H0_H0 ;  /* 0x2000670031317a32 */ /* 0x020fc80000000800 */
[----:B------:R-:W-:-:S05]  /*60f0*/  HFMA2 R49, R48.H0_H0, c[0x0] [0x16c].H0_H0, R49.H0_H0 ;  /* 0x20005b0030317a31 */ /* 0x000fca0000040831 */
[----:B------:R0:W-:Y:S02]  /*6100*/  STG.E.U16 [R120.64+-0x10], R49 ;  /* 0xfffff03178007986 */ /* 0x0001e4000c101506 */
.L_x_105:
[----:B------:R-:W-:Y:S05]  /*6110*/  BSYNC B1 ;  /* 0x0000000000017941 */ /* 0x000fea0003800000 */
.L_x_104:
[----:B------:R-:W-:Y:S01]  /*6120*/  LOP3.LUT P6, RZ, R174, 0x2, RZ, 0xc0, !PT ;  /* 0x00000002aeff7812 */ /* 0x000fe200078cc0ff */
[----:B------:R-:W-:-:S12]  /*6130*/  BSSY B1, `(.L_x_106) ;  /* 0x0000006000017945 */ /* 0x000fd80003800000 */
[----:B------:R-:W-:Y:S05]  /*6140*/  @!P6 BRA `(.L_x_107) ;  /* 0x000000400000e947 */ /* 0x000fea0003800000 */
[----:B------:R-:W5:Y:S02]  /*6150*/  LDG.E.U16 R48, [R96.64+0xe] ;  /* 0x00000e0660307981 */ /* 0x000f64000c1e1500 */
[----:B-----5:R-:W-:-:S04]  /*6160*/  HMUL2 R48, R48.H0_H0, c[0x0] [0x19c].H0_H0 ;  /* 0x2000670030307a32 */ /* 0x020fc80000000800 */
[----:B------:R-:W-:-:S05]  /*6170*/  HFMA2 R48, R165.H0_H0, c[0x0] [0x16c].H0_H0, R48.H0_H0 ;  /* 0x20005b00a5307a31 */ /* 0x000fca0000040830 */
[----:B------:R0:W-:Y:S02]  /*6180*/  STG.E.U16 [R114.64+-0xe], R48 ;  /* 0xfffff23072007986 */ /* 0x0001e4000c101506 */
.L_x_107:
[----:B------:R-:W-:Y:S05]  /*6190*/  BSYNC B1 ;  /* 0x0000000000017941 */ /* 0x000fea0003800000 */
.L_x_106:
[----:B------:R-:W-:Y:S01]  /*61a0*/  LOP3.LUT P6, RZ, R174, 0x1, RZ, 0xc0, !PT ;  /* 0x00000001aeff7812 */ /* 0x000fe200078cc0ff */
[----:B------:R-:W-:-:S12]  /*61b0*/  BSSY B1, `(.L_x_108) ;  /* 0x0000006000017945 */ /* 0x000fd80003800000 */
[----:B------:R-:W-:Y:S05]  /*61c0*/  @!P6 BRA `(.L_x_109) ;  /* 0x000000400000e947 */ /* 0x000fea0003800000 */
[----:B0-----:R-:W5:Y:S02]  /*61d0*/  LDG.E.U16 R48, [R122.64+0xe] ;  /* 0x00000e067a307981 */ /* 0x001f64000c1e1500 */
[----:B-----5:R-:W-:-:S04]  /*61e0*/  HMUL2 R48, R48.H0_H0, c[0x0] [0x19c].H0_H0 ;  /* 0x2000670030307a32 */ /* 0x020fc80000000800 */
[----:B------:R-:W-:-:S05]  /*61f0*/  HFMA2 R48, R79.H0_H0, c[0x0] [0x16c].H0_H0, R48.H0_H0 ;  /* 0x20005b004f307a31 */ /* 0x000fca0000040830 */
[----:B------:R0:W-:Y:S02]  /*6200*/  STG.E.U16 [R116.64+-0xe], R48 ;  /* 0xfffff23074007986 */ /* 0x0001e4000c101506 */
.L_x_109:
[----:B------:R-:W-:Y:S05]  /*6210*/  BSYNC B1 ;  /* 0x0000000000017941 */ /* 0x000fea0003800000 */
.L_x_108:
[----:B------:R-:W-:Y:S01]  /*6220*/  LOP3.LUT P6, RZ, R24, 0x80000000, RZ, 0xc0, !PT ;  /* 0x8000000018ff7812 */ /* 0x000fe200078cc0ff */
[----:B------:R-:W-:-:S12]  /*6230*/  BSSY B1, `(.L_x_110) ;  /* 0x0000006000017945 */ /* 0x000fd80003800000 */
[----:B------:R-:W-:Y:S05]  /*6240*/  @!P6 BRA `(.L_x_111) ;  /* 0x000000400000e947 */ /* 0x000fea0003800000 */
[----:B0-----:R-:W5:Y:S02]  /*6250*/  LDG.E.U16 R48, [R124.64+0xe] ;  /* 0x00000e067c307981 */ /* 0x001f64000c1e1500 */
[----:B-----5:R-:W-:-:S04]  /*6260*/  HMUL2 R48, R48.H0_H0, c[0x0] [0x19c].H0_H0 ;  /* 0x2000670030307a32 */ /* 0x020fc80000000800 */
[----:B------:R-:W-:-:S05]  /*6270*/  HFMA2 R48, R63.H0_H0, c[0x0] [0x16c].H0_H0, R48.H0_H0 ;  /* 0x20005b003f307a31 */ /* 0x000fca0000040830 */
[----:B------:R0:W-:Y:S02]  /*6280*/  STG.E.U16 [R118.64+-0xe], R48 ;  /* 0xfffff23076007986 */ /* 0x0001e4000c101506 */
.L_x_111:
[----:B------:R-:W-:Y:S05]  /*6290*/  BSYNC B1 ;  /* 0x0000000000017941 */ /* 0x000fea0003800000 */
.L_x_110:
[----:B------:R-:W-:Y:S01]  /*62a0*/  LOP3.LUT P6, RZ, R24, 0x40000000, RZ, 0xc0, !PT ;  /* 0x4000000018ff7812 */ /* 0x000fe200078cc0ff */
[----:B------:R-:W-:-:S12]  /*62b0*/  BSSY B1, `(.L_x_112) ;  /* 0x0000006000017945 */ /* 0x000fd80003800000 */
[----:B------:R-:W-:Y:S05]  /*62c0*/  @!P6 BRA `(.L_x_113) ;  /* 0x000000400000e947 */ /* 0x000fea0003800000 */
[----:B0-----:R-:W5:Y:S02]  /*62d0*/  LDG.E.U16 R48, [R126.64+0xe] ;  /* 0x00000e067e307981 */ /* 0x001f64000c1e1500 */
[----:B-----5:R-:W-:-:S04]  /*62e0*/  HMUL2 R48, R48.H0_H0, c[0x0] [0x19c].H0_H0 ;  /* 0x2000670030307a32 */ /* 0x020fc80000000800 */
[----:B------:R-:W-:-:S05]  /*62f0*/  HFMA2 R48, R47.H0_H0, c[0x0] [0x16c].H0_H0, R48.H0_H0 ;  /* 0x20005b002f307a31 */ /* 0x000fca0000040830 */
[----:B------:R0:W-:Y:S02]  /*6300*/  STG.E.U16 [R120.64+-0xe], R48 ;  /* 0xfffff23078007986 */ /* 0x0001e4000c101506 */
.L_x_113:
[----:B------:R-:W-:Y:S05]  /*6310*/  BSYNC B1 ;  /* 0x0000000000017941 */ /* 0x000fea0003800000 */
.L_x_112:
[----:B------:R-:W-:Y:S01]  /*6320*/  LOP3.LUT P6, RZ, R24, 0x20000000, RZ, 0xc0, !PT ;  /* 0x2000000018ff7812 */ /* 0x000fe200078cc0ff */
[----:B------:R-:W-:-:S12]  /*6330*/  BSSY B1, `(.L_x_114) ;  /* 0x0000006000017945 */ /* 0x000fd80003800000 */
[----:B------:R-:W-:Y:S05]  /*6340*/  @!P6 BRA `(.L_x_115) ;  /* 0x000000400000e947 */ /* 0x000fea0003800000 */
[----:B------:R-:W5:Y:S02]  /*6350*/  LDG.E.U16 R47, [R96.64+0x10] ;  /* 0x00001006602f7981 */ /* 0x000f64000c1e1500 */
[----:B-----5:R-:W-:-:S04]  /*6360*/  HMUL2 R82, R47.H0_H0, c[0x0] [0x19c].H0_H0 ;  /* 0x200067002f527a32 */ /* 0x020fc80000000800 */
[----:B------:R-:W-:-:S05]  /*6370*/  HFMA2 R82, R164.H0_H0, c[0x0] [0x16c].H0_H0, R82.H0_H0 ;  /* 0x20005b00a4527a31 */ /* 0x000fca0000040852 */
[----:B------:R0:W-:Y:S02]  /*6380*/  STG.E.U16 [R114.64+-0xc], R82 ;  /* 0xfffff45272007986 */ /* 0x0001e4000c101506 */
.L_x_115:
[----:B------:R-:W-:Y:S05]  /*6390*/  BSYNC B1 ;  /* 0x0000000000017941 */ /* 0x000fea0003800000 */
.L_x_114:
[----:B------:R-:W-:Y:S01]  /*63a0*/  LOP3.LUT P6, RZ, R24, 0x10000000, RZ, 0xc0, !PT ;  /* 0x1000000018ff7812 */ /* 0x000fe200078cc0ff */
[----:B------:R-:W-:-:S12]  /*63b0*/  BSSY B1, `(.L_x_116) ;  /* 0x0000006000017945 */ /* 0x000fd80003800000 */
[----:B------:R-:W-:Y:S05]  /*63c0*/  @!P6 BRA `(.L_x_117) ;  /* 0x000000400000e947 */ /* 0x000fea0003800000 */
[----:B------:R-:W5:Y:S02]  /*63d0*/  LDG.E.U16 R47, [R122.64+0x10] ;  /* 0x000010067a2f7981 */ /* 0x000f64000c1e1500 */
[----:B-----5:R-:W-:-:S04]  /*63e0*/  HMUL2 R47, R47.H0_H0, c[0x0] [0x19c].H0_H0 ;  /* 0x200067002f2f7a32 */ /* 0x020fc80000000800 */
[----:B------:R-:W-:-:S05]  /*63f0*/  HFMA2 R47, R78.H0_H0, c[0x0] [0x16c].H0_H0, R47.H0_H0 ;  /* 0x20005b004e2f7a31 */ /* 0x000fca000004082f */
[----:B------:R0:W-:Y:S02]  /*6400*/  STG.E.U16 [R116.64+-0xc], R47 ;  /* 0xfffff42f74007986 */ /* 0x0001e4000c101506 */
.L_x_117:
[----:B------:R-:W-:Y:S05]  /*6410*/  BSYNC B1 ;  /* 0x0000000000017941 */ /* 0x000fea0003800000 */
.L_x_116:
[----:B------:R-:W-:Y:S01]  /*6420*/  LOP3.LUT P6, RZ, R24, 0x8000000, RZ, 0xc0, !PT ;  /* 0x0800000018ff7812 */ /* 0x000fe200078cc0ff */
[----:B------:R-:W-:-:S12]  /*6430*/  BSSY B1, `(.L_x_118) ;  /* 0x0000006000017945 */ /* 0x000fd80003800000 */
[----:B------:R-:W-:Y:S05]  /*6440*/  @!P6 BRA `(.L_x_119) ;  /* 0x000000400000e947 */ /* 0x000fea0003800000 */
[----:B0-----:R-:W5:Y:S02]  /*6450*/  LDG.E.U16 R47, [R124.64+0x10] ;  /* 0x000010067c2f7981 */ /* 0x001f64000c1e1500 */
[----:B-----5:R-:W-:-:S04]  /*6460*/  HMUL2 R47, R47.H0_H0, c[0x0] [0x19c].H0_H0 ;  /* 0x200067002f2f7a32 */ /* 0x020fc80000000800 */
[----:B------:R-:W-:-:S05]  /*6470*/  HFMA2 R47, R62.H0_H0, c[0x0] [0x16c].H0_H0, R47.H0_H0 ;  /* 0x20005b003e2f7a31 */ /* 0x000fca000004082f */
[----:B------:R0:W-:Y:S02]  /*6480*/  STG.E.U16 [R118.64+-0xc], R47 ;  /* 0xfffff42f76007986 */ /* 0x0001e4000c101506 */
.L_x_119:
[----:B------:R-:W-:Y:S05]  /*6490*/  BSYNC B1 ;  /* 0x0000000000017941 */ /* 0x000fea0003800000 */
.L_x_118:
[----:B------:R-:W-:Y:S01]  /*64a0*/  LOP3.LUT P6, RZ, R24, 0x4000000, RZ, 0xc0, !PT ;  /* 0x0400000018ff7812 */ /* 0x000fe200078cc0ff */
[----:B------:R-:W-:-:S12]  /*64b0*/  BSSY B1, `(.L_x_120) ;  /* 0x0000006000017945 */ /* 0x000fd80003800000 */
[----:B------:R-:W-:Y:S05]  /*64c0*/  @!P6 BRA `(.L_x_121) ;  /* 0x000000400000e947 */ /* 0x000fea0003800000 */
[----:B0-----:R-:W5:Y:S02]  /*64d0*/  LDG.E.U16 R47, [R126.64+0x10] ;  /* 0x000010067e2f7981 */ /* 0x001f64000c1e1500 */
[----:B-----5:R-:W-:-:S04]  /*64e0*/  HMUL2 R47, R47.H0_H0, c[0x0] [0x19c].H0_H0 ;  /* 0x200067002f2f7a32 */ /* 0x020fc80000000800 */
[----:B------:R-:W-:-:S05]  /*64f0*/  HFMA2 R47, R46.H0_H0, c[0x0] [0x16c].H0_H0, R47.H0_H0 ;  /* 0x20005b002e2f7a31 */ /* 0x000fca000004082f */
[----:B------:R0:W-:Y:S02]  /*6500*/  STG.E.U16 [R120.64+-0xc], R47 ;  /* 0xfffff42f78007986 */ /* 0x0001e4000c101506 */
.L_x_121:
[----:B------:R-:W-:Y:S05]  /*6510*/  BSYNC B1 ;  /* 0x0000000000017941 */ /* 0x000fea0003800000 */
.L_x_120:
[----:B------:R-:W-:Y:S01]  /*6520*/  LOP3.LUT P6, RZ, R24, 0x2000000, RZ, 0xc0, !PT ;  /* 0x0200000018ff7812 */ /* 0x000fe200078cc0ff */
[----:B------:R-:W-:-:S12]  /*6530*/  BSSY B1, `(.L_x_122) ;  /* 0x0000006000017945 */ /* 0x000fd80003800000 */
[----:B------:R-:W-:Y:S05]  /*6540*/  @!P6 BRA `(.L_x_123) ;  /* 0x000000400000e947 */ /* 0x000fea0003800000 */
[----:B------:R-:W5:Y:S02]  /*6550*/  LDG.E.U16 R46, [R96.64+0x12] ;  /* 0x00001206602e7981 */ /* 0x000f64000c1e1500 */
[----:B-----5:R-:W-:-:S04]  /*6560*/  HMUL2 R46, R46.H0_H0, c[0x0] [0x19c].H0_H0 ;  /* 0x200067002e2e7a32 */ /* 0x020fc80000000800 */
[----:B------:R-:W-:-:S05]  /*6570*/  HFMA2 R46, R163.H0_H0, c[0x0] [0x16c].H0_H0, R46.H0_H0 ;  /* 0x20005b00a32e7a31 */ /* 0x000fca000004082e */
[----:B------:R0:W-:Y:S02]  /*6580*/  STG.E.U16 [R114.64+-0xa], R46 ;  /* 0xfffff62e72007986 */ /* 0x0001e4000c101506 */
.L_x_123:
[----:B------:R-:W-:Y:S05]  /*6590*/  BSYNC B1 ;  /* 0x0000000000017941 */ /* 0x000fea0003800000 */
.L_x_122:
[----:B------:R-:W-:Y:S01]  /*65a0*/  LOP3.LUT P6, RZ, R24, 0x1000000, RZ, 0xc0, !PT ;  /* 0x0100000018ff7812 */ /* 0x000fe200078cc0ff */
[----:B------:R-:W-:-:S12]  /*65b0*/  BSSY B1, `(.L_x_124) ;  /* 0x0000006000017945 */ /* 0x000fd80003800000 */
[----:B------:R-:W-:Y:S05]  /*65c0*/  @!P6 BRA `(.L_x_125) ;  /* 0x000000400000e947 */ /* 0x000fea0003800000 */
[----:B0-----:R-:W5:Y:S02]  /*65d0*/  LDG.E.U16 R46, [R122.64+0x12] ;  /* 0x000012067a2e7981 */ /* 0x001f64000c1e1500 */
[----:B-----5:R-:W-:-:S04]  /*65e0*/  HMUL2 R46, R46.H0_H0, c[0x0] [0x19c].H0_H0 ;  /* 0x200067002e2e7a32 */ /* 0x020fc80000000800 */
[----:B------:R-:W-:-:S05]  /*65f0*/  HFMA2 R46, R77.H0_H0, c[0x0] [0x16c].H0_H0, R46.H0_H0 ;  /* 0x20005b004d2e7a31 */ /* 0x000fca000004082e */
[----:B------:R0:W-:Y:S02]  /*6600*/  STG.E.U16 [R116.64+-0xa], R46 ;  /* 0xfffff62e74007986 */ /* 0x0001e4000c101506 */
.L_x_125:
[----:B------:R-:W-:Y:S05]  /*6610*/  BSYNC B1 ;  /* 0x0000000000017941 */ /* 0x000fea0003800000 */
.L_x_124:
[----:B------:R-:W-:Y:S01]  /*6620*/  LOP3.LUT P6, RZ, R24, 0x800000, RZ, 0xc0, !PT ;  /* 0x0080000018ff7812 */ /* 0x000fe200078cc0ff */
[----:B------:R-:W-:-:S12]  /*6630*/  BSSY B1, `(.L_x_126) ;  /* 0x0000006000017945 */ /* 0x000fd80003800000 */
[----:B------:R-:W-:Y:S05]  /*6640*/  @!P6 BRA `(.L_x_127) ;  /* 0x000000400000e947 */ /* 0x000fea0003800000 */
[----:B0-----:R-:W5:Y:S02]  /*6650*/  LDG.E.U16 R46, [R124.64+0x12] ;  /* 0x000012067c2e7981 */ /* 0x001f64000c1e1500 */
[----:B-----5:R-:W-:-:S04]  /*6660*/  HMUL2 R46, R46.H0_H0, c[0x0] [0x19c].H0_H0 ;  /* 0x200067002e2e7a32 */ /* 0x020fc80000000800 */
[----:B------:R-:W-:-:S05]  /*6670*/  HFMA2 R46, R61.H0_H0, c[0x0] [0x16c].H0_H0, R46.H0_H0 ;  /* 0x20005b003d2e7a31 */ /* 0x000fca000004082e */
[----:B------:R0:W-:Y:S02]  /*6680*/  STG.E.U16 [R118.64+-0xa], R46 ;  /* 0xfffff62e76007986 */ /* 0x0001e4000c101506 */
.L_x_127:
[----:B------:R-:W-:Y:S05]  /*6690*/  BSYNC B1 ;  /* 0x0000000000017941 */ /* 0x000fea0003800000 */
.L_x_126:
[----:B------:R-:W-:Y:S01]  /*66a0*/  LOP3.LUT P6, RZ, R24, 0x400000, RZ, 0xc0, !PT ;  /* 0x0040000018ff7812 */ /* 0x000fe200078cc0ff */
[----:B------:R-:W-:-:S12]  /*66b0*/  BSSY B1, `(.L_x_128) ;  /* 0x0000006000017945 */ /* 0x000fd80003800000 */
[----:B------:R-:W-:Y:S05]  /*66c0*/  @!P6 BRA `(.L_x_129) ;  /* 0x000000400000e947 */ /* 0x000fea0003800000 */
[----:B0-----:R-:W5:Y:S02]  /*66d0*/  LDG.E.U16 R46, [R126.64+0x12] ;  /* 0x000012067e2e7981 */ /* 0x001f64000c1e1500 */
[----:B-----5:R-:W-:-:S04]  /*66e0*/  HMUL2 R46, R46.H0_H0, c[0x0] [0x19c].H0_H0 ;  /* 0x200067002e2e7a32 */ /* 0x020fc80000000800 */
[----:B------:R-:W-:-:S05]  /*66f0*/  HFMA2 R46, R45.H0_H0, c[0x0] [0x16c].H0_H0, R46.H0_H0 ;  /* 0x20005b002d2e7a31 */ /* 0x000fca000004082e */
[----:B------:R0:W-:Y:S02]  /*6700*/  STG.E.U16 [R120.64+-0xa], R46 ;  /* 0xfffff62e78007986 */ /* 0x0001e4000c101506 */
.L_x_129:
[----:B------:R-:W-:Y:S05]  /*6710*/  BSYNC B1 ;  /* 0x0000000000017941 */ /* 0x000fea0003800000 */
.L_x_128:
[----:B------:R-:W-:Y:S01]  /*6720*/  LOP3.LUT P6, RZ, R24, 0x200000, RZ, 0xc0, !PT ;  /* 0x0020000018ff7812 */ /* 0x000fe200078cc0ff */
[----:B------:R-:W-:-:S12]  /*6730*/  BSSY B1, `(.L_x_130) ;  /* 0x0000006000017945 */ /* 0x000fd80003800000 */
[----:B------:R-:W-:Y:S05]  /*6740*/  @!P6 BRA `(.L_x_131) ;  /* 0x000000400000e947 */ /* 0x000fea0003800000 */
[----:B------:R-:W5:Y:S02]  /*6750*/  LDG.E.U16 R45, [R96.64+0x14] ;  /* 0x00001406602d7981 */ /* 0x000f64000c1e1500 */
[----:B-----5:R-:W-:-:S04]  /*6760*/  HMUL2 R81, R45.H0_H0, c[0x0] [0x19c].H0_H0 ;  /* 0x200067002d517a32 */ /* 0x020fc80000000800 */
[----:B------:R-:W-:-:S05]  /*6770*/  HFMA2 R81, R162.H0_H0, c[0x0] [0x16c].H0_H0, R81.H0_H0 ;  /* 0x20005b00a2517a31 */ /* 0x000fca0000040851 */
[----:B------:R0:W-:Y:S02]  /*6780*/  STG.E.U16 [R114.64+-0x8], R81 ;  /* 0xfffff85172007986 */ /* 0x0001e4000c101506 */
.L_x_131:
[----:B------:R-:W-:Y:S05]  /*6790*/  BSYNC B1 ;  /* 0x0000000000017941 */ /* 0x000fea0003800000 */
.L_x_130:
[----:B------:R-:W-:Y:S01]  /*67a0*/  LOP3.LUT P6, RZ, R24, 0x100000, RZ, 0xc0, !PT ;  /* 0x0010000018ff7812 */ /* 0x000fe200078cc0ff */
[----:B------:R-:W-:-:S12]  /*67b0*/  BSSY B1, `(.L_x_132) ;  /* 0x0000006000017945 */ /* 0x000fd80003800000 */
[----:B------:R-:W-:Y:S05]  /*67c0*/  @!P6 BRA `(.L_x_133) ;  /* 0x000000400000e947 */ /* 0x000fea0003800000 */
[----:B------:R-:W5:Y:S02]  /*67d0*/  LDG.E.U16 R45, [R122.64+0x14] ;  /* 0x000014067a2d7981 */ /* 0x000f64000c1e1500 */
[----:B-----5:R-:W-:-:S04]  /*67e0*/  HMUL2 R45, R45.H0_H0, c[0x0] [0x19c].H0_H0 ;  /* 0x200067002d2d7a32 */ /* 0x020fc80000000800 */
[----:B------:R-:W-:-:S05]  /*67f0*/  HFMA2 R45, R76.H0_H0, c[0x0] [0x16c].H0_H0, R45.H0_H0 ;  /* 0x20005b004c2d7a31 */ /* 0x000fca000004082d */
[----:B------:R0:W-:Y:S02]  /*6800*/  STG.E.U16 [R116.64+-0x8], R45 ;  /* 0xfffff82d74007986 */ /* 0x0001e4000c101506 */
.L_x_133:
[----:B------:R-:W-:Y:S05]  /*6810*/  BSYNC B1 ;  /* 0x0000000000017941 */ /* 0x000fea0003800000 */
.L_x_132:
[----:B------:R-:W-:Y:S01]  /*6820*/  LOP3.LUT P6, RZ, R24, 0x80000, RZ, 0xc0, !PT ;  /* 0x0008000018ff7812 */ /* 0x000fe200078cc0ff */
[----:B------:R-:W-:-:S12]  /*6830*/  BSSY B1, `(.L_x_134) ;  /* 0x0000006000017945 */ /* 0x000fd80003800000 */
[----:B------:R-:W-:Y:S05]  /*6840*/  @!P6 BRA `(.L_x_135) ;  /* 0x000000400000e947 */ /* 0x000fea0003800000 */
[----:B0-----:R-:W5:Y:S02]  /*6850*/  LDG.E.U16 R45, [R124.64+0x14] ;  /* 0x000014067c2d7981 */ /* 0x001f64000c1e1500 */
[----:B-----5:R-:W-:-:S04]  /*6860*/  HMUL2 R45, R45.H0_H0, c[0x0] [0x19c].H0_H0 ;  /* 0x200067002d2d7a32 */ /* 0x020fc80000000800 */
[----:B------:R-:W-:-:S05]  /*6870*/  HFMA2 R45, R60.H0_H0, c[0x0] [0x16c].H0_H0, R45.H0_H0 ;  /* 0x20005b003c2d7a31 */ /* 0x000fca000004082d */
[----:B------:R0:W-:Y:S02]  /*6880*/  STG.E.U16 [R118.64+-0x8], R45 ;  /* 0xfffff82d76007986 */ /* 0x0001e4000c101506 */
.L_x_135:
[----:B------:R-:W-:Y:S05]  /*6890*/  BSYNC B1 ;  /* 0x0000000000017941 */ /* 0x000fea0003800000 */
.L_x_134:
[----:B------:R-:W-:Y:S01]  /*68a0*/  LOP3.LUT P6, RZ, R24, 0x40000, RZ, 0xc0, !PT ;  /* 0x0004000018ff7812 */ /* 0x000fe200078cc0ff */
[----:B------:R-:W-:-:S12]  /*68b0*/  BSSY B1, `(.L_x_136) ;  /* 0x0000006000017945 */ /* 0x000fd80003800000 */
[----:B------:R-:W-:Y:S05]  /*68c0*/  @!P6 BRA `(.L_x_137) ;  /* 0x000000400000e947 */ /* 0x000fea0003800000 */
[----:B0-----:R-:W5:Y:S02]  /*68d0*/  LDG.E.U16 R45, [R126.64+0x14] ;  /* 0x000014067e2d7981 */ /* 0x001f64000c1e1500 */
[----:B-----5:R-:W-:-:S04]  /*68e0*/  HMUL2 R45, R45.H0_H0, c[0x0] [0x19c].H0_H0 ;  /* 0x200067002d2d7a32 */ /* 0x020fc80000000800 */
[----:B------:R-:W-:-:S05]  /*68f0*/  HFMA2 R45, R44.H0_H0, c[0x0] [0x16c].H0_H0, R45.H0_H0 ;  /* 0x20005b002c2d7a31 */ /* 0x000fca000004082d */
[----:B------:R0:W-:Y:S02]  /*6900*/  STG.E.U16 [R120.64+-0x8], R45 ;  /* 0xfffff82d78007986 */ /* 0x0001e4000c101506 */
.L_x_137:
[----:B------:R-:W-:Y:S05]  /*6910*/  BSYNC B1 ;  /* 0x0000000000017941 */ /* 0x000fea0003800000 */
.L_x_136:
[----:B------:R-:W-:Y:S01]  /*6920*/  LOP3.LUT P6, RZ, R24, 0x20000, RZ, 0xc0, !PT ;  /* 0x0002000018ff7812 */ /* 0x000fe200078cc0ff */
[----:B------:R-:W-:-:S12]  /*6930*/  BSSY B1, `(.L_x_138) ;  /* 0x0000006000017945 */ /* 0x000fd80003800000 */
[----:B------:R-:W-:Y:S05]  /*6940*/  @!P6 BRA `(.L_x_139) ;  /* 0x000000400000e947 */ /* 0x000fea0003800000 */
[----:B------:R-:W5:Y:S02]  /*6950*/  LDG.E.U16 R44, [R96.64+0x16] ;  /* 0x00001606602c7981 */ /* 0x000f64000c1e1500 */
[----:B-----5:R-:W-:-:S04]  /*6960*/  HMUL2 R44, R44.H0_H0, c[0x0] [0x19c].H0_H0 ;  /* 0x200067002c2c7a32 */ /* 0x020fc80000000800 */
[----:B------:R-:W-:-:S05]  /*6970*/  HFMA2 R44, R91.H0_H0, c[0x0] [0x16c].H0_H0, R44.H0_H0 ;  /* 0x20005b005b2c7a31 */ /* 0x000fca000004082c */
[----:B------:R0:W-:Y:S02]  /*6980*/  STG.E.U16 [R114.64+-0x6], R44 ;  /* 0xfffffa2c72007986 */ /* 0x0001e4000c101506 */
.L_x_139:
[----:B------:R-:W-:Y:S05]  /*6990*/  BSYNC B1 ;  /* 0x0000000000017941 */ /* 0x000fea0003800000 */
.L_x_138:
[----:B------:R-:W-:Y:S01]  /*69a0*/  LOP3.LUT P6, RZ, R24, 0x10000, RZ, 0xc0, !PT ;  /* 0x0001000018ff7812 */ /* 0x000fe200078cc0ff */
[----:B------:R-:W-:-:S12]  /*69b0*/  BSSY B1, `(.L_x_140) ;  /* 0x0000006000017945 */ /* 0x000fd80003800000 */
[----:B------:R-:W-:Y:S05]  /*69c0*/  @!P6 BRA `(.L_x_141) ;  /* 0x000000400000e947 */ /* 0x000fea0003800000 */
[----:B0-----:R-:W5:Y:S02]  /*69d0*/  LDG.E.U16 R44, [R122.64+0x16] ;  /* 0x000016067a2c7981 */ /* 0x001f64000c1e1500 */
[----:B-----5:R-:W-:-:S04]  /*69e0*/  HMUL2 R44, R44.H0_H0, c[0x0] [0x19c].H0_H0 ;  /* 0x200067002c2c7a32 */ /* 0x020fc80000000800 */
[----:B------:R-:W-:-:S05]  /*69f0*/  HFMA2 R44, R75.H0_H0, c[0x0] [0x16c].H0_H0, R44.H0_H0 ;  /* 0x20005b004b2c7a31 */ /* 0x000fca000004082c */
[----:B------:R0:W-:Y:S02]  /*6a00*/  STG.E.U16 [R116.64+-0x6], R44 ;  /* 0xfffffa2c74007986 */ /* 0x0001e4000c101506 */
.L_x_141:
[----:B------:R-:W-:Y:S05]  /*6a10*/  BSYNC B1 ;  /* 0x0000000000017941 */ /* 0x000fea0003800000 */
.L_x_140:
[----:B------:R-:W-:Y:S01]  /*6a20*/  LOP3.LUT P6, RZ, R24, 0x8000, RZ, 0xc0, !PT ;  /* 0x0000800018ff7812 */ /* 0x000fe200078cc0ff */
[----:B------:R-:W-:-:S12]  /*6a30*/  BSSY B1, `(.L_x_142) ;  /* 0x0000006000017945 */ /* 0x000fd80003800000 */
[----:B------:R-:W-:Y:S05]  /*6a40*/  @!P6 BRA `(.L_x_143) ;  /* 0x000000400000e947 */ /* 0x000fea0003800000 */
[----:B0-----:R-:W5:Y:S02]  /*6a50*/  LDG.E.U16 R44, [R124.64+0x16] ;  /* 0x000016067c2c7981 */ /* 0x001f64000c1e1500 */
[----:B-----5:R-:W-:-:S04]  /*6a60*/  HMUL2 R44, R44.H0_H0, c[0x0] [0x19c].H0_H0 ;  /* 0x200067002c2c7a32 */ /* 0x020fc80000000800 */
[----:B------:R-:W-:-:S05]  /*6a70*/  HFMA2 R44, R59.H0_H0, c[0x0] [0x16c].H0_H0, R44.H0_H0 ;  /* 0x20005b003b2c7a31 */ /* 0x000fca000004082c */
[----:B------:R0:W-:Y:S02]  /*6a80*/  STG.E.U16 [R118.64+-0x6], R44 ;  /* 0xfffffa2c76007986 */ /* 0x0001e4000c101506 */
.L_x_143:
[----:B------:R-:W-:Y:S05]  /*6a90*/  BSYNC B1 ;  /* 0x0000000000017941 */ /* 0x000fea0003800000 */
.L_x_142:
[----:B------:R-:W-:Y:S01]  /*6aa0*/  LOP3.LUT P6, RZ, R24, 0x4000, RZ, 0xc0, !PT ;  /* 0x0000400018ff7812 */ /* 0x000fe200078cc0ff */
[----:B------:R-:W-:-:S12]  /*6ab0*/  BSSY B1, `(.L_x_144) ;  /* 0x0000006000017945 */ /* 0x000fd80003800000 */
[----:B------:R-:W-:Y:S05]  /*6ac0*/  @!P6 BRA `(.L_x_145) ;  /* 0x000000400000e947 */ /* 0x000fea0003800000 */
[----:B0-----:R-:W5:Y:S02]  /*6ad0*/  LDG.E.U16 R44, [R126.64+0x16] ;  /* 0x000016067e2c7981 */ /* 0x001f64000c1e1500 */
[----:B-----5:R-:W-:-:S04]  /*6ae0*/  HMUL2 R44, R44.H0_H0, c[0x0] [0x19c].H0_H0 ;  /* 0x200067002c2c7a32 */ /* 0x020fc80000000800 */
[----:B------:R-:W-:-:S05]  /*6af0*/  HFMA2 R44, R43.H0_H0, c[0x0] [0x16c].H0_H0, R44.H0_H0 ;  /* 0x20005b002b2c7a31 */ /* 0x000fca000004082c */
[----:B------:R0:W-:Y:S02]  /*6b00*/  STG.E.U16 [R120.64+-0x6], R44 ;  /* 0xfffffa2c78007986 */ /* 0x0001e4000c101506 */
.L_x_145:
[----:B------:R-:W-:Y:S05]  /*6b10*/  BSYNC B1 ;  /* 0x0000000000017941 */ /* 0x000fea0003800000 */
.L_x_144:
[----:B------:R-:W-:Y:S01]  /*6b20*/  LOP3.LUT P6, RZ, R24, 0x2000, RZ, 0xc0, !PT ;  /* 0x0000200018ff7812 */ /* 0x000fe200078cc0ff */
[----:B------:R-:W-:-:S12]  /*6b30*/  BSSY B1, `(.L_x_146) ;  /* 0x0000006000017945 */ /* 0x000fd80003800000 */
[----:B------:R-:W-:Y:S05]  /*6b40*/  @!P6 BRA `(.L_x_147) ;  /* 0x000000400000e947 */ /* 0x000fea0003800000 */
[----:B------:R-:W5:Y:S02]  /*6b50*/  LDG.E.U16 R43, [R96.64+0x18] ;  /* 0x00001806602b7981 */ /* 0x000f64000c1e1500 */
[----:B0----5:R-:W-:-:S04]  /*6b60*/  HMUL2 R45, R43.H0_H0, c[0x0] [0x19c].H0_H0 ;  /* 0x200067002b2d7a32 */ /* 0x021fc80000000800 */
[----:B------:R-:W-:-:S05]  /*6b70*/  HFMA2 R45, R90.H0_H0, c[0x0] [0x16c].H0_H0, R45.H0_H0 ;  /* 0x20005b005a2d7a31 */ /* 0x000fca000004082d */
[----:B------:R0:W-:Y:S02]  /*6b80*/  STG.E.U16 [R114.64+-0x4], R45 ;  /* 0xfffffc2d72007986 */ /* 0x0001e4000c101506 */
.L_x_147:
[----:B------:R-:W-:Y:S05]  /*6b90*/  BSYNC B1 ;  /* 0x0000000000017941 */ /* 0x000fea0003800000 */
.L_x_146:
[----:B------:R-:W-:Y:S01]  /*6ba0*/  LOP3.LUT P6, RZ, R24, 0x1000, RZ, 0xc0, !PT ;  /* 0x0000100018ff7812 */ /* 0x000fe200078cc0ff */
[----:B------:R-:W-:-:S12]  /*6bb0*/  BSSY B1, `(.L_x_148) ;  /* 0x0000006000017945 */ /* 0x000fd80003800000 */
[----:B------:R-:W-:Y:S05]  /*6bc0*/  @!P6 BRA `(.L_x_149) ;  /* 0x000000400000e947 */ /* 0x000fea0003800000 */
[----:B------:R-:W5:Y:S02]  /*6bd0*/  LDG.E.U16 R43, [R122.64+0x18] ;  /* 0x000018067a2b7981 */ /* 0x000f64000c1e1500 */
[----:B-----5:R-:W-:-:S04]  /*6be0*/  HMUL2 R43, R43.H0_H0, c[0x0] [0x19c].H0_H0 ;  /* 0x200067002b2b7a32 */ /* 0x020fc80000000800 */
[----:B------:R-:W-:-:S05]  /*6bf0*/  HFMA2 R43, R74.H0_H0, c[0x0] [0x16c].H0_H0, R43.H0_H0 ;  /* 0x20005b004a2b7a31 */ /* 0x000fca000004082b */
[----:B------:R0:W-:Y:S02]  /*6c00*/  STG.E.U16 [R116.64+-0x4], R43 ;  /* 0xfffffc2b74007986 */ /* 0x0001e4000c101506 */
.L_x_149:
[----:B------:R-:W-:Y:S05]  /*6c10*/  BSYNC B1 ;  /* 0x0000000000017941 */ /* 0x000fea0003800000 */
.L_x_148:
[----:B------:R-:W-:Y:S01]  /*6c20*/  LOP3.LUT P6, RZ, R24, 0x800, RZ, 0xc0, !PT ;  /* 0x0000080018ff7812 */ /* 0x000fe200078cc0ff */
[----:B------:R-:W-:-:S12]  /*6c30*/  BSSY B1, `(.L_x_150) ;  /* 0x0000006000017945 */ /* 0x000fd80003800000 */
[----:B------:R-:W-:Y:S05]  /*6c40*/  @!P6 BRA `(.L_x_151) ;  /* 0x000000400000e947 */ /* 0x000fea0003800000 */
[----:B0-----:R-:W5:Y:S02]  /*6c50*/  LDG.E.U16 R43, [R124.64+0x18] ;  /* 0x000018067c2b7981 */ /* 0x001f64000c1e1500 */
[----:B-----5:R-:W-:-:S04]  /*6c60*/  HMUL2 R43, R43.H0_H0, c[0x0] [0x19c].H0_H0 ;  /* 0x200067002b2b7a32 */ /* 0x020fc80000000800 */
[----:B------:R-:W-:-:S05]  /*6c70*/  HFMA2 R43, R58.H0_H0, c[0x0] [0x16c].H0_H0, R43.H0_H0 ;  /* 0x20005b003a2b7a31 */ /* 0x000fca000004082b */
[----:B------:R0:W-:Y:S02]  /*6c80*/  STG.E.U16 [R118.64+-0x4], R43 ;  /* 0xfffffc2b76007986 */ /* 0x0001e4000c101506 */
.L_x_151:
[----:B------:R-:W-:Y:S05]  /*6c90*/  BSYNC B1 ;  /* 0x0000000000017941 */ /* 0x000fea0003800000 */
.L_x_150:
[----:B------:R-:W-:Y:S01]  /*6ca0*/  LOP3.LUT P6, RZ, R24, 0x400, RZ, 0xc0, !PT ;  /* 0x0000040018ff7812 */ /* 0x000fe200078cc0ff */
[----:B------:R-:W-:-:S12]  /*6cb0*/  BSSY B1, `(.L_x_152) ;  /* 0x0000006000017945 */ /* 0x000fd80003800000 */
[----:B------:R-:W-:Y:S05]  /*6cc0*/  @!P6 BRA `(.L_x_153) ;  /* 0x000000400000e947 */ /* 0x000fea0003800000 */
[----:B0-----:R-:W5:Y:S02]  /*6cd0*/  LDG.E.U16 R43, [R126.64+0x18] ;  /* 0x000018067e2b7981 */ /* 0x001f64000c1e1500 */
[----:B-----5:R-:W-:-:S04]  /*6ce0*/  HMUL2 R43, R43.H0_H0, c[0x0] [0x19c].H0_H0 ;  /* 0x200067002b2b7a32 */ /* 0x020fc80000000800 */
[----:B------:R-:W-:-:S05]  /*6cf0*/  HFMA2 R43, R42.H0_H0, c[0x0] [0x16c].H0_H0, R43.H0_H0 ;  /* 0x20005b002a2b7a31 */ /* 0x000fca000004082b */
[----:B------:R0:W-:Y:S02]  /*6d00*/  STG.E.U16 [R120.64+-0x4], R43 ;  /* 0xfffffc2b78007986 */ /* 0x0001e4000c101506 */
.L_x_153:
[----:B------:R-:W-:Y:S05]  /*6d10*/  BSYNC B1 ;  /* 0x0000000000017941 */ /* 0x000fea0003800000 */
.L_x_152:
[----:B------:R-:W-:Y:S01]  /*6d20*/  LOP3.LUT P6, RZ, R24, 0x200, RZ, 0xc0, !PT ;  /* 0x0000020018ff7812 */ /* 0x000fe200078cc0ff */
[----:B------:R-:W-:-:S12]  /*6d30*/  BSSY B1, `(.L_x_154) ;  /* 0x0000006000017945 */ /* 0x000fd80003800000 */
[----:B------:R-:W-:Y:S05]  /*6d40*/  @!P6 BRA `(.L_x_155) ;  /* 0x000000400000e947 */ /* 0x000fea0003800000 */
[----:B------:R-:W5:Y:S02]  /*6d50*/  LDG.E.U16 R42, [R96.64+0x1a] ;  /* 0x00001a06602a7981 */ /* 0x000f64000c1e1500 */
[----:B-----5:R-:W-:-:S04]  /*6d60*/  HMUL2 R42, R42.H0_H0, c[0x0] [0x19c].H0_H0 ;  /* 0x200067002a2a7a32 */ /* 0x020fc80000000800 */
[----:B------:R-:W-:-:S05]  /*6d70*/  HFMA2 R42, R89.H0_H0, c[0x0] [0x16c].H0_H0, R42.H0_H0 ;  /* 0x20005b00592a7a31 */ /* 0x000fca000004082a */
[----:B------:R0:W-:Y:S02]  /*6d80*/  STG.E.U16 [R114.64+-0x2], R42 ;  /* 0xfffffe2a72007986 */ /* 0x0001e4000c101506 */
.L_x_155:
[----:B------:R-:W-:Y:S05]  /*6d90*/  BSYNC B1 ;  /* 0x0000000000017941 */ /* 0x000fea0003800000 */
.L_x_154:
[----:B------:R-:W-:Y:S01]  /*6da0*/  LOP3.LUT P6, RZ, R24, 0x100, RZ, 0xc0, !PT ;  /* 0x0000010018ff7812 */ /* 0x000fe200078cc0ff */
[----:B------:R-:W-:-:S12]  /*6db0*/  BSSY B1, `(.L_x_156) ;  /* 0x0000006000017945 */ /* 0x000fd80003800000 */
[----:B------:R-:W-:Y:S05]  /*6dc0*/  @!P6 BRA `(.L_x_157) ;  /* 0x000000400000e947 */ /* 0x000fea0003800000 */
[----:B0-----:R-:W5:Y:S02]  /*6dd0*/  LDG.E.U16 R42, [R122.64+0x1a] ;  /* 0x00001a067a2a7981 */ /* 0x001f64000c1e1500 */
[----:B-----5:R-:W-:-:S04]  /*6de0*/  HMUL2 R42, R42.H0_H0, c[0x0] [0x19c].H0_H0 ;  /* 0x200067002a2a7a32 */ /* 0x020fc80000000800 */
[----:B------:R-:W-:-:S05]  /*6df0*/  HFMA2 R42, R73.H0_H0, c[0x0] [0x16c].H0_H0, R42.H0_H0 ;  /* 0x20005b00492a7a31 */ /* 0x000fca000004082a */
[----:B------:R0:W-:Y:S02]  /*6e00*/  STG.E.U16 [R116.64+-0x2], R42 ;  /* 0xfffffe2a74007986 */ /* 0x0001e4000c101506 */
.L_x_157:
[----:B------:R-:W-:Y:S05]  /*6e10*/  BSYNC B1 ;  /* 0x0000000000017941 */ /* 0x000fea0003800000 */
.L_x_156:
[----:B------:R-:W-:Y:S01]  /*6e20*/  LOP3.LUT P6, RZ, R24, 0x80, RZ, 0xc0, !PT ;  /* 0x0000008018ff7812 */ /* 0x000fe200078cc0ff */
[----:B------:R-:W-:-:S12]  /*6e30*/  BSSY B1, `(.L_x_158) ;  /* 0x0000006000017945 */ /* 0x000fd80003800000 */
[----:B------:R-:W-:Y:S05]  /*6e40*/  @!P6 BRA `(.L_x_159) ;  /* 0x000000400000e947 */ /* 0x000fea0003800000 */
[----:B0-----:R-:W5:Y:S02]  /*6e50*/  LDG.E.U16 R42, [R124.64+0x1a] ;  /* 0x00001a067c2a7981 */ /* 0x001f64000c1e1500 */
[----:B-----5:R-:W-:-:S04]  /*6e60*/  HMUL2 R42, R42.H0_H0, c[0x0] [0x19c].H0_H0 ;  /* 0x200067002a2a7a32 */ /* 0x020fc80000000800 */
[----:B------:R-:W-:-:S05]  /*6e70*/  HFMA2 R42, R57.H0_H0, c[0x0] [0x16c].H0_H0, R42.H0_H0 ;  /* 0x20005b00392a7a31 */ /* 0x000fca000004082a */
[----:B------:R0:W-:Y:S02]  /*6e80*/  STG.E.U16 [R118.64+-0x2], R42 ;  /* 0xfffffe2a76007986 */ /* 0x0001e4000c101506 */
.L_x_159:
[----:B------:R-:W-:Y:S05]  /*6e90*/  BSYNC B1 ;  /* 0x0000000000017941 */ /* 0x000fea0003800000 */
.L_x_158:
[----:B------:R-:W-:Y:S01]  /*6ea0*/  LOP3.LUT P6, RZ, R24, 0x40, RZ, 0xc0, !PT ;  /* 0x0000004018ff7812 */ /* 0x000fe200078cc0ff */
[----:B------:R-:W-:-:S12]  /*6eb0*/  BSSY B1, `(.L_x_160) ;  /* 0x0000006000017945 */ /* 0x000fd80003800000 */
[----:B------:R-:W-:Y:S05]  /*6ec0*/  @!P6 BRA `(.L_x_161) ;  /* 0x000000400000e947 */ /* 0x000fea0003800000 */
[----:B0-----:R-:W5:Y:S02]  /*6ed0*/  LDG.E.U16 R42, [R126.64+0x1a] ;  /* 0x00001a067e2a7981 */ /* 0x001f64000c1e1500 */
[----:B-----5:R-:W-:-:S04]  /*6ee0*/  HMUL2 R42, R42.H0_H0, c[0x0] [0x19c].H0_H0 ;  /* 0x200067002a2a7a32 */ /* 0x020fc80000000800 */
[----:B------:R-:W-:-:S05]  /*6ef0*/  HFMA2 R42, R41.H0_H0, c[0x0] [0x16c].H0_H0, R42.H0_H0 ;  /* 0x20005b00292a7a31 */ /* 0x000fca000004082a */
[----:B------:R0:W-:Y:S02]  /*6f00*/  STG.E.U16 [R120.64+-0x2], R42 ;  /* 0xfffffe2a78007986 */ /* 0x0001e4000c101506 */
.L_x_161:
[----:B------:R-:W-:Y:S05]  /*6f10*/  BSYNC B1 ;  /* 0x0000000000017941 */ /* 0x000fea0003800000 */
.L_x_160:
[----:B------:R-:W-:Y:S01]  /*6f20*/  LOP3.LUT P6, RZ, R24, 0x20, RZ, 0xc0, !PT ;  /* 0x0000002018ff7812 */ /* 0x000fe200078cc0ff */
[----:B------:R-:W-:-:S12]  /*6f30*/  BSSY B1, `(.L_x_162) ;  /* 0x0000006000017945 */ /* 0x000fd80003800000 */
[----:B------:R-:W-:Y:S05]  /*6f40*/  @!P6 BRA `(.L_x_163) ;  /* 0x000000400000e947 */ /* 0x000fea0003800000 */
[----:B------:R-:W5:Y:S02]  /*6f50*/  LDG.E.U16 R96, [R96.64+0x1c] ;  /* 0x00001c0660607981 */ /* 0x000f64000c1e1500 */
[----:B0----5:R-:W-:-:S04]  /*6f60*/  HMUL2 R44, R96.H0_H0, c[0x0] [0x19c].H0_H0 ;  /* 0x20006700602c7a32 */ /* 0x021fc80000000800 */
[----:B------:R-:W-:-:S05]  /*6f70*/  HFMA2 R44, R88.H0_H0, c[0x0] [0x16c].H0_H0, R44.H0_H0 ;  /* 0x20005b00582c7a31 */ /* 0x000fca000004082c */
[----:B------:R0:W-:Y:S02]  /*6f80*/  STG.E.U16 [R114.64], R44 ;  /* 0x0000002c72007986 */ /* 0x0001e4000c101506 */
.L_x_163:
[----:B------:R-:W-:Y:S05]  /*6f90*/  BSYNC B1 ;  /* 0x0000000000017941 */ /* 0x000fea0003800000 */
.L_x_162:
[----:B------:R-:W-:Y:S01]  /*6fa0*/  LOP3.LUT P6, RZ, R24, 0x10, RZ, 0xc0, !PT ;  /* 0x0000001018ff7812 */ /* 0x000fe200078cc0ff */
[----:B------:R-:W-:-:S12]  /*6fb0*/  BSSY B1, `(.L_x_164) ;  /* 0x0000006000017945 */ /* 0x000fd80003800000 */
[----:B------:R-:W-:Y:S05]  /*6fc0*/  @!P6 BRA `(.L_x_165) ;  /* 0x000000400000e947 */ /* 0x000fea0003800000 */
[----:B------:R-:W5:Y:S02]  /*6fd0*/  LDG.E.U16 R122, [R122.64+0x1c] ;  /* 0x00001c067a7a7981 */ /* 0x000f64000c1e1500 */
[----:B-----5:R-:W-:-:S04]  /*6fe0*/  HMUL2 R41, R122.H0_H0, c[0x0] [0x19c].H0_H0 ;  /* 0x200067007a297a32 */ /* 0x020fc80000000800 */
[----:B------:R-:W-:-:S05]  /*6ff0*/  HFMA2 R41, R72.H0_H0, c[0x0] [0x16c].H0_H0, R41.H0_H0 ;  /* 0x20005b0048297a31 */ /* 0x000fca0000040829 */
[----:B------:R0:W-:Y:S02]  /*7000*/  STG.E.U16 [R116.64], R41 ;  /* 0x0000002974007986 */ /* 0x0001e4000c101506 */
.L_x_165:
[----:B------:R-:W-:Y:S05]  /*7010*/  BSYNC B1 ;  /* 0x0000000000017941 */ /* 0x000fea0003800000 */
.L_x_164:
[----:B------:R-:W-:Y:S01]  /*7020*/  LOP3.LUT P6, RZ, R24, 0x8, RZ, 0xc0, !PT ;  /* 0x0000000818ff7812 */ /* 0x000fe200078cc0ff */
[----:B------:R-:W-:-:S12]  /*7030*/  BSSY B1, `(.L_x_166) ;  /* 0x0000006000017945 */ /* 0x000fd80003800000 */
[----:B------:R-:W-:Y:S05]  /*7040*/  @!P6 BRA `(.L_x_167) ;  /* 0x000000400000e947 */ /* 0x000fea0003800000 */
[----:B------:R-:W5:Y:S02]  /*7050*/  LDG.E.U16 R124, [R124.64+0x1c] ;  /* 0x00001c067c7c7981 */ /* 0x000f64000c1e1500 */
[----:B0----5:R-:W-:-:S04]  /*7060*/  HMUL2 R41, R124.H0_H0, c[0x0] [0x19c].H0_H0 ;  /* 0x200067007c297a32 */ /* 0x021fc80000000800 */
[----:B------:R-:W-:-:S05]  /*7070*/  HFMA2 R41, R56.H0_H0, c[0x0] [0x16c].H0_H0, R41.H0_H0 ;  /* 0x20005b0038297a31 */ /* 0x000fca0000040829 */
[----:B------:R0:W-:Y:S02]  /*7080*/  STG.E.U16 [R118.64], R41 ;  /* 0x0000002976007986 */ /* 0x0001e4000c101506 */
.L_x_167:
[----:B------:R-:W-:Y:S05]  /*7090*/  BSYNC B1 ;  /* 0x0000000000017941 */ /* 0x000fea0003800000 */
.L_x_166:
[----:B------:R-:W-:-:S13]  /*70a0*/  LOP3.LUT P6, RZ, R24, 0x4, RZ, 0xc0, !PT ;  /* 0x0000000418ff7812 */ /* 0x000fda00078cc0ff */
[----:B------:R-:W-:Y:S05]  /*70b0*/  @!P6 BRA `(.L_x_168) ;  /* 0x000012000000e947 */ /* 0x000fea0003800000 */
[----:B------:R-:W5:Y:S02]  /*70c0*/  LDG.E.U16 R126, [R126.64+0x1c] ;  /* 0x00001c067e7e7981 */ /* 0x000f64000c1e1500 */
[----:B0----5:R-:W-:-:S04]  /*70d0*/  HMUL2 R41, R126.H0_H0, c[0x0] [0x19c].H0_H0 ;  /* 0x200067007e297a32 */ /* 0x021fc80000000800 */
[----:B------:R-:W-:-:S05]  /*70e0*/  HFMA2 R41, R40.H0_H0, c[0x0] [0x16c].H0_H0, R41.H0_H0 ;  /* 0x20005b0028297a31 */ /* 0x000fca0000040829 */
[----:B------:R0:W-:Y:S01]  /*70f0*/  STG.E.U16 [R120.64], R41 ;  /* 0x0000002978007986 */ /* 0x0001e2000c101506 */
[----:B------:R-:W-:Y:S05]  /*7100*/  BRA `(.L_x_168) ;  /* 0x000011b000007947 */ /* 0x000fea0003800000 */
.L_x_57:
[CC--:B------:R-:W-:Y:S01]  /*7110*/  @P0 LEA R96, P6, R98.reuse, R6.reuse, 0x1 ;  /* 0x0000000662600211 */ /* 0x0c0fe200078c08ff */
[----:B------:R-:W-:Y:S01]  /*7120*/  @P1 HMUL2 R87, R87.H0_H0, c[0x0] [0x16c].H0_H0 ;  /* 0x20005b0057571a32 */ /* 0x000fe20000000800 */
[----:B------:R-:W-:Y:S01]  /*7130*/  P2R R130, PR, RZ, 0x8 ;  /* 0x00000008ff827803 */ /* 0x000fe20000000000 */
[----:B------:R-:W-:Y:S01]  /*7140*/  @P0 HMUL2 R173, R173.H0_H0, c[0x0] [0x16c].H0_H0 ;  /* 0x20005b00adad0a32 */ /* 0x000fe20000000800 */
[-C--:B------:R-:W-:Y:S01]  /*7150*/  @P0 LEA.HI.X R97, R98, R7.reuse, R184, 0x1, P6 ;  /* 0x0000000762610211 */ /* 0x080fe200030f0cb8 */
[----:B------:R-:W-:Y:S01]  /*7160*/  @P2 HMUL2 R71, R71.H0_H0, c[0x0] [0x16c].H0_H0 ;  /* 0x20005b0047472a32 */ /* 0x000fe20000000800 */
[----:B------:R-:W-:Y:S01]  /*7170*/  @P1 LEA R122, P6, R100, R6, 0x1 ;  /* 0x00000006647a1211 */ /* 0x000fe200078c08ff */
[----:B------:R-:W-:Y:S01]  /*7180*/  @P4 HMUL2 R55, R55.H0_H0, c[0x0] [0x16c].H0_H0 ;  /* 0x20005b0037374a32 */ /* 0x000fe20000000800 */
[----:B------:R-:W-:Y:S01]  /*7190*/  LOP3.LUT P3, RZ, R24, 0x2, RZ, 0xc0, !PT ;  /* 0x0000000218ff7812 */ /* 0x000fe2000786c0ff */
[----:B------:R0:W-:Y:S01]  /*71a0*/  @P0 STG.E.U16 [R96.64], R173 ;  /* 0x000000ad60000986 */ /* 0x0001e2000c101506 */
[----:B------:R-:W-:-:S02]  /*71b0*/  @P1 LEA.HI.X R123, R100, R7, R185, 0x1, P6 ;  /* 0x00000007647b1211 */ /* 0x000fc400030f0cb9 */
[-C--:B------:R-:W-:Y:S02]  /*71c0*/  @P2 LEA R124, P6, R102, R6.reuse, 0x1 ;  /* 0x00000006667c2211 */ /* 0x080fe400078c08ff */
[----:B------:R-:W-:Y:S02]  /*71d0*/  P2R R132, PR, RZ, 0x20 ;  /* 0x00000020ff847803 */ /* 0x000fe40000000000 */
[----:B------:R-:W-:Y:S02]  /*71e0*/  LOP3.LUT P5, RZ, R24, 0x1, RZ, 0xc0, !PT ;  /* 0x0000000118ff7812 */ /* 0x000fe400078ac0ff */
[----:B------:R-:W-:Y:S02]  /*71f0*/  @P2 LEA.HI.X R125, R102, R7, R186, 0x1, P6 ;  /* 0x00000007667d2211 */ /* 0x000fe400030f0cba */
[----:B------:R-:W-:Y:S02]  /*7200*/  @P4 LEA R126, P6, R104, R6, 0x1 ;  /* 0x00000006687e4211 */ /* 0x000fe400078c08ff */
[----:B------:R-:W-:-:S02]  /*7210*/  PRMT R136, R87, 0x7610, R136 ;  /* 0x0000761057887816 */ /* 0x000fc40000000088 */
[-C--:B------:R-:W-:Y:S02]  /*7220*/  @P4 LEA.HI.X R127, R104, R7.reuse, R187, 0x1, P6 ;  /* 0x00000007687f4211 */ /* 0x080fe400030f0cbb */
[CC--:B------:R-:W-:Y:S01]  /*7230*/  @P3 LEA R128, P6, R106.reuse, R6.reuse, 0x1 ;  /* 0x000000066a803211 */ /* 0x0c0fe200078c08ff */
[----:B------:R1:W-:Y:S01]  /*7240*/  @P1 STG.E.U16 [R122.64], R136 ;  /* 0x000000887a001986 */ /* 0x0003e2000c101506 */
[----:B------:R-:W-:Y:S02]  /*7250*/  P2R R87, PR, RZ, 0x1 ;  /* 0x00000001ff577803 */ /* 0x000fe40000000000 */
[----:B------:R-:W-:Y:S02]  /*7260*/  @P3 LEA.HI.X R129, R106, R7, R188, 0x1, P6 ;  /* 0x000000076a813211 */ /* 0x000fe400030f0cbc */
[----:B------:R-:W-:Y:S02]  /*7270*/  ISETP.NE.AND P3, PT, R130, RZ, PT ;  /* 0x000000ff8200720c */ /* 0x000fe40003f65270 */
[----:B------:R-:W-:-:S02]  /*7280*/  @P5 LEA R130, P6, R108, R6, 0x1 ;  /* 0x000000066c825211 */ /* 0x000fc400078c08ff */
[----:B------:R-:W-:Y:S02]  /*7290*/  LOP3.LUT P0, RZ, R24, 0x2, RZ, 0xc0, !PT ;  /* 0x0000000218ff7812 */ /* 0x000fe4000780c0ff */
[-C--:B------:R-:W-:Y:S02]  /*72a0*/  @P5 LEA.HI.X R131, R108, R7.reuse, R189, 0x1, P6 ;  /* 0x000000076c835211 */ /* 0x080fe400030f0cbd */
[----:B------:R-:W-:Y:S02]  /*72b0*/  ISETP.NE.AND P5, PT, R132, RZ, PT ;  /* 0x000000ff8400720c */ /* 0x000fe40003fa5270 */
[----:B0-----:R-:W-:Y:S02]  /*72c0*/  PRMT R97, R71, 0x7610, R97 ;  /* 0x0000761047617816 */ /* 0x001fe40000000061 */
[----:B------:R-:W-:Y:S01]  /*72d0*/  P2R R96, PR, RZ, 0x4 ;  /* 0x00000004ff607803 */ /* 0x000fe20000000000 */
[----:B------:R-:W-:Y:S01]  /*72e0*/  @P3 HMUL2 R70, R70.H0_H0, c[0x0] [0x16c].H0_H0 ;  /* 0x20005b0046463a32 */ /* 0x000fe20000000800 */
[-C--:B------:R-:W-:Y:S01]  /*72f0*/  @P3 LEA R132, P6, R110, R6.reuse, 0x1 ;  /* 0x000000066e843211 */ /* 0x080fe200078c08ff */
[----:B------:R0:W-:Y:S01]  /*7300*/  @P2 STG.E.U16 [R124.64], R97 ;  /* 0x000000617c002986 */ /* 0x0001e2000c101506 */
[----:B------:R-:W-:Y:S01]  /*7310*/  LOP3.LUT P2, RZ, R174, 0x20000, RZ, 0xc0, !PT ;  /* 0x00020000aeff7812 */ /* 0x000fe2000784c0ff */
[----:B------:R-:W-:Y:S01]  /*7320*/  @P0 HMUL2 R172, R172.H0_H0, c[0x0] [0x16c].H0_H0 ;  /* 0x20005b00acac0a32 */ /* 0x000fe20000000800 */
[----:B------:R-:W-:Y:S01]  /*7330*/  @P3 LEA.HI.X R133, R110, R7, R190, 0x1, P6 ;  /* 0x000000076e853211 */ /* 0x000fe200030f0cbe */
[----:B------:R2:W-:Y:S01]  /*7340*/  @P4 STG.E.U16 [R126.64], R55 ;  /* 0x000000377e004986 */ /* 0x0005e2000c101506 */
[----:B-1----:R-:W-:Y:S01]  /*7350*/  P2R R122, PR, RZ, 0x4 ;  /* 0x00000004ff7a7803 */ /* 0x002fe20000000000 */
[----:B------:R-:W-:Y:S01]  /*7360*/  @P5 HMUL2 R54, R54.H0_H0, c[0x0] [0x16c].H0_H0 ;  /* 0x20005b0036365a32 */ /* 0x000fe20000000800 */
[----:B------:R-:W-:Y:S01]  /*7370*/  @P5 LEA R134, P6, R112, R6, 0x1 ;  /* 0x0000000670865211 */ /* 0x000fe200078c08ff */
[----:B------:R-:W-:Y:S01]  /*7380*/  @P0 STG.E.U16 [R128.64], R172 ;  /* 0x000000ac80000986 */ /* 0x000fe2000c101506 */
[----:B------:R-:W-:-:S02]  /*7390*/  LOP3.LUT P0, RZ, R174, 0x10000, RZ, 0xc0, !PT ;  /* 0x00010000aeff7812 */ /* 0x000fc4000780c0ff */
[----:B------:R-:W-:Y:S02]  /*73a0*/  @P5 LEA.HI.X R135, R112, R7, R191, 0x1, P6 ;  /* 0x0000000770875211 */ /* 0x000fe400030f0cbf */
[----:B------:R-:W-:Y:S02]  /*73b0*/  LOP3.LUT P6, RZ, R24, 0x1, RZ, 0xc0, !PT ;  /* 0x0000000118ff7812 */ /* 0x000fe400078cc0ff */
[----:B0-----:R-:W-:Y:S02]  /*73c0*/  P2R R97, PR, RZ, 0x1 ;  /* 0x00000001ff617803 */ /* 0x001fe40000000000 */
[----:B--2---:R-:W-:Y:S02]  /*73d0*/  P2R R55, PR, RZ, 0x10 ;  /* 0x00000010ff377803 */ /* 0x004fe40000000000 */
[C---:B------:R-:W-:Y:S02]  /*73e0*/  LOP3.LUT P4, RZ, R174.reuse, 0x2000000, RZ, 0xc0, !PT ;  /* 0x02000000aeff7812 */ /* 0x040fe4000788c0ff */
[----:B------:R-:W-:-:S02]  /*73f0*/  LOP3.LUT P0, RZ, R174, 0x800000, RZ, 0xc0, !PT ;  /* 0x00800000aeff7812 */ /* 0x000fc4000780c0ff */
[C---:B------:R-:W-:Y:S02]  /*7400*/  LOP3.LUT P2, RZ, R174.reuse, 0x400000, RZ, 0xc0, !PT ;  /* 0x00400000aeff7812 */ /* 0x040fe4000784c0ff */
[----:B------:R-:W-:Y:S01]  /*7410*/  P2R R71, PR, RZ, 0x2 ;  /* 0x00000002ff477803 */ /* 0x000fe20000000000 */
[----:B------:R-:W-:Y:S01]  /*7420*/  @P6 HMUL2 R86, R86.H0_H0, c[0x0] [0x16c].H0_H0 ;  /* 0x20005b0056566a32 */ /* 0x000fe20000000800 */
[----:B------:R-:W-:-:S04]  /*7430*/  LOP3.LUT P1, RZ, R174, 0x100000, RZ, 0xc0, !PT ;  /* 0x00100000aeff7812 */ /* 0x000fc8000782c0ff */
[----:B------:R0:W-:Y:S01]  /*7440*/  @P6 STG.E.U16 [R130.64], R86 ;  /* 0x0000005682006986 */ /* 0x0001e2000c101506 */
[----:B------:R-:W-:Y:S01]  /*7450*/  LOP3.LUT P6, RZ, R174, 0x8000, RZ, 0xc0, !PT ;  /* 0x00008000aeff7812 */ /* 0x000fe200078cc0ff */
[----:B------:R-:W-:Y:S02]  /*7460*/  @P4 HMUL2 R171, R171.H0_H0, c[0x0] [0x16c].H0_H0 ;  /* 0x20005b00abab4a32 */ /* 0x000fe40000000800 */
[----:B------:R1:W-:Y:S01]  /*7470*/  @P3 STG.E.U16 [R132.64], R70 ;  /* 0x0000004684003986 */ /* 0x0003e2000c101506 */
[----:B------:R-:W-:Y:S02]  /*7480*/  @P0 HMUL2 R69, R69.H0_H0, c[0x0] [0x16c].H0_H0 ;  /* 0x20005b0045450a32 */ /* 0x000fe40000000800 */
[----:B------:R-:W-:Y:S01]  /*7490*/  @P2 HMUL2 R53, R53.H0_H0, c[0x0] [0x16c].H0_H0 ;  /* 0x20005b0035352a32 */ /* 0x000fe20000000800 */
[----:B------:R2:W-:Y:S01]  /*74a0*/  @P5 STG.E.U16 [R134.64], R54 ;  /* 0x0000003686005986 */ /* 0x0005e2000c101506 */
[----:B------:R-:W-:Y:S01]  /*74b0*/  @P1 HMUL2 R84, R84.H0_H0, c[0x0] [0x16c].H0_H0 ;  /* 0x20005b0054541a32 */ /* 0x000fe20000000800 */
[----:B0-----:R-:W-:-:S02]  /*74c0*/  P2R R86, PR, RZ, 0x40 ;  /* 0x00000040ff567803 */ /* 0x001fc40000000000 */
[----:B------:R-:W-:Y:S01]  /*74d0*/  @P4 STG.E.U16 [R114.64+-0x1a], R171 ;  /* 0xffffe6ab72004986 */ /* 0x000fe2000c101506 */
[C---:B------:R-:W-:Y:S02]  /*74e0*/  LOP3.LUT P6, RZ, R174.reuse, 0x1000000, RZ, 0xc0, !PT ;  /* 0x01000000aeff7812 */ /* 0x040fe400078cc0ff */
[C---:B------:R-:W-:Y:S02]  /*74f0*/  LOP3.LUT P4, RZ, R174.reuse, 0x4000, RZ, 0xc0, !PT ;  /* 0x00004000aeff7812 */ /* 0x040fe4000788c0ff */
[----:B-1----:R-:W-:Y:S02]  /*7500*/  P2R R70, PR, RZ, 0x8 ;  /* 0x00000008ff467803 */ /* 0x002fe40000000000 */
[----:B------:R-:W-:Y:S02]  /*7510*/  LOP3.LUT P3, RZ, R174, 0x200000, RZ, 0xc0, !PT ;  /* 0x00200000aeff7812 */ /* 0x000fe4000786c0ff */
[----:B------:R-:W-:Y:S02]  /*7520*/  P2R R123, PR, RZ, 0x10 ;  /* 0x00000010ff7b7803 */ /* 0x000fe40000000000 */
[----:B--2---:R-:W-:-:S02]  /*7530*/  P2R R54, PR, RZ, 0x20 ;  /* 0x00000020ff367803 */ /* 0x004fc40000000000 */
[C---:B------:R-:W-:Y:S01]  /*7540*/  LOP3.LUT P4, RZ, R174.reuse, 0x80000, RZ, 0xc0, !PT ;  /* 0x00080000aeff7812 */ /* 0x040fe2000788c0ff */
[----:B------:R-:W-:Y:S01]  /*7550*/  @P6 HMUL2 R85, R85.H0_H0, c[0x0] [0x16c].H0_H0 ;  /* 0x20005b0055556a32 */ /* 0x000fe20000000800 */
[----:B------:R-:W-:-:S04]  /*7560*/  LOP3.LUT P5, RZ, R174, 0x40000, RZ, 0xc0, !PT ;  /* 0x00040000aeff7812 */ /* 0x000fc800078ac0ff */
[----:B------:R-:W-:Y:S01]  /*7570*/  @P6 STG.E.U16 [R116.64+-0x1a], R85 ;  /* 0xffffe65574006986 */ /* 0x000fe2000c101506 */
[----:B------:R-:W-:Y:S01]  /*7580*/  @P3 HMUL2 R170, R170.H0_H0, c[0x0] [0x16c].H0_H0 ;  /* 0x20005b00aaaa3a32 */ /* 0x000fe20000000800 */
[----:B------:R-:W-:Y:S02]  /*7590*/  ISETP.NE.AND P6, PT, R86, RZ, PT ;  /* 0x000000ff5600720c */ /* 0x000fe40003fc5270 */
[----:B------:R-:W-:Y:S01]  /*75a0*/  @P0 STG.E.U16 [R118.64+-0x1a], R69 ;  /* 0xffffe64576000986 */ /* 0x000fe2000c101506 */
[----:B------:R-:W-:Y:S02]  /*75b0*/  ISETP.NE.AND P0, PT, R97, RZ, PT ;  /* 0x000000ff6100720c */ /* 0x000fe40003f05270 */
[----:B------:R-:W-:Y:S01]  /*75c0*/  @P4 HMUL2 R68, R68.H0_H0, c[0x0] [0x16c].H0_H0 ;  /* 0x20005b0044444a32 */ /* 0x000fe20000000800 */
[----:B------:R-:W-:Y:S01]  /*75d0*/  @P2 STG.E.U16 [R120.64+-0x1a], R53 ;  /* 0xffffe63578002986 */ /* 0x000fe2000c101506 */
[----:B------:R-:W-:Y:S01]  /*75e0*/  ISETP.NE.AND P2, PT, R122, RZ, PT ;  /* 0x000000ff7a00720c */ /* 0x000fe20003f45270 */
[----:B------:R-:W-:-:S02]  /*75f0*/  @P5 HMUL2 R52, R52.H0_H0, c[0x0] [0x16c].H0_H0 ;  /* 0x20005b0034345a32 */ /* 0x000fc40000000800 */
[----:B------:R-:W-:Y:S01]  /*7600*/  @P3 STG.E.U16 [R114.64+-0x18], R170 ;  /* 0xffffe8aa72003986 */ /* 0x000fe2000c101506 */
[C---:B------:R-:W-:Y:S02]  /*7610*/  LOP3.LUT P3, RZ, R174.reuse, 0x800, RZ, 0xc0, !PT ;  /* 0x00000800aeff7812 */ /* 0x040fe4000786c0ff */
[----:B------:R-:W-:Y:S01]  /*7620*/  @P6 HMUL2 R67, R67.H0_H0, c[0x0] [0x16c].H0_H0 ;  /* 0x20005b0043436a32 */ /* 0x000fe20000000800 */
[----:B------:R-:W-:Y:S01]  /*7630*/  @P1 STG.E.U16 [R116.64+-0x18], R84 ;  /* 0xffffe85474001986 */ /* 0x000fe2000c101506 */
[----:B------:R-:W-:Y:S01]  /*7640*/  LOP3.LUT P1, RZ, R174, 0x400, RZ, 0xc0, !PT ;  /* 0x00000400aeff7812 */ /* 0x000fe2000782c0ff */
[----:B------:R-:W-:Y:S02]  /*7650*/  @P0 HMUL2 R83, R83.H0_H0, c[0x0] [0x16c].H0_H0 ;  /* 0x20005b0053530a32 */ /* 0x000fe40000000800 */
[----:B------:R0:W-:Y:S01]  /*7660*/  @P4 STG.E.U16 [R118.64+-0x18], R68 ;  /* 0xffffe84476004986 */ /* 0x0001e2000c101506 */
[----:B------:R-:W-:Y:S01]  /*7670*/  ISETP.NE.AND P4, PT, R123, RZ, PT ;  /* 0x000000ff7b00720c */ /* 0x000fe20003f85270 */
[----:B------:R-:W-:-:S02]  /*7680*/  @P2 HMUL2 R169, R169.H0_H0, c[0x0] [0x16c].H0_H0 ;  /* 0x20005b00a9a92a32 */ /* 0x000fc40000000800 */
[----:B------:R1:W-:Y:S01]  /*7690*/  @P5 STG.E.U16 [R120.64+-0x18], R52 ;  /* 0xffffe83478005986 */ /* 0x0003e2000c101506 */
[C---:B------:R-:W-:Y:S01]  /*76a0*/  LOP3.LUT P5, RZ, R174.reuse, 0x4, RZ, 0xc0, !PT ;  /* 0x00000004aeff7812 */ /* 0x040fe200078ac0ff */
[----:B------:R-:W-:Y:S02]  /*76b0*/  @P3 HMUL2 R66, R66.H0_H0, c[0x0] [0x16c].H0_H0 ;  /* 0x20005b0042423a32 */ /* 0x000fe40000000800 */
[----:B------:R-:W-:Y:S01]  /*76c0*/  @P2 STG.E.U16 [R114.64+-0x16], R169 ;  /* 0xffffeaa972002986 */ /* 0x000fe2000c101506 */
[C---:B------:R-:W-:Y:S01]  /*76d0*/  LOP3.LUT P2, RZ, R174.reuse, 0x40, RZ, 0xc0, !PT ;  /* 0x00000040aeff7812 */ /* 0x040fe2000784c0ff */
[----:B------:R-:W-:Y:S02]  /*76e0*/  @P1 HMUL2 R50, R50.H0_H0, c[0x0] [0x16c].H0_H0 ;  /* 0x20005b0032321a32 */ /* 0x000fe40000000800 */
[----:B------:R-:W-:Y:S01]  /*76f0*/  @P0 STG.E.U16 [R116.64+-0x16], R83 ;  /* 0xffffea5374000986 */ /* 0x000fe2000c101506 */
[----:B------:R-:W-:Y:S01]  /*7700*/  LOP3.LUT P0, RZ, R174, 0x20, RZ, 0xc0, !PT ;  /* 0x00000020aeff7812 */ /* 0x000fe2000780c0ff */
[----:B------:R-:W-:Y:S01]  /*7710*/  @P4 HMUL2 R51, R51.H0_H0, c[0x0] [0x16c].H0_H0 ;  /* 0x20005b0033334a32 */ /* 0x000fe20000000800 */
[----:B0-----:R-:W-:Y:S01]  /*7720*/  P2R R68, PR, RZ, 0x4 ;  /* 0x00000004ff447803 */ /* 0x001fe20000000000 */
[----:B------:R0:W-:Y:S01]  /*7730*/  @P6 STG.E.U16 [R118.64+-0x16], R67 ;  /* 0xffffea4376006986 */ /* 0x0001e2000c101506 */
[----:B------:R-:W-:-:S02]  /*7740*/  P2R R53, PR, RZ, 0x1 ;  /* 0x00000001ff357803 */ /* 0x000fc40000000000 */
[C---:B------:R-:W-:Y:S02]  /*7750*/  LOP3.LUT P0, RZ, R174.reuse, 0x2000, RZ, 0xc0, !PT ;  /* 0x00002000aeff7812 */ /* 0x040fe4000780c0ff */
[C---:B------:R-:W-:Y:S02]  /*7760*/  LOP3.LUT P2, RZ, R174.reuse, 0x1000, RZ, 0xc0, !PT ;  /* 0x00001000aeff7812 */ /* 0x040fe4000784c0ff */
[----:B-1----:R-:W-:Y:S02]  /*7770*/  P2R R52, PR, RZ, 0x1 ;  /* 0x00000001ff347803 */ /* 0x002fe40000000000 */
[C---:B------:R-:W-:Y:S02]  /*7780*/  LOP3.LUT P6, RZ, R174.reuse, 0x1, RZ, 0xc0, !PT ;  /* 0x00000001aeff7812 */ /* 0x040fe400078cc0ff */
[----:B------:R-:W-:Y:S02]  /*7790*/  LOP3.LUT P4, RZ, R174, 0x2, RZ, 0xc0, !PT ;  /* 0x00000002aeff7812 */ /* 0x000fe4000788c0ff */
[----:B0-----:R-:W-:-:S02]  /*77a0*/  P2R R67, PR, RZ, 0x40 ;  /* 0x00000040ff437803 */ /* 0x001fc40000000000 */
[----:B------:R-:W-:Y:S01]  /*77b0*/  P2R R69, PR, RZ, 0x10 ;  /* 0x00000010ff457803 */ /* 0x000fe20000000000 */
[----:B------:R-:W-:Y:S01]  /*77c0*/  @P0 HMUL2 R168, R168.H0_H0, c[0x0] [0x16c].H0_H0 ;  /* 0x20005b00a8a80a32 */ /* 0x000fe20000000800 */
[C---:B------:R-:W-:Y:S01]  /*77d0*/  LOP3.LUT P0, RZ, R174.reuse, 0x4000, RZ, 0xc0, !PT ;  /* 0x00004000aeff7812 */ /* 0x040fe2000780c0ff */
[----:B------:R-:W-:Y:S01]  /*77e0*/  @P2 HMUL2 R82, R82.H0_H0, c[0x0] [0x16c].H0_H0 ;  /* 0x20005b0052522a32 */ /* 0x000fe20000000800 */
[C---:B------:R-:W-:Y:S02]  /*77f0*/  LOP3.LUT P6, RZ, R174.reuse, 0x200, RZ, 0xc0, !PT ;  /* 0x00000200aeff7812 */ /* 0x040fe400078cc0ff */
[----:B------:R-:W-:Y:S02]  /*7800*/  P2R R83, PR, RZ, 0x20 ;  /* 0x00000020ff537803 */ /* 0x000fe40000000000 */
[C---:B------:R-:W-:Y:S02]  /*7810*/  LOP3.LUT P4, RZ, R174.reuse, 0x100, RZ, 0xc0, !PT ;  /* 0x00000100aeff7812 */ /* 0x040fe4000788c0ff */
[----:B------:R-:W-:-:S05]  /*7820*/  LOP3.LUT P5, RZ, R174, 0x80, RZ, 0xc0, !PT ;  /* 0x00000080aeff7812 */ /* 0x000fca00078ac0ff */
[----:B------:R0:W-:Y:S01]  /*7830*/  @P0 STG.E.U16 [R120.64+-0x16], R51 ;  /* 0xffffea3378000986 */ /* 0x0001e2000c101506 */
[----:B------:R-:W-:Y:S01]  /*7840*/  ISETP.NE.AND P0, PT, R52, RZ, PT ;  /* 0x000000ff3400720c */ /* 0x000fe20003f05270 */
[----:B------:R-:W-:-:S04]  /*7850*/  @P6 HMUL2 R167, R167.H0_H0, c[0x0] [0x16c].H0_H0 ;  /* 0x20005b00a7a76a32 */ /* 0x000fc80000000800 */
[----:B------:R-:W-:Y:S02]  /*7860*/  @P4 HMUL2 R81, R81.H0_H0, c[0x0] [0x16c].H0_H0 ;  /* 0x20005b0051514a32 */ /* 0x000fe40000000800 */
[----:B------:R-:W-:-:S06]  /*7870*/  @P5 HMUL2 R65, R65.H0_H0, c[0x0] [0x16c].H0_H0 ;  /* 0x20005b0041415a32 */ /* 0x000fcc0000000800 */
[----:B------:R-:W-:Y:S01]  /*7880*/  @P0 STG.E.U16 [R114.64+-0x14], R168 ;  /* 0xffffeca872000986 */ /* 0x000fe2000c101506 */
[----:B------:R-:W-:-:S03]  /*7890*/  ISETP.NE.AND P0, PT, R53, RZ, PT ;  /* 0x000000ff3500720c */ /* 0x000fc60003f05270 */
[----:B------:R-:W-:Y:S01]  /*78a0*/  @P2 STG.E.U16 [R116.64+-0x14], R82 ;  /* 0xffffec5274002986 */ /* 0x000fe2000c101506 */
[----:B------:R-:W-:-:S03]  /*78b0*/  ISETP.NE.AND P2, PT, R68, RZ, PT ;  /* 0x000000ff4400720c */ /* 0x000fc60003f45270 */
[----:B------:R-:W-:Y:S01]  /*78c0*/  @P3 STG.E.U16 [R118.64+-0x14], R66 ;  /* 0xffffec4276003986 */ /* 0x000fe2000c101506 */
[----:B------:R-:W-:-:S03]  /*78d0*/  LOP3.LUT P3, RZ, R24, 0x80000000, RZ, 0xc0, !PT ;  /* 0x8000000018ff7812 */ /* 0x000fc6000786c0ff */
[----:B------:R1:W-:Y:S01]  /*78e0*/  @P1 STG.E.U16 [R120.64+-0x14], R50 ;  /* 0xffffec3278001986 */ /* 0x0003e2000c101506 */
[----:B------:R-:W-:Y:S01]  /*78f0*/  LOP3.LUT P1, RZ, R24, 0x40000000, RZ, 0xc0, !PT ;  /* 0x4000000018ff7812 */ /* 0x000fe2000782c0ff */
[----:B------:R-:W-:Y:S01]  /*7900*/  @P0 HMUL2 R166, R166.H0_H0, c[0x0] [0x16c].H0_H0 ;  /* 0x20005b00a6a60a32 */ /* 0x000fe20000000800 */
[----:B0-----:R-:W-:Y:S01]  /*7910*/  P2R R51, PR, RZ, 0x8 ;  /* 0x00000008ff337803 */ /* 0x001fe20000000000 */
[----:B------:R-:W-:Y:S01]  /*7920*/  @P6 STG.E.U16 [R114.64+-0x12], R167 ;  /* 0xffffeea772006986 */ /* 0x000fe2000c101506 */
[C---:B------:R-:W-:Y:S01]  /*7930*/  LOP3.LUT P3, RZ, R174.reuse, 0x8, RZ, 0xc0, !PT ;  /* 0x00000008aeff7812 */ /* 0x040fe2000786c0ff */
[----:B------:R-:W-:Y:S01]  /*7940*/  @P2 HMUL2 R49, R49.H0_H0, c[0x0] [0x16c].H0_H0 ;  /* 0x20005b0031312a32 */ /* 0x000fe20000000800 */
[----:B------:R-:W-:Y:S01]  /*7950*/  ISETP.NE.AND P6, PT, R67, RZ, PT ;  /* 0x000000ff4300720c */ /* 0x000fe20003fc5270 */
[----:B------:R-:W-:Y:S01]  /*7960*/  @P4 STG.E.U16 [R116.64+-0x12], R81 ;  /* 0xffffee5174004986 */ /* 0x000fe2000c101506 */
[----:B------:R-:W-:Y:S02]  /*7970*/  ISETP.NE.AND P4, PT, R69, RZ, PT ;  /* 0x000000ff4500720c */ /* 0x000fe40003f85270 */
[----:B-1----:R-:W-:Y:S01]  /*7980*/  P2R R50, PR, RZ, 0x2 ;  /* 0x00000002ff327803 */ /* 0x002fe20000000000 */
[----:B------:R-:W-:Y:S01]  /*7990*/  @P5 STG.E.U16 [R118.64+-0x12], R65 ;  /* 0xffffee4176005986 */ /* 0x000fe2000c101506 */
[----:B------:R-:W-:-:S02]  /*79a0*/  LOP3.LUT P1, RZ, R174, 0x10, RZ, 0xc0, !PT ;  /* 0x00000010aeff7812 */ /* 0x000fc4000782c0ff */
[----:B------:R-:W-:Y:S01]  /*79b0*/  ISETP.NE.AND P5, PT, R83, RZ, PT ;  /* 0x000000ff5300720c */ /* 0x000fe20003fa5270 */
[----:B------:R-:W-:Y:S02]  /*79c0*/  @P2 STG.E.U16 [R120.64+-0x12], R49 ;  /* 0xffffee3178002986 */ /* 0x000fe4000c101506 */
[----:B------:R-:W-:Y:S01]  /*79d0*/  @P3 HMUL2 R64, R64.H0_H0, c[0x0] [0x16c].H0_H0 ;  /* 0x20005b0040403a32 */ /* 0x000fe20000000800 */
[C---:B------:R-:W-:Y:S01]  /*79e0*/  LOP3.LUT P2, RZ, R24.reuse, 0x10000000, RZ, 0xc0, !PT ;  /* 0x1000000018ff7812 */ /* 0x040fe2000784c0ff */
[----:B------:R-:W-:Y:S01]  /*79f0*/  @P6 HMUL2 R79, R79.H0_H0, c[0x0] [0x16c].H0_H0 ;  /* 0x20005b004f4f6a32 */ /* 0x000fe20000000800 */
[----:B------:R-:W-:Y:S01]  /*7a00*/  @P0 STG.E.U16 [R114.64+-0x10], R166 ;  /* 0xfffff0a672000986 */ /* 0x000fe2000c101506 */
[----:B------:R-:W-:Y:S01]  /*7a10*/  @P4 HMUL2 R165, R165.H0_H0, c[0x0] [0x16c].H0_H0 ;  /* 0x20005b00a5a54a32 */ /* 0x000fe20000000800 */
[----:B------:R-:W-:-:S03]  /*7a20*/  LOP3.LUT P0, RZ, R24, 0x8000000, RZ, 0xc0, !PT ;  /* 0x0800000018ff7812 */ /* 0x000fc6000780c0ff */
[----:B------:R-:W-:Y:S02]  /*7a30*/  @P1 HMUL2 R80, R80.H0_H0, c[0x0] [0x16c].H0_H0 ;  /* 0x20005b0050501a32 */ /* 0x000fe40000000800 */
[----:B------:R-:W-:-:S03]  /*7a40*/  @P5 HMUL2 R48, R48.H0_H0, c[0x0] [0x16c].H0_H0 ;  /* 0x20005b0030305a32 */ /* 0x000fc60000000800 */
[----:B------:R-:W-:Y:S01]  /*7a50*/  @P1 STG.E.U16 [R116.64+-0x10], R80 ;  /* 0xfffff05074001986 */ /* 0x000fe2000c101506 */
[----:B------:R-:W-:Y:S01]  /*7a60*/  ISETP.NE.AND P1, PT, R50, RZ, PT ;  /* 0x000000ff3200720c */ /* 0x000fe20003f25270 */
[----:B------:R-:W-:Y:S02]  /*7a70*/  @P2 HMUL2 R78, R78.H0_H0, c[0x0] [0x16c].H0_H0 ;  /* 0x20005b004e4e2a32 */ /* 0x000fe40000000800 */
[----:B------:R0:W-:Y:S01]  /*7a80*/  @P3 STG.E.U16 [R118.64+-0x10], R64 ;  /* 0xfffff04076003986 */ /* 0x0001e2000c101506 */
[----:B------:R-:W-:Y:S01]  /*7a90*/  ISETP.NE.AND P3, PT, R51, RZ, PT ;  /* 0x000000ff3300720c */ /* 0x000fe20003f65270 */
[----:B------:R-:W-:Y:S02]  /*7aa0*/  @P0 HMUL2 R62, R62.H0_H0, c[0x0] [0x16c].H0_H0 ;  /* 0x20005b003e3e0a32 */ /* 0x000fe40000000800 */
[----:B------:R1:W-:Y:S01]  /*7ab0*/  @P5 STG.E.U16 [R120.64+-0x10], R48 ;  /* 0xfffff03078005986 */ /* 0x0003e2000c101506 */
[----:B------:R-:W-:-:S03]  /*7ac0*/  LOP3.LUT P5, RZ, R24, 0x200000, RZ, 0xc0, !PT ;  /* 0x0020000018ff7812 */ /* 0x000fc600078ac0ff */
[----:B------:R-:W-:Y:S01]  /*7ad0*/  @P4 STG.E.U16 [R114.64+-0xe], R165 ;  /* 0xfffff2a572004986 */ /* 0x000fe2000c101506 */
[----:B------:R-:W-:Y:S01]  /*7ae0*/  P2R R53, PR, RZ, 0x20 ;  /* 0x00000020ff357803 */ /* 0x000fe20000000000 */
[----:B------:R-:W-:Y:S01]  /*7af0*/  @P1 HMUL2 R47, R47.H0_H0, c[0x0] [0x16c].H0_H0 ;  /* 0x20005b002f2f1a32 */ /* 0x000fe20000000800 */
[C---:B------:R-:W-:Y:S01]  /*7b00*/  LOP3.LUT P5, RZ, R24.reuse, 0x1000000, RZ, 0xc0, !PT ;  /* 0x0100000018ff7812 */ /* 0x040fe200078ac0ff */
[----:B------:R-:W-:Y:S01]  /*7b10*/  @P6 STG.E.U16 [R116.64+-0xe], R79 ;  /* 0xfffff24f74006986 */ /* 0x000fe2000c101506 */
[C---:B------:R-:W-:Y:S01]  /*7b20*/  LOP3.LUT P6, RZ, R24.reuse, 0x20000, RZ, 0xc0, !PT ;  /* 0x0002000018ff7812 */ /* 0x040fe200078cc0ff */
[----:B------:R-:W-:Y:S01]  /*7b30*/  @P3 HMUL2 R63, R63.H0_H0, c[0x0] [0x16c].H0_H0 ;  /* 0x20005b003f3f3a32 */ /* 0x000fe20000000800 */
[----:B------:R-:W-:Y:S02]  /*7b40*/  LOP3.LUT P3, RZ, R24, 0x100000, RZ, 0xc0, !PT ;  /* 0x0010000018ff7812 */ /* 0x000fe4000786c0ff */
[----:B------:R-:W-:Y:S02]  /*7b50*/  P2R R50, PR, RZ, 0x20 ;  /* 0x00000020ff327803 */ /* 0x000fe40000000000 */
[----:B0-----:R-:W-:-:S02]  /*7b60*/  P2R R64, PR, RZ, 0x8 ;  /* 0x00000008ff407803 */ /* 0x001fc40000000000 */
[C---:B------:R-:W-:Y:S02]  /*7b70*/  LOP3.LUT P3, RZ, R24.reuse, 0x800000, RZ, 0xc0, !PT ;  /* 0x0080000018ff7812 */ /* 0x040fe4000786c0ff */
[C---:B------:R-:W-:Y:S02]  /*7b80*/  LOP3.LUT P5, RZ, R24.reuse, 0x20000000, RZ, 0xc0, !PT ;  /* 0x2000000018ff7812 */ /* 0x040fe400078ac0ff */
[----:B------:R-:W-:Y:S02]  /*7b90*/  P2R R49, PR, RZ, 0x8 ;  /* 0x00000008ff317803 */ /* 0x000fe40000000000 */
[C---:B------:R-:W-:Y:S02]  /*7ba0*/  LOP3.LUT P3, RZ, R24.reuse, 0x40000000, RZ, 0xc0, !PT ;  /* 0x4000000018ff7812 */ /* 0x040fe4000786c0ff */
[----:B------:R-:W-:Y:S02]  /*7bb0*/  LOP3.LUT P1, RZ, R24, 0x40000, RZ, 0xc0, !PT ;  /* 0x0004000018ff7812 */ /* 0x000fe4000782c0ff */
[----:B-1----:R-:W-:-:S02]  /*7bc0*/  P2R R48, PR, RZ, 0x8 ;  /* 0x00000008ff307803 */ /* 0x002fc40000000000 */
[C---:B------:R-:W-:Y:S02]  /*7bd0*/  LOP3.LUT P3, RZ, R24.reuse, 0x80000000, RZ, 0xc0, !PT ;  /* 0x8000000018ff7812 */ /* 0x040fe4000786c0ff */
[C---:B------:R-:W-:Y:S01]  /*7be0*/  LOP3.LUT P4, RZ, R24.reuse, 0x80000, RZ, 0xc0, !PT ;  /* 0x0008000018ff7812 */ /* 0x040fe2000788c0ff */
[----:B------:R-:W-:Y:S01]  /*7bf0*/  @P5 HMUL2 R164, R164.H0_H0, c[0x0] [0x16c].H0_H0 ;  /* 0x20005b00a4a45a32 */ /* 0x000fe20000000800 */
[----:B------:R-:W-:Y:S02]  /*7c00*/  P2R R51, PR, RZ, 0x40 ;  /* 0x00000040ff337803 */ /* 0x000fe40000000000 */
[----:B------:R-:W-:Y:S02]  /*7c10*/  P2R R52, PR, RZ, 0x2 ;  /* 0x00000002ff347803 */ /* 0x000fe40000000000 */
[C---:B------:R-:W-:Y:S02]  /*7c20*/  LOP3.LUT P6, RZ, R24.reuse, 0x4000000, RZ, 0xc0, !PT ;  /* 0x0400000018ff7812 */ /* 0x040fe400078cc0ff */
[----:B------:R-:W-:-:S02]  /*7c30*/  LOP3.LUT P1, RZ, R24, 0x2000000, RZ, 0xc0, !PT ;  /* 0x0200000018ff7812 */ /* 0x000fc4000782c0ff */
[----:B------:R-:W-:Y:S01]  /*7c40*/  P2R R65, PR, RZ, 0x10 ;  /* 0x00000010ff417803 */ /* 0x000fe20000000000 */
[----:B------:R-:W-:Y:S01]  /*7c50*/  @P3 STG.E.U16 [R118.64+-0xe], R63 ;  /* 0xfffff23f76003986 */ /* 0x000fe2000c101506 */
[----:B------:R-:W-:Y:S02]  /*7c60*/  ISETP.NE.AND P3, PT, R48, RZ, PT ;  /* 0x000000ff3000720c */ /* 0x000fe40003f65270 */
[----:B------:R-:W-:-:S05]  /*7c70*/  LOP3.LUT P4, RZ, R24, 0x400000, RZ, 0xc0, !PT ;  /* 0x0040000018ff7812 */ /* 0x000fca000788c0ff */
[----:B------:R-:W-:Y:S02]  /*7c80*/  @P6 HMUL2 R46, R46.H0_H0, c[0x0] [0x16c].H0_H0 ;  /* 0x20005b002e2e6a32 */ /* 0x000fe40000000800 */
[----:B------:R-:W-:-:S04]  /*7c90*/  @P1 HMUL2 R163, R163.H0_H0, c[0x0] [0x16c].H0_H0 ;  /* 0x20005b00a3a31a32 */ /* 0x000fc80000000800 */
[----:B------:R-:W-:Y:S01]  /*7ca0*/  @P3 STG.E.U16 [R120.64+-0xe], R47 ;  /* 0xfffff22f78003986 */ /* 0x000fe2000c101506 */
[----:B------:R-:W-:Y:S01]  /*7cb0*/  ISETP.NE.AND P3, PT, R49, RZ, PT ;  /* 0x000000ff3100720c */ /* 0x000fe20003f65270 */
[----:B------:R-:W-:Y:S02]  /*7cc0*/  @P4 HMUL2 R45, R45.H0_H0, c[0x0] [0x16c].H0_H0 ;  /* 0x20005b002d2d4a32 */ /* 0x000fe40000000800 */
[----:B------:R-:W-:Y:S01]  /*7cd0*/  @P5 STG.E.U16 [R114.64+-0xc], R164 ;  /* 0xfffff4a472005986 */ /* 0x000fe2000c101506 */
[----:B------:R-:W-:-:S03]  /*7ce0*/  ISETP.NE.AND P5, PT, R50, RZ, PT ;  /* 0x000000ff3200720c */ /* 0x000fc60003fa5270 */
[----:B------:R-:W-:Y:S01]  /*7cf0*/  @P2 STG.E.U16 [R116.64+-0xc], R78 ;  /* 0xfffff44e74002986 */ /* 0x000fe2000c101506 */
[----:B------:R-:W-:-:S03]  /*7d00*/  LOP3.LUT P2, RZ, R24, 0x10000, RZ, 0xc0, !PT ;  /* 0x0001000018ff7812 */ /* 0x000fc6000784c0ff */
[----:B------:R-:W-:Y:S01]  /*7d10*/  @P0 STG.E.U16 [R118.64+-0xc], R62 ;  /* 0xfffff43e76000986 */ /* 0x000fe2000c101506 */
[----:B------:R-:W-:Y:S01]  /*7d20*/  LOP3.LUT P0, RZ, R24, 0x8000, RZ, 0xc0, !PT ;  /* 0x0000800018ff7812 */ /* 0x000fe2000780c0ff */
[----:B------:R-:W-:Y:S02]  /*7d30*/  @P3 HMUL2 R61, R61.H0_H0, c[0x0] [0x16c].H0_H0 ;  /* 0x20005b003d3d3a32 */ /* 0x000fe40000000800 */
[----:B------:R-:W-:Y:S01]  /*7d40*/  @P6 STG.E.U16 [R120.64+-0xc], R46 ;  /* 0xfffff42e78006986 */ /* 0x000fe2000c101506 */
[----:B------:R-:W-:Y:S01]  /*7d50*/  ISETP.NE.AND P6, PT, R51, RZ, PT ;  /* 0x000000ff3300720c */ /* 0x000fe20003fc5270 */
[----:B------:R-:W-:Y:S02]  /*7d60*/  @P5 HMUL2 R77, R77.H0_H0, c[0x0] [0x16c].H0_H0 ;  /* 0x20005b004d4d5a32 */ /* 0x000fe40000000800 */
[----:B------:R-:W-:Y:S01]  /*7d70*/  @P1 STG.E.U16 [R114.64+-0xa], R163 ;  /* 0xfffff6a372001986 */ /* 0x000fe2000c101506 */
[----:B------:R-:W-:Y:S01]  /*7d80*/  ISETP.NE.AND P1, PT, R52, RZ, PT ;  /* 0x000000ff3400720c */ /* 0x000fe20003f25270 */
[----:B------:R-:W-:Y:S01]  /*7d90*/  @P2 HMUL2 R75, R75.H0_H0, c[0x0] [0x16c].H0_H0 ;  /* 0x20005b004b4b2a32 */ /* 0x000fe20000000800 */
[----:B------:R-:W-:Y:S01]  /*7da0*/  LOP3.LUT P2, RZ, R24, 0x20, RZ, 0xc0, !PT ;  /* 0x0000002018ff7812 */ /* 0x000fe2000784c0ff */
[----:B------:R-:W-:Y:S01]  /*7db0*/  @P5 STG.E.U16 [R116.64+-0xa], R77 ;  /* 0xfffff64d74005986 */ /* 0x000fe2000c101506 */
[----:B------:R-:W-:Y:S01]  /*7dc0*/  ISETP.NE.AND P5, PT, R53, RZ, PT ;  /* 0x000000ff3500720c */ /* 0x000fe20003fa5270 */
[----:B------:R-:W-:Y:S01]  /*7dd0*/  @P0 HMUL2 R59, R59.H0_H0, c[0x0] [0x16c].H0_H0 ;  /* 0x20005b003b3b0a32 */ /* 0x000fe20000000800 */
[----:B------:R-:W-:Y:S01]  /*7de0*/  P2R R50, PR, RZ, 0x4 ;  /* 0x00000004ff327803 */ /* 0x000fe20000000000 */
[----:B------:R-:W-:Y:S01]  /*7df0*/  @P3 STG.E.U16 [R118.64+-0xa], R61 ;  /* 0xfffff63d76003986 */ /* 0x000fe2000c101506 */
[----:B------:R-:W-:Y:S01]  /*7e00*/  ISETP.NE.AND P3, PT, R64, RZ, PT ;  /* 0x000000ff4000720c */ /* 0x000fe20003f65270 */
[----:B------:R-:W-:Y:S01]  /*7e10*/  @P6 HMUL2 R91, R91.H0_H0, c[0x0] [0x16c].H0_H0 ;  /* 0x20005b005b5b6a32 */ /* 0x000fe20000000800 */
[C---:B------:R-:W-:Y:S01]  /*7e20*/  LOP3.LUT P2, RZ, R24.reuse, 0x400, RZ, 0xc0, !PT ;  /* 0x0000040018ff7812 */ /* 0x040fe2000784c0ff */
[----:B------:R0:W-:Y:S01]  /*7e30*/  @P4 STG.E.U16 [R120.64+-0xa], R45 ;  /* 0xfffff62d78004986 */ /* 0x0001e2000c101506 */
[----:B------:R-:W-:Y:S01]  /*7e40*/  ISETP.NE.AND P4, PT, R65, RZ, PT ;  /* 0x000000ff4100720c */ /* 0x000fe20003f85270 */
[----:B------:R-:W-:Y:S01]  /*7e50*/  @P1 HMUL2 R44, R44.H0_H0, c[0x0] [0x16c].H0_H0 ;  /* 0x20005b002c2c1a32 */ /* 0x000fe20000000800 */
[----:B------:R-:W-:-:S03]  /*7e60*/  LOP3.LUT P0, RZ, R24, 0x8, RZ, 0xc0, !PT ;  /* 0x0000000818ff7812 */ /* 0x000fc6000780c0ff */
[----:B------:R-:W-:-:S04]  /*7e70*/  @P5 HMUL2 R162, R162.H0_H0, c[0x0] [0x16c].H0_H0 ;  /* 0x20005b00a2a25a32 */ /* 0x000fc80000000800 */
[----:B------:R-:W-:Y:S01]  /*7e80*/  @P3 HMUL2 R76, R76.H0_H0, c[0x0] [0x16c].H0_H0 ;  /* 0x20005b004c4c3a32 */ /* 0x000fe20000000800 */
[----:B------:R-:W-:Y:S01]  /*7e90*/  @P5 STG.E.U16 [R114.64+-0x8], R162 ;  /* 0xfffff8a272005986 */ /* 0x000fe2000c101506 */
[----:B0-----:R-:W-:Y:S02]  /*7ea0*/  P2R R45, PR, RZ, 0x4 ;  /* 0x00000004ff2d7803 */ /* 0x001fe40000000000 */
[----:B------:R-:W-:Y:S01]  /*7eb0*/  @P4 HMUL2 R60, R60.H0_H0, c[0x0] [0x16c].H0_H0 ;  /* 0x20005b003c3c4a32 */ /* 0x000fe20000000800 */
[C---:B------:R-:W-:Y:S01]  /*7ec0*/  LOP3.LUT P2, RZ, R24.reuse, 0x8000, RZ, 0xc0, !PT ;  /* 0x0000800018ff7812 */ /* 0x040fe2000784c0ff */
[----:B------:R-:W-:Y:S01]  /*7ed0*/  @P3 STG.E.U16 [R116.64+-0x8], R76 ;  /* 0xfffff84c74003986 */ /* 0x000fe2000c101506 */
[C---:B------:R-:W-:Y:S01]  /*7ee0*/  LOP3.LUT P3, RZ, R24.reuse, 0x80, RZ, 0xc0, !PT ;  /* 0x0000008018ff7812 */ /* 0x040fe2000786c0ff */
[----:B------:R-:W-:Y:S01]  /*7ef0*/  @P0 HMUL2 R56, R56.H0_H0, c[0x0] [0x16c].H0_H0 ;  /* 0x20005b0038380a32 */ /* 0x000fe20000000800 */
[C---:B------:R-:W-:Y:S01]  /*7f00*/  LOP3.LUT P5, RZ, R24.reuse, 0x100, RZ, 0xc0, !PT ;  /* 0x0000010018ff7812 */ /* 0x040fe200078ac0ff */
[----:B------:R-:W-:Y:S01]  /*7f10*/  @P4 STG.E.U16 [R118.64+-0x8], R60 ;  /* 0xfffff83c76004986 */ /* 0x000fe2000c101506 */
[----:B------:R-:W-:-:S02]  /*7f20*/  LOP3.LUT P4, RZ, R24, 0x40, RZ, 0xc0, !PT ;  /* 0x0000004018ff7812 */ /* 0x000fc4000788c0ff */
[----:B------:R-:W-:Y:S01]  /*7f30*/  P2R R47, PR, RZ, 0x8 ;  /* 0x00000008ff2f7803 */ /* 0x000fe20000000000 */
[----:B------:R0:W-:Y:S01]  /*7f40*/  @P1 STG.E.U16 [R120.64+-0x8], R44 ;  /* 0xfffff82c78001986 */ /* 0x0001e2000c101506 */
[----:B------:R-:W-:Y:S02]  /*7f50*/  P2R R51, PR, RZ, 0x10 ;  /* 0x00000010ff337803 */ /* 0x000fe40000000000 */
[C---:B------:R-:W-:Y:S01]  /*7f60*/  LOP3.LUT P4, RZ, R24.reuse, 0x200, RZ, 0xc0, !PT ;  /* 0x0000020018ff7812 */ /* 0x040fe2000788c0ff */
[----:B------:R1:W-:Y:S01]  /*7f70*/  @P6 STG.E.U16 [R114.64+-0x6], R91 ;  /* 0xfffffa5b72006986 */ /* 0x0003e2000c101506 */
[C---:B------:R-:W-:Y:S02]  /*7f80*/  LOP3.LUT P1, RZ, R24.reuse, 0x10, RZ, 0xc0, !PT ;  /* 0x0000001018ff7812 */ /* 0x040fe4000782c0ff */
[----:B------:R-:W-:Y:S02]  /*7f90*/  P2R R46, PR, RZ, 0x10 ;  /* 0x00000010ff2e7803 */ /* 0x000fe40000000000 */
[----:B------:R-:W-:-:S02]  /*7fa0*/  LOP3.LUT P4, RZ, R24, 0x4000, RZ, 0xc0, !PT ;  /* 0x0000400018ff7812 */ /* 0x000fc4000788c0ff */
[----:B------:R-:W-:Y:S02]  /*7fb0*/  P2R R48, PR, RZ, 0x20 ;  /* 0x00000020ff307803 */ /* 0x000fe40000000000 */
[----:B0-----:R-:W-:Y:S02]  /*7fc0*/  P2R R44, PR, RZ, 0x4 ;  /* 0x00000004ff2c7803 */ /* 0x001fe40000000000 */
[C---:B------:R-:W-:Y:S02]  /*7fd0*/  LOP3.LUT P2, RZ, R24.reuse, 0x10000, RZ, 0xc0, !PT ;  /* 0x0001000018ff7812 */ /* 0x040fe4000784c0ff */
[C---:B------:R-:W-:Y:S02]  /*7fe0*/  LOP3.LUT P3, RZ, R24.reuse, 0x2000, RZ, 0xc0, !PT ;  /* 0x0000200018ff7812 */ /* 0x040fe4000786c0ff */
[C---:B------:R-:W-:Y:S02]  /*7ff0*/  LOP3.LUT P5, RZ, R24.reuse, 0x1000, RZ, 0xc0, !PT ;  /* 0x0000100018ff7812 */ /* 0x040fe400078ac0ff */
[----:B------:R-:W-:Y:S01]  /*8000*/  P2R R49, PR, RZ, 0x2 ;  /* 0x00000002ff317803 */ /* 0x000fe20000000000 */
[----:B------:R-:W-:Y:S01]  /*8010*/  @P4 HMUL2 R43, R43.H0_H0, c[0x0] [0x16c].H0_H0 ;  /* 0x20005b002b2b4a32 */ /* 0x000fe20000000800 */
[----:B------:R-:W-:-:S02]  /*8020*/  LOP3.LUT P1, RZ, R24, 0x800, RZ, 0xc0, !PT ;  /* 0x0000080018ff7812 */ /* 0x000fc4000782c0ff */
[----:B------:R-:W-:-:S03]  /*8030*/  LOP3.LUT P6, RZ, R24, 0x4, RZ, 0xc0, !PT ;  /* 0x0000000418ff7812 */ /* 0x000fc600078cc0ff */
[----:B------:R1:W-:Y:S01]  /*8040*/  @P2 STG.E.U16 [R116.64+-0x6], R75 ;  /* 0xfffffa4b74002986 */ /* 0x0003e2000c101506 */
[----:B------:R-:W-:Y:S01]  /*8050*/  ISETP.NE.AND P2, PT, R44, RZ, PT ;  /* 0x000000ff2c00720c */ /* 0x000fe20003f45270 */
[----:B------:R-:W-:Y:S02]  /*8060*/  @P3 HMUL2 R90, R90.H0_H0, c[0x0] [0x16c].H0_H0 ;  /* 0x20005b005a5a3a32 */ /* 0x000fe40000000800 */
[----:B------:R-:W-:-:S04]  /*8070*/  @P5 HMUL2 R74, R74.H0_H0, c[0x0] [0x16c].H0_H0 ;  /* 0x20005b004a4a5a32 */ /* 0x000fc80000000800 */
[----:B------:R-:W-:Y:S02]  /*8080*/  @P1 HMUL2 R58, R58.H0_H0, c[0x0] [0x16c].H0_H0 ;  /* 0x20005b003a3a1a32 */ /* 0x000fe40000000800 */
[----:B------:R-:W-:-:S04]  /*8090*/  @P6 HMUL2 R40, R40.H0_H0, c[0x0] [0x16c].H0_H0 ;  /* 0x20005b0028286a32 */ /* 0x000fc80000000800 */
[----:B------:R1:W-:Y:S01]  /*80a0*/  @P2 STG.E.U16 [R118.64+-0x6], R59 ;  /* 0xfffffa3b76002986 */ /* 0x0003e2000c101506 */
[----:B------:R-:W-:-:S03]  /*80b0*/  ISETP.NE.AND P2, PT, R45, RZ, PT ;  /* 0x000000ff2d00720c */ /* 0x000fc60003f45270 */
[----:B------:R1:W-:Y:S01]  /*80c0*/  @P4 STG.E.U16 [R120.64+-0x6], R43 ;  /* 0xfffffa2b78004986 */ /* 0x0003e2000c101506 */
[----:B------:R-:W-:-:S03]  /*80d0*/  ISETP.NE.AND P4, PT, R46, RZ, PT ;  /* 0x000000ff2e00720c */ /* 0x000fc60003f85270 */
[----:B------:R1:W-:Y:S01]  /*80e0*/  @P3 STG.E.U16 [R114.64+-0x4], R90 ;  /* 0xfffffc5a72003986 */ /* 0x0003e2000c101506 */
[----:B------:R-:W-:-:S03]  /*80f0*/  ISETP.NE.AND P3, PT, R47, RZ, PT ;  /* 0x000000ff2f00720c */ /* 0x000fc60003f65270 */
[----:B------:R1:W-:Y:S01]  /*8100*/  @P5 STG.E.U16 [R116.64+-0x4], R74 ;  /* 0xfffffc4a74005986 */ /* 0x0003e2000c101506 */
[----:B------:R-:W-:Y:S01]  /*8110*/  ISETP.NE.AND P5, PT, R48, RZ, PT ;  /* 0x000000ff3000720c */ /* 0x000fe20003fa5270 */
[----:B------:R-:W-:Y:S02]  /*8120*/  @P2 HMUL2 R42, R42.H0_H0, c[0x0] [0x16c].H0_H0 ;  /* 0x20005b002a2a2a32 */ /* 0x000fe40000000800 */
[----:B------:R1:W-:Y:S01]  /*8130*/  @P1 STG.E.U16 [R118.64+-0x4], R58 ;  /* 0xfffffc3a76001986 */ /* 0x0003e2000c101506 */
[----:B------:R-:W-:Y:S01]  /*8140*/  ISETP.NE.AND P1, PT, R49, RZ, PT ;  /* 0x000000ff3100720c */ /* 0x000fe20003f25270 */
[----:B------:R-:W-:Y:S02]  /*8150*/  @P4 HMUL2 R89, R89.H0_H0, c[0x0] [0x16c].H0_H0 ;  /* 0x20005b0059594a32 */ /* 0x000fe40000000800 */
[----:B------:R1:W-:Y:S01]  /*8160*/  @P2 STG.E.U16 [R120.64+-0x4], R42 ;  /* 0xfffffc2a78002986 */ /* 0x0003e2000c101506 */
[----:B------:R-:W-:Y:S01]  /*8170*/  ISETP.NE.AND P2, PT, R50, RZ, PT ;  /* 0x000000ff3200720c */ /* 0x000fe20003f45270 */
[----:B------:R-:W-:-:S02]  /*8180*/  @P3 HMUL2 R57, R57.H0_H0, c[0x0] [0x16c].H0_H0 ;  /* 0x20005b0039393a32 */ /* 0x000fc40000000800 */
[----:B------:R1:W-:Y:S01]  /*8190*/  @P4 STG.E.U16 [R114.64+-0x2], R89 ;  /* 0xfffffe5972004986 */ /* 0x0003e2000c101506 */
[----:B------:R-:W-:Y:S01]  /*81a0*/  ISETP.NE.AND P4, PT, R51, RZ, PT ;  /* 0x000000ff3300720c */ /* 0x000fe20003f85270 */
[----:B------:R-:W-:-:S04]  /*81b0*/  @P5 HMUL2 R73, R73.H0_H0, c[0x0] [0x16c].H0_H0 ;  /* 0x20005b0049495a32 */ /* 0x000fc80000000800 */
[----:B------:R-:W-:Y:S01]  /*81c0*/  @P1 HMUL2 R72, R72.H0_H0, c[0x0] [0x16c].H0_H0 ;  /* 0x20005b0048481a32 */ /* 0x000fe20000000800 */
[----:B------:R1:W-:Y:S01]  /*81d0*/  @P5 STG.E.U16 [R116.64+-0x2], R73 ;  /* 0xfffffe4974005986 */ /* 0x0003e2000c101506 */
[----:B------:R-:W-:Y:S02]  /*81e0*/  ISETP.NE.AND P5, PT, R54, RZ, PT ;  /* 0x000000ff3600720c */ /* 0x000fe40003fa5270 */
[----:B------:R-:W-:Y:S01]  /*81f0*/  @P2 HMUL2 R88, R88.H0_H0, c[0x0] [0x16c].H0_H0 ;  /* 0x20005b0058582a32 */ /* 0x000fe20000000800 */
[----:B------:R1:W-:Y:S01]  /*8200*/  @P3 STG.E.U16 [R118.64+-0x2], R57 ;  /* 0xfffffe3976003986 */ /* 0x0003e2000c101506 */
[----:B------:R-:W-:Y:S02]  /*8210*/  ISETP.NE.AND P3, PT, R70, RZ, PT ;  /* 0x000000ff4600720c */ /* 0x000fe40003f65270 */
[----:B------:R-:W-:-:S05]  /*8220*/  @P4 HMUL2 R41, R41.H0_H0, c[0x0] [0x16c].H0_H0 ;  /* 0x20005b0029294a32 */ /* 0x000fca0000000800 */
[----:B------:R1:W-:Y:S01]  /*8230*/  @P4 STG.E.U16 [R120.64+-0x2], R41 ;  /* 0xfffffe2978004986 */ /* 0x0003e2000c101506 */
[----:B------:R-:W-:-:S03]  /*8240*/  ISETP.NE.AND P4, PT, R55, RZ, PT ;  /* 0x000000ff3700720c */ /* 0x000fc60003f85270 */
[----:B------:R1:W-:Y:S01]  /*8250*/  @P2 STG.E.U16 [R114.64], R88 ;  /* 0x0000005872002986 */ /* 0x0003e2000c101506 */
[----:B------:R-:W-:-:S03]  /*8260*/  ISETP.NE.AND P2, PT, R96, RZ, PT ;  /* 0x000000ff6000720c */ /* 0x000fc60003f45270 */
[----:B------:R1:W-:Y:S01]  /*8270*/  @P1 STG.E.U16 [R116.64], R72 ;  /* 0x0000004874001986 */ /* 0x0003e2000c101506 */
[----:B------:R-:W-:-:S03]  /*8280*/  ISETP.NE.AND P1, PT, R71, RZ, PT ;  /* 0x000000ff4700720c */ /* 0x000fc60003f25270 */
[----:B------:R1:W-:Y:S01]  /*8290*/  @P0 STG.E.U16 [R118.64], R56 ;  /* 0x0000003876000986 */ /* 0x0003e2000c101506 */
[----:B------:R-:W-:-:S03]  /*82a0*/  ISETP.NE.AND P0, PT, R87, RZ, PT ;  /* 0x000000ff5700720c */ /* 0x000fc60003f05270 */
[----:B------:R1:W-:Y:S05]  /*82b0*/  @P6 STG.E.U16 [R120.64], R40 ;  /* 0x0000002878006986 */ /* 0x0003ea000c101506 */
.L_x_168:
[----:B------:R-:W-:Y:S05]  /*82c0*/  BSYNC B0 ;  /* 0x0000000000007941 */ /* 0x000fea0003800000 */
.L_x_56:
[----:B01----:R-:W-:Y:S01]  /*82d0*/  IMAD.MOV.U32 R43, RZ, RZ, c[0x0][0x14] ;  /* 0x00000500ff2b7624 */ /* 0x003fe200078e00ff */
[----:B------:R-:W-:Y:S01]  /*82e0*/  IADD3 R181, R181, c[0x0][0x14], RZ ;  /* 0x00000500b5b57a10 */ /* 0x000fe20007ffe0ff */
[----:B------:R-:W-:Y:S02]  /*82f0*/  UIADD3 UR4, UP0, UR4, 0x1, URZ ;  /* 0x0000000104047890 */ /* 0x000fe4000ff1e03f */
[C---:B------:R-:W-:Y:S02]  /*8300*/  IMAD.WIDE.U32 R40, R43.reuse, c[0x0][0x1e0], RZ ;  /* 0x000078002b287a25 */ /* 0x040fe400078e00ff */
[----:B------:R-:W-:Y:S02]  /*8310*/  UIADD3.X UR5, URZ, UR5, URZ, UP0, !UPT ;  /* 0x000000053f057290 */ /* 0x000fe400087fe43f */
[----:B------:R-:W-:Y:S01]  /*8320*/  IMAD R41, R43, c[0x0][0x1e4], R41 ;  /* 0x000079002b297a24 */ /* 0x000fe200078e0229 */
[----:B------:R-:W-:-:S04]  /*8330*/  LEA R6, P6, R40, R6, 0x1 ;  /* 0x0000000628067211 */ /* 0x000fc800078c08ff */
[----:B------:R-:W-:Y:S01]  /*8340*/  LEA.HI.X R7, R40, R7, R41, 0x1, P6 ;  /* 0x0000000728077211 */ /* 0x000fe200030f0c29 */
[----:B------:R-:W-:-:S04]  /*8350*/  IMAD.WIDE.U32 R40, R43, c[0x0][0x1c8], RZ ;  /* 0x000072002b287a25 */ /* 0x000fc800078e00ff */
        /* <DEDUP_REMOVED lines=8> */
[----:B------:R-:W-:Y:S02]  /*83e0*/  IMAD R43, R43, c[0x0][0x1dc], R41 ;  /* 0x000077002b2b7a24 */ /* 0x000fe400078e0229 */
[----:B------:R-:W-:-:S03]  /*83f0*/  IMAD.SHL.U32 R41, R40, 0x2, RZ ;  /* 0x0000000228297824 */ /* 0x000fc600078e00ff */
[----:B------:R-:W-:Y:S02]  /*8400*/  SHF.L.U64.HI R44, R40, 0x1, R43 ;  /* 0x00000001282c7819 */ /* 0x000fe4000001022b */
[----:B------:R-:W-:-:S05]  /*8410*/  IADD3 R40, P6, R9, R41, RZ ;  /* 0x0000002909287210 */ /* 0x000fca0007fde0ff */
[----:B------:R-:W-:Y:S01]  /*8420*/  IMAD.X R42, R25, 0x1, R44, P6 ;  /* 0x00000001192a7824 */ /* 0x000fe200030e062c */
[----:B------:R-:W-:-:S05]  /*8430*/  IADD3 R182, P6, R182, R41, RZ ;  /* 0x00000029b6b67210 */ /* 0x000fca0007fde0ff */
[----:B------:R-:W-:Y:S01]  /*8440*/  IMAD.X R183, R183, 0x1, R44, P6 ;  /* 0x00000001b7b77824 */ /* 0x000fe200030e062c */
[----:B------:R-:W-:-:S04]  /*8450*/  LOP3.LUT P6, RZ, R174, 0x4000000, RZ, 0xc0, !PT ;  /* 0x04000000aeff7812 */ /* 0x000fc800078cc0ff */
[----:B------:R-:W-:Y:S02]  /*8460*/  SEL R9, R9, R40, !P6 ;  /* 0x0000002809097207 */ /* 0x000fe40007000000 */
[----:B------:R-:W-:Y:S02]  /*8470*/  SEL R25, R25, R42, !P6 ;  /* 0x0000002a19197207 */ /* 0x000fe40007000000 */
[----:B------:R-:W-:Y:S02]  /*8480*/  SEL R182, R182, RZ, P6 ;  /* 0x000000ffb6b67207 */ /* 0x000fe40003000000 */
[----:B------:R-:W-:Y:S02]  /*8490*/  SEL R183, R183, RZ, P6 ;  /* 0x000000ffb7b77207 */ /* 0x000fe40003000000 */
[----:B------:R-:W-:-:S13]  /*84a0*/  ISETP.GE.AND P6, PT, R181, c[0x0][0x1c4], PT ;  /* 0x00007100b5007a0c */ /* 0x000fda0003fc6270 */
[----:B------:R-:W-:Y:S01]  /*84b0*/  @P6 CALL.REL.NOINC `(.L_x_169) ;  /* 0x0000001000006944 */ /* 0x000fe20003c00000 */
[----:B------:R-:W-:Y:S05]  /*84c0*/  BRA `(.L_x_170) ;  /* 0xffff91e000007947 */ /* 0x000fea000383ffff */
.L_x_169:
[----:B------:R-:W-:Y:S05]  /*84d0*/  EXIT ;  /* 0x000000000000794d */ /* 0x000fea0003800000 */
.L_x_171:
        /* <DEDUP_REMOVED lines=10> */
.L_x_248:


//--------------------- .text._ZN7cutlass9reference6device6kernel11GemmComplexINS_6half_tENS_6layout8RowMajorES4_NS5_11ColumnMajorES4_S6_S4_S4_S4_NS_16NumericConverterIS4_S4_LNS_15FloatRoundStyleE2EEENS_12multiply_addIS4_S4_S4_EELi4ELi4EEEvNS_4gemm9GemmCoordET5_NS_9TensorRefIT_T0_EENS_16ComplexTransformENSG_IT1_T2_EESK_SF_NSG_IT3_T4_EENSG_IT7_SP_EET6_illll --------------------------
	.section	.text._ZN7cutlass9reference6device6kernel11GemmComplexINS_6half_tENS_6layout8RowMajorES4_NS5_11ColumnMajorES4_S6_S4_S4_S4_NS_16NumericConverterIS4_S4_LNS_15FloatRoundStyleE2EEENS_12multiply_addIS4_S4_S4_EELi4ELi4EEEvNS_4gemm9GemmCoordET5_NS_9TensorRefIT_T0_EENS_16ComplexTransformENSG_IT1_T2_EESK_SF_NSG_IT3_T4_EENSG_IT7_SP_EET6_illll,"ax",@progbits
	.sectioninfo	@"SHI_REGISTERS=178"
	.align	128
        .global         _ZN7cutlass9reference6device6kernel11GemmComplexINS_6half_tENS_6layout8RowMajorES4_NS5_11ColumnMajorES4_S6_S4_S4_S4_NS_16NumericConverterIS4_S4_LNS_15FloatRoundStyleE2EEENS_12multiply_addIS4_S4_S4_EELi4ELi4EEEvNS_4gemm9GemmCoordET5_NS_9TensorRefIT_T0_EENS_16ComplexTransformENSG_IT1_T2_EESK_SF_NSG_IT3_T4_EENSG_IT7_SP_EET6_illll
        .type           _ZN7cutlass9reference6device6kernel11GemmComplexINS_6half_tENS_6layout8RowMajorES4_NS5_11ColumnMajorES4_S6_S4_S4_S4_NS_16NumericConverterIS4_S4_LNS_15FloatRoundStyleE2EEENS_12multiply_addIS4_S4_S4_EELi4ELi4EEEvNS_4gemm9GemmCoordET5_NS_9TensorRefIT_T0_EENS_16ComplexTransformENSG_IT1_T2_EESK_SF_NSG_IT3_T4_EENSG_IT7_SP_EET6_illll,@function
        .size           _ZN7cutlass9reference6device6kernel11GemmComplexINS_6half_tENS_6layout8RowMajorES4_NS5_11ColumnMajorES4_S6_S4_S4_S4_NS_16NumericConverterIS4_S4_LNS_15FloatRoundStyleE2EEENS_12multiply_addIS4_S4_S4_EELi4ELi4EEEvNS_4gemm9GemmCoordET5_NS_9TensorRefIT_T0_EENS_16ComplexTransformENSG_IT1_T2_EESK_SF_NSG_IT3_T4_EENSG_IT7_SP_EET6_illll,(.L_x_249 - _ZN7cutlass9reference6device6kernel11GemmComplexINS_6half_tENS_6layout8RowMajorES4_NS5_11ColumnMajorES4_S6_S4_S4_S4_NS_16NumericConverterIS4_S4_LNS_15FloatRoundStyleE2EEENS_12multiply_addIS4_S4_S4_EELi4ELi4EEEvNS_4gemm9GemmCoordET5_NS_9TensorRefIT_T0_EENS_16ComplexTransformENSG_IT1_T2_EESK_SF_NSG_IT3_T4_EENSG_IT7_SP_EET6_illll)
        .other          _ZN7cutlass9reference6device6kernel11GemmComplexINS_6half_tENS_6layout8RowMajorES4_NS5_11ColumnMajorES4_S6_S4_S4_S4_NS_16NumericConverterIS4_S4_LNS_15FloatRoundStyleE2EEENS_12multiply_addIS4_S4_S4_EELi4ELi4EEEvNS_4gemm9GemmCoordET5_NS_9TensorRefIT_T0_EENS_16ComplexTransformENSG_IT1_T2_EESK_SF_NSG_IT3_T4_EENSG_IT7_SP_EET6_illll,@"STO_CUDA_ENTRY STV_DEFAULT"
_ZN7cutlass9reference6device6kernel11GemmComplexINS_6half_tENS_6layout8RowMajorES4_NS5_11ColumnMajorES4_S6_S4_S4_S4_NS_16NumericConverterIS4_S4_LNS_15FloatRoundStyleE2EEENS_12multiply_addIS4_S4_S4_EELi4ELi4EEEvNS_4gemm9GemmCoordET5_NS_9TensorRefIT_T0_EENS_16ComplexTransformENSG_IT1_T2_EESK_SF_NSG_IT3_T4_EENSG_IT7_SP_EET6_illll:
.text._ZN7cutlass9reference6device6kernel11GemmComplexINS_6half_tENS_6layout8RowMajorES4_NS5_11ColumnMajorES4_S6_S4_S4_S4_NS_16NumericConverterIS4_S4_LNS_15FloatRoundStyleE2EEENS_12multiply_addIS4_S4_S4_EELi4ELi4EEEvNS_4gemm9GemmCoordET5_NS_9TensorRefIT_T0_EENS_16ComplexTransformENSG_IT1_T2_EESK_SF_NSG_IT3_T4_EENSG_IT7_SP_EET6_illll:
[----:B------:R-:W-:Y:S02]  /*0000*/  IMAD.MOV.U32 R1, RZ, RZ, c[0x0][0x28] ;  /* 0x00000a00ff017624 */ /* 0x000fe400078e00ff */
[----:B------:R-:W0:Y:S01]  /*0010*/  S2UR UR14, SR_CTAID.Z ;  /* 0x00000000000e79c3 */ /* 0x000e220000002700 */
[----:B------:R-:W-:Y:S02]  /*0020*/  ULDC UR11, c[0x0][0x1c4] ;  /* 0x00007100000b7ab9 */ /* 0x000fe40000000800 */
[----:B------:R-:W-:Y:S02]  /*0030*/  ULDC.64 UR26, c[0x0][0x1c8] ;  /* 0x00007200001a7ab9 */ /* 0x000fe40000000a00 */
[----:B------:R-:W-:Y:S02]  /*0040*/  ULDC.64 UR24, c[0x0][0x1d0] ;  /* 0x0000740000187ab9 */ /* 0x000fe40000000a00 */
[----:B------:R-:W-:Y:S02]  /*0050*/  ULDC.64 UR16, c[0x0][0x1e0] ;  /* 0x0000780000107ab9 */ /* 0x000fe40000000a00 */
[----:B------:R-:W-:Y:S02]  /*0060*/  ULDC.64 UR12, c[0x0][0x170] ;  /* 0x00005c00000c7ab9 */ /* 0x000fe40000000a00 */
[----:B0-----:R-:W-:-:S02]  /*0070*/  USHF.R.S32.HI UR10, URZ, 0x1f, UR14 ;  /* 0x0000001f3f0a7899 */ /* 0x001fc4000801140e */
[----:B------:R-:W-:Y:S02]  /*0080*/  UISETP.GE.AND UP0, UPT, UR14, UR11, UPT ;  /* 0x0000000b0e00728c */ /* 0x000fe4000bf06270 */
[----:B------:R-:W-:Y:S02]  /*0090*/  UIMAD UR6, UR10, UR26, URZ ;  /* 0x0000001a0a0672a4 */ /* 0x000fe4000f8e023f */
[----:B------:R-:W-:Y:S02]  /*00a0*/  UIMAD.WIDE.U32 UR4, UR14, UR26, URZ ;  /* 0x0000001a0e0472a5 */ /* 0x000fe4000f8e003f */
[----:B------:R-:W-:Y:S01]  /*00b0*/  PLOP3.LUT P0, PT, PT, PT, UP0, 0x80, 0x0 ;  /* 0x000000000000781c */ /* 0x000fe20003f0f008 */
[----:B------:R-:W-:Y:S02]  /*00c0*/  UIMAD UR27, UR14, UR27, UR6 ;  /* 0x0000001b0e1b72a4 */ /* 0x000fe4000f8e0206 */
[----:B------:R-:W-:Y:S02]  /*00d0*/  UIMAD UR8, UR10, UR24, URZ ;  /* 0x000000180a0872a4 */ /* 0x000fe4000f8e023f */
[----:B------:R-:W-:-:S02]  /*00e0*/  UIMAD UR11, UR10, UR16, URZ ;  /* 0x000000100a0b72a4 */ /* 0x000fc4000f8e023f */
[----:B------:R-:W-:Y:S02]  /*00f0*/  ULEA UR26, UP1, UR4, UR12, 0x1 ;  /* 0x0000000c041a7291 */ /* 0x000fe4000f82083f */
[----:B------:R-:W-:Y:S02]  /*0100*/  UIADD3 UR27, UR5, UR27, URZ ;  /* 0x0000001b051b7290 */ /* 0x000fe4000fffe03f */
[----:B------:R-:W-:Y:S02]  /*0110*/  UIMAD UR25, UR14, UR25, UR8 ;  /* 0x000000190e1972a4 */ /* 0x000fe4000f8e0208 */
[----:B------:R-:W-:Y:S02]  /*0120*/  UIMAD.WIDE.U32 UR6, UR14, UR24, URZ ;  /* 0x000000180e0672a5 */ /* 0x000fe4000f8e003f */
[----:B------:R-:W-:Y:S02]  /*0130*/  UIMAD.WIDE.U32 UR8, UR14, UR16, URZ ;  /* 0x000000100e0872a5 */ /* 0x000fe4000f8e003f */
[----:B------:R-:W-:-:S02]  /*0140*/  UIMAD UR11, UR14, UR17, UR11 ;  /* 0x000000110e0b72a4 */ /* 0x000fc4000f8e020b */
[----:B------:R-:W-:Y:S02]  /*0150*/  ULEA.HI.X UR27, UR4, UR13, UR27, 0x1, UP1 ;  /* 0x0000000d041b7291 */ /* 0x000fe400088f0c1b */
[----:B------:R-:W-:Y:S02]  /*0160*/  UIADD3 UR25, UR7, UR25, URZ ;  /* 0x0000001907197290 */ /* 0x000fe4000fffe03f */
[----:B------:R-:W-:Y:S02]  /*0170*/  ULDC.64 UR4, c[0x0][0x188] ;  /* 0x0000620000047ab9 */ /* 0x000fe40000000a00 */
[----:B------:R-:W-:Y:S02]  /*0180*/  ULDC.64 UR12, c[0x0][0x1b0] ;  /* 0x00006c00000c7ab9 */ /* 0x000fe40000000a00 */
[----:B------:R-:W-:Y:S02]  /*0190*/  ULEA UR24, UP1, UR6, UR4, 0x1 ;  /* 0x0000000406187291 */ /* 0x000fe4000f82083f */
[----:B------:R-:W-:-:S02]  /*01a0*/  ULEA UR22, UP2, UR8, UR12, 0x1 ;  /* 0x0000000c08167291 */ /* 0x000fc4000f84083f */
[----:B------:R-:W-:Y:S01]  /*01b0*/  UIADD3 UR23, UR9, UR11, URZ ;  /* 0x0000000b09177290 */ /* 0x000fe2000fffe03f */
[----:B------:R-:W-:Y:S11]  /*01c0*/  @P0 EXIT ;  /* 0x000000000000094d */ /* 0x000ff60003800000 */
[----:B------:R-:W0:Y:S01]  /*01d0*/  S2R R0, SR_TID.X ;  /* 0x0000000000007919 */ /* 0x000e220000002100 */
[----:B------:R-:W-:Y:S02]  /*01e0*/  ULDC.64 UR16, c[0x0][0x1a0] ;  /* 0x0000680000107ab9 */ /* 0x000fe40000000a00 */
[----:B------:R-:W-:Y:S01]  /*01f0*/  ULEA.HI.X UR23, UR8, UR13, UR23, 0x1, UP2 ;  /* 0x0000000d08177291 */ /* 0x000fe200090f0c17 */
[----:B------:R-:W0:Y:S01]  /*0200*/  S2R R3, SR_CTAID.X ;  /* 0x0000000000037919 */ /* 0x000e220000002500 */
[----:B------:R-:W-:Y:S02]  /*0210*/  UISETP.NE.U32.AND UP0, UPT, URZ, UR16, UPT ;  /* 0x000000103f00728c */ /* 0x000fe4000bf05070 */
[----:B------:R-:W-:Y:S01]  /*0220*/  ULDC.64 UR8, c[0x0][0x1d8] ;  /* 0x0000760000087ab9 */ /* 0x000fe20000000a00 */
[----:B------:R-:W1:Y:S01]  /*0230*/  S2R R12, SR_TID.Y ;  /* 0x00000000000c7919 */ /* 0x000e620000002200 */
[----:B------:R-:W-:-:S02]  /*0240*/  ULEA.HI.X UR25, UR6, UR5, UR25, 0x1, UP1 ;  /* 0x0000000506197291 */ /* 0x000fc400088f0c19 */
[----:B------:R-:W-:Y:S01]  /*0250*/  UIMAD UR6, UR10, UR8, URZ ;  /* 0x000000080a0672a4 */ /* 0x000fe2000f8e023f */
[----:B------:R-:W1:Y:S01]  /*0260*/  S2R R5, SR_CTAID.Y ;  /* 0x0000000000057919 */ /* 0x000e620000002600 */
[----:B------:R-:W-:Y:S02]  /*0270*/  UISETP.NE.AND.EX UP0, UPT, URZ, UR17, UPT, UP0 ;  /* 0x000000113f00728c */ /* 0x000fe4000bf05300 */
[----:B------:R-:W-:Y:S02]  /*0280*/  ULDC UR19, c[0x0][0x14] ;  /* 0x0000050000137ab9 */ /* 0x000fe40000000800 */
[----:B------:R-:W-:Y:S02]  /*0290*/  ULDC.64 UR16, c[0x0][0x1d0] ;  /* 0x0000740000107ab9 */ /* 0x000fe40000000a00 */
[----:B------:R-:W-:Y:S02]  /*02a0*/  ULDC.64 UR20, c[0x0][0x1c8] ;  /* 0x0000720000147ab9 */ /* 0x000fe40000000a00 */
[----:B------:R-:W-:-:S02]  /*02b0*/  UIMAD.WIDE.U32 UR4, UR14, UR8, URZ ;  /* 0x000000080e0472a5 */ /* 0x000fc4000f8e003f */
[----:B------:R-:W-:Y:S02]  /*02c0*/  UIMAD UR15, UR14, UR9, UR6 ;  /* 0x000000090e0f72a4 */ /* 0x000fe4000f8e0206 */
[----:B------:R-:W-:Y:S02]  /*02d0*/  ULDC.64 UR28, c[0x0][0x1e0] ;  /* 0x00007800001c7ab9 */ /* 0x000fe40000000a00 */
[----:B------:R-:W-:Y:S01]  /*02e0*/  ULDC.64 UR30, c[0x0][0x1d8] ;  /* 0x00007600001e7ab9 */ /* 0x000fe20000000a00 */
[----:B0-----:R-:W-:Y:S01]  /*02f0*/  IMAD R0, R3, c[0x0][0x0], R0 ;  /* 0x0000000003007a24 */ /* 0x001fe200078e0200 */
[----:B------:R-:W-:Y:S02]  /*0300*/  UIMAD.WIDE.U32 UR8, UR19, UR16, URZ ;  /* 0x00000010130872a5 */ /* 0x000fe4000f8e003f */
[----:B------:R-:W-:Y:S01]  /*0310*/  UIMAD.WIDE.U32 UR10, UR19, UR20, URZ ;  /* 0x00000014130a72a5 */ /* 0x000fe2000f8e003f */
[----:B------:R-:W-:Y:S01]  /*0320*/  IMAD.SHL.U32 R69, R0, 0x4, RZ ;  /* 0x0000000400457824 */ /* 0x000fe200078e00ff */
[----:B------:R-:W-:-:S02]  /*0330*/  UIMAD.WIDE.U32 UR6, UR19, UR28, URZ ;  /* 0x0000001c130672a5 */ /* 0x000fc4000f8e003f */
[----:B------:R-:W-:Y:S01]  /*0340*/  UIMAD.WIDE.U32 UR12, UR19, UR30, URZ ;  /* 0x0000001e130c72a5 */ /* 0x000fe2000f8e003f */
[----:B-1----:R-:W-:Y:S01]  /*0350*/  IMAD R12, R5, c[0x0][0x4], R12 ;  /* 0x00000100050c7a24 */ /* 0x002fe200078e020c */
[C---:B------:R-:W-:Y:S01]  /*0360*/  ISETP.GE.AND P1, PT, R69.reuse, c[0x0][0x160], PT ;  /* 0x0000580045007a0c */ /* 0x040fe20003f26270 */
[----:B------:R-:W-:Y:S01]  /*0370*/  UIADD3 UR15, UR5, UR15, URZ ;  /* 0x0000000f050f7290 */ /* 0x000fe2000fffe03f */
[C---:B------:R-:W-:Y:S01]  /*0380*/  IADD3 R65, R69.reuse, 0x1, RZ ;  /* 0x0000000145417810 */ /* 0x040fe20007ffe0ff */
[----:B------:R-:W-:Y:S01]  /*0390*/  IMAD.SHL.U32 R12, R12, 0x4, RZ ;  /* 0x000000040c0c7824 */ /* 0x000fe200078e00ff */
[----:B------:R-:W-:Y:S01]  /*03a0*/  SHF.R.S32.HI R0, RZ, 0x1f, R69 ;  /* 0x0000001fff007819 */ /* 0x000fe20000011445 */
[C---:B------:R-:W-:Y:S01]  /*03b0*/  IMAD.WIDE.U32 R112, R69.reuse, c[0x0][0x178], RZ ;  /* 0x00005e0045707a25 */ /* 0x040fe200078e00ff */
[C---:B------:R-:W-:Y:S01]  /*03c0*/  IADD3 R61, R69.reuse, 0x2, RZ ;  /* 0x00000002453d7810 */ /* 0x040fe20007ffe0ff */
[----:B------:R-:W-:Y:S01]  /*03d0*/  UIMAD UR20, UR19, UR17, UR9 ;  /* 0x00000011131472a4 */ /* 0x000fe2000f8e0209 */
[----:B------:R-:W-:Y:S01]  /*03e0*/  IADD3 R54, R12, 0x1, RZ ;  /* 0x000000010c367810 */ /* 0x000fe20007ffe0ff */
[----:B------:R-:W-:Y:S01]  /*03f0*/  IMAD R4, R0, c[0x0][0x1a8], RZ ;  /* 0x00006a0000047a24 */ /* 0x000fe200078e02ff */
[----:B------:R-:W-:Y:S01]  /*0400*/  IADD3 R14, R12, 0x2, RZ ;  /* 0x000000020c0e7810 */ /* 0x000fe20007ffe0ff */
[----:B------:R-:W-:Y:S01]  /*0410*/  IMAD R2, R0, c[0x0][0x1b8], RZ ;  /* 0x00006e0000027a24 */ /* 0x000fe200078e02ff */
[----:B------:R-:W-:Y:S01]  /*0420*/  ISETP.LT.AND P2, PT, R54, c[0x0][0x164], !P1 ;  /* 0x0000590036007a0c */ /* 0x000fe20004f41270 */
[C---:B------:R-:W-:Y:S01]  /*0430*/  IMAD R49, R69.reuse, c[0x0][0x1ac], R4 ;  /* 0x00006b0045317a24 */ /* 0x040fe200078e0204 */
[----:B------:R-:W-:Y:S01]  /*0440*/  IADD3 R10, R12, 0x3, RZ ;  /* 0x000000030c0a7810 */ /* 0x000fe20007ffe0ff */
[----:B------:R-:W-:Y:S01]  /*0450*/  IMAD R19, R69, c[0x0][0x1bc], R2 ;  /* 0x00006f0045137a24 */ /* 0x000fe200078e0202 */
[----:B------:R-:W-:Y:S01]  /*0460*/  P2R R8, PR, RZ, 0x4 ;  /* 0x00000004ff087803 */ /* 0x000fe20000000000 */
[----:B------:R-:W-:Y:S01]  /*0470*/  IMAD R18, R0, c[0x0][0x178], RZ ;  /* 0x00005e0000127a24 */ /* 0x000fe200078e02ff */
[----:B------:R-:W-:Y:S01]  /*0480*/  ISETP.GE.AND P2, PT, R65, c[0x0][0x160], PT ;  /* 0x0000580041007a0c */ /* 0x000fe20003f46270 */
[----:B------:R-:W-:Y:S01]  /*0490*/  IMAD.WIDE.U32 R110, R12, c[0x0][0x190], RZ ;  /* 0x000064000c6e7a25 */ /* 0x000fe200078e00ff */
[----:B------:R-:W-:Y:S01]  /*04a0*/  ISETP.LT.AND P3, PT, R14, c[0x0][0x164], !P1 ;  /* 0x000059000e007a0c */ /* 0x000fe20004f61270 */
[----:B------:R-:W-:Y:S01]  /*04b0*/  UIMAD UR21, UR19, UR21, UR11 ;  /* 0x00000015131572a4 */ /* 0x000fe2000f8e020b */
[----:B------:R-:W-:Y:S01]  /*04c0*/  ISETP.LT.AND P4, PT, R54, c[0x0][0x164], !P2 ;  /* 0x0000590036007a0c */ /* 0x000fe20005781270 */
[----:B------:R-:W-:Y:S01]  /*04d0*/  IMAD R23, R69, c[0x0][0x17c], R18 ;  /* 0x00005f0045177a24 */ /* 0x000fe200078e0212 */
[----:B------:R-:W-:Y:S01]  /*04e0*/  ISETP.LT.AND P5, PT, R14, c[0x0][0x164], !P2 ;  /* 0x000059000e007a0c */ /* 0x000fe200057a1270 */
[C---:B------:R-:W-:Y:S01]  /*04f0*/  IMAD.WIDE.U32 R104, R61.reuse, c[0x0][0x178], RZ ;  /* 0x00005e003d687a25 */ /* 0x040fe200078e00ff */
[----:B------:R-:W-:Y:S01]  /*0500*/  P2R R5, PR, RZ, 0x10 ;  /* 0x00000010ff057803 */ /* 0x000fe20000000000 */
[----:B------:R-:W-:Y:S01]  /*0510*/  UIMAD UR18, UR19, UR29, UR7 ;  /* 0x0000001d131272a4 */ /* 0x000fe2000f8e0207 */
[----:B------:R-:W-:Y:S01]  /*0520*/  ISETP.GE.AND P4, PT, R61, c[0x0][0x160], PT ;  /* 0x000058003d007a0c */ /* 0x000fe20003f86270 */
[----:B------:R-:W-:Y:S01]  /*0530*/  IMAD.WIDE.U32 R102, R65, c[0x0][0x178], RZ ;  /* 0x00005e0041667a25 */ /* 0x000fe200078e00ff */
[----:B------:R-:W-:Y:S01]  /*0540*/  IADD3 R9, R69, 0x3, RZ ;  /* 0x0000000345097810 */ /* 0x000fe20007ffe0ff */
[----:B------:R-:W-:Y:S01]  /*0550*/  ULDC UR17, c[0x0][0x1a0] ;  /* 0x0000680000117ab9 */ /* 0x000fe20000000800 */
[----:B------:R-:W-:Y:S01]  /*0560*/  P2R R4, PR, RZ, 0x20 ;  /* 0x00000020ff047803 */ /* 0x000fe20000000000 */
[----:B------:R-:W-:Y:S01]  /*0570*/  IMAD.WIDE.U32 R108, R10, c[0x0][0x190], RZ ;  /* 0x000064000a6c7a25 */ /* 0x000fe200078e00ff */
[----:B------:R-:W-:Y:S01]  /*0580*/  ISETP.LT.AND P5, PT, R14, c[0x0][0x164], !P4 ;  /* 0x000059000e007a0c */ /* 0x000fe200067a1270 */
[----:B------:R-:W-:Y:S01]  /*0590*/  UIMAD UR19, UR19, UR31, UR13 ;  /* 0x0000001f131372a4 */ /* 0x000fe2000f8e020d */
[----:B------:R-:W-:Y:S01]  /*05a0*/  ISETP.LT.AND P0, PT, R12, c[0x0][0x164], !P1 ;  /* 0x000059000c007a0c */ /* 0x000fe20004f01270 */
[----:B------:R-:W-:Y:S01]  /*05b0*/  IMAD.WIDE.U32 R106, R9, c[0x0][0x178], RZ ;  /* 0x00005e00096a7a25 */ /* 0x000fe200078e00ff */
[----:B------:R-:W-:Y:S01]  /*05c0*/  ISETP.LT.AND P1, PT, R10, c[0x0][0x164], !P1 ;  /* 0x000059000a007a0c */ /* 0x000fe20004f21270 */
[----:B------:R-:W-:Y:S01]  /*05d0*/  ULEA UR13, UP1, UR4, UR17, 0x1 ;  /* 0x00000011040d7291 */ /* 0x000fe2000f82083f */
[----:B------:R-:W-:Y:S01]  /*05e0*/  P2R R7, PR, RZ, 0x8 ;  /* 0x00000008ff077803 */ /* 0x000fe20000000000 */
[----:B------:R-:W-:Y:S01]  /*05f0*/  IMAD.WIDE.U32 R100, R14, c[0x0][0x190], RZ ;  /* 0x000064000e647a25 */ /* 0x000fe200078e00ff */
[----:B------:R-:W-:Y:S01]  /*0600*/  SHF.R.S32.HI R16, RZ, 0x1f, R61 ;  /* 0x0000001fff107819 */ /* 0x000fe2000001143d */
[----:B------:R-:W-:Y:S01]  /*0610*/  USHF.L.U64.HI UR15, UR4, 0x1, UR15 ;  /* 0x00000001040f7899 */ /* 0x000fe2000801020f */
[----:B------:R-:W-:Y:S01]  /*0620*/  SHF.R.S32.HI R17, RZ, 0x1f, R9 ;  /* 0x0000001fff117819 */ /* 0x000fe20000011409 */
[----:B------:R-:W-:Y:S01]  /*0630*/  ULDC UR28, c[0x0][0x1a4] ;  /* 0x00006900001c7ab9 */ /* 0x000fe20000000800 */
[----:B------:R-:W-:Y:S01]  /*0640*/  ISETP.LT.AND P3, PT, R10, c[0x0][0x164], !P2 ;  /* 0x000059000a007a0c */ /* 0x000fe20005761270 */
[C---:B------:R-:W-:Y:S01]  /*0650*/  IMAD R22, R16.reuse, c[0x0][0x1b8], RZ ;  /* 0x00006e0010167a24 */ /* 0x040fe200078e02ff */
[----:B------:R-:W-:Y:S01]  /*0660*/  SHF.R.S32.HI R13, RZ, 0x1f, R12 ;  /* 0x0000001fff0d7819 */ /* 0x000fe2000001140c */
[C---:B------:R-:W-:Y:S01]  /*0670*/  IMAD R24, R16.reuse, c[0x0][0x1a8], RZ ;  /* 0x00006a0010187a24 */ /* 0x040fe200078e02ff */
[----:B------:R-:W-:Y:S01]  /*0680*/  P2R R2, PR, RZ, 0x20 ;  /* 0x00000020ff027803 */ /* 0x000fe20000000000 */
[----:B------:R-:W-:Y:S01]  /*0690*/  IMAD R30, R16, c[0x0][0x178], RZ ;  /* 0x00005e00101e7a24 */ /* 0x000fe200078e02ff */
[----:B------:R-:W-:Y:S01]  /*06a0*/  SHF.R.S32.HI R0, RZ, 0x1f, R65 ;  /* 0x0000001fff007819 */ /* 0x000fe20000011441 */
[----:B------:R-:W-:Y:S01]  /*06b0*/  IMAD R16, R17, c[0x0][0x1b8], RZ ;  /* 0x00006e0011107a24 */ /* 0x000fe200078e02ff */
[----:B------:R-:W-:Y:S01]  /*06c0*/  ISETP.GE.AND P5, PT, R9, c[0x0][0x160], PT ;  /* 0x0000580009007a0c */ /* 0x000fe20003fa6270 */
[C---:B------:R-:W-:Y:S01]  /*06d0*/  IMAD R26, R17.reuse, c[0x0][0x1a8], RZ ;  /* 0x00006a00111a7a24 */ /* 0x040fe200078e02ff */
[----:B------:R-:W-:Y:S01]  /*06e0*/  P2R R6, PR, RZ, 0x2 ;  /* 0x00000002ff067803 */ /* 0x000fe20000000000 */
[----:B------:R-:W-:Y:S01]  /*06f0*/  IMAD R28, R17, c[0x0][0x178], RZ ;  /* 0x00005e00111c7a24 */ /* 0x000fe200078e02ff */
[----:B------:R-:W-:Y:S01]  /*0700*/  SHF.R.S32.HI R15, RZ, 0x1f, R14 ;  /* 0x0000001fff0f7819 */ /* 0x000fe2000001140e */
[----:B------:R-:W-:Y:S01]  /*0710*/  IMAD R21, R13, c[0x0][0x190], RZ ;  /* 0x000064000d157a24 */ /* 0x000fe200078e02ff */
[----:B------:R-:W-:Y:S01]  /*0720*/  SHF.R.S32.HI R11, RZ, 0x1f, R10 ;  /* 0x0000001fff0b7819 */ /* 0x000fe2000001140a */
[C---:B------:R-:W-:Y:S01]  /*0730*/  IMAD R18, R0.reuse, c[0x0][0x1b8], RZ ;  /* 0x00006e0000127a24 */ /* 0x040fe200078e02ff */
[----:B------:R-:W-:Y:S01]  /*0740*/  SHF.R.S32.HI R55, RZ, 0x1f, R54 ;  /* 0x0000001fff377819 */ /* 0x000fe20000011436 */
[----:B------:R-:W-:Y:S01]  /*0750*/  IMAD R20, R0, c[0x0][0x1a8], RZ ;  /* 0x00006a0000147a24 */ /* 0x000fe200078e02ff */
[----:B------:R-:W-:Y:S01]  /*0760*/  ISETP.LT.AND P1, PT, R12, c[0x0][0x164], !P2 ;  /* 0x000059000c007a0c */ /* 0x000fe20005721270 */
[----:B------:R-:W-:Y:S01]  /*0770*/  IMAD R32, R0, c[0x0][0x178], RZ ;  /* 0x00005e0000207a24 */ /* 0x000fe200078e02ff */
[----:B------:R-:W-:Y:S01]  /*0780*/  P2R R3, PR, RZ, 0x8 ;  /* 0x00000008ff037803 */ /* 0x000fe20000000000 */
[C-C-:B------:R-:W-:Y:S01]  /*0790*/  IMAD.WIDE.U32 R168, R69.reuse, c[0x0][0x1b8], R12.reuse ;  /* 0x00006e0045a87a25 */ /* 0x140fe200078e000c */
[----:B------:R-:W-:Y:S01]  /*07a0*/  ISETP.LT.AND P2, PT, R12, c[0x0][0x164], !P4 ;  /* 0x000059000c007a0c */ /* 0x000fe20006741270 */
[----:B------:R-:W-:Y:S01]  /*07b0*/  UIADD3.X UR15, UR15, UR28, URZ, UP1, !UPT ;  /* 0x0000001c0f0f7290 */ /* 0x000fe20008ffe43f */
[----:B------:R-:W-:Y:S01]  /*07c0*/  ISETP.LT.AND P3, PT, R54, c[0x0][0x164], !P4 ;  /* 0x0000590036007a0c */ /* 0x000fe20006761270 */
[--C-:B------:R-:W-:Y:S01]  /*07d0*/  IMAD.WIDE.U32 R166, R69, c[0x0][0x1a8], R12.reuse ;  /* 0x00006a0045a67a25 */ /* 0x100fe200078e000c */
[----:B------:R-:W-:Y:S01]  /*07e0*/  ISETP.LT.AND P4, PT, R10, c[0x0][0x164], !P4 ;  /* 0x000059000a007a0c */ /* 0x000fe20006781270 */
[----:B------:R-:W-:Y:S01]  /*07f0*/  USEL UR16, UR13, URZ, UP0 ;  /* 0x0000003f0d107287 */ /* 0x000fe20008000000 */
[----:B------:R-:W-:Y:S01]  /*0800*/  ISETP.LT.AND P6, PT, R14, c[0x0][0x164], !P5 ;  /* 0x000059000e007a0c */ /* 0x000fe20006fc1270 */
[C-C-:B------:R-:W-:Y:S01]  /*0810*/  IMAD.WIDE.U32 R98, R65.reuse, c[0x0][0x1b8], R12.reuse ;  /* 0x00006e0041627a25 */ /* 0x140fe200078e000c */
[----:B------:R-:W-:Y:S01]  /*0820*/  P2R R0, PR, RZ, 0x10 ;  /* 0x00000010ff007803 */ /* 0x000fe20000000000 */
[----:B------:R-:W-:Y:S01]  /*0830*/  USEL UR13, UR13, UR17, UP0 ;  /* 0x000000110d0d7287 */ /* 0x000fe20008000000 */
[----:B------:R-:W-:Y:S01]  /*0840*/  ISETP.LT.AND P4, PT, R12, c[0x0][0x164], !P5 ;  /* 0x000059000c007a0c */ /* 0x000fe20006f81270 */
[----:B------:R-:W-:Y:S01]  /*0850*/  IMAD.WIDE.U32 R96, R65, c[0x0][0x1a8], R12 ;  /* 0x00006a0041607a25 */ /* 0x000fe200078e000c */
[----:B------:R-:W-:-:S02]  /*0860*/  USEL UR17, UR15, URZ, UP0 ;  /* 0x0000003f0f117287 */ /* 0x000fc40008000000 */
[----:B------:R-:W-:Y:S01]  /*0870*/  USEL UR15, UR15, UR28, UP0 ;  /* 0x0000001c0f0f7287 */ /* 0x000fe20008000000 */
[C-C-:B------:R-:W-:Y:S01]  /*0880*/  IMAD.WIDE.U32 R94, R61.reuse, c[0x0][0x1b8], R12.reuse ;  /* 0x00006e003d5e7a25 */ /* 0x140fe200078e000c */
[----:B------:R-:W-:Y:S02]  /*0890*/  USHF.L.U32 UR30, UR12, 0x1, URZ ;  /* 0x000000010c1e7899 */ /* 0x000fe4000800063f */
[----:B------:R-:W-:Y:S01]  /*08a0*/  USHF.L.U64.HI UR21, UR10, 0x1, UR21 ;  /* 0x000000010a157899 */ /* 0x000fe20008010215 */
[--C-:B------:R-:W-:Y:S01]  /*08b0*/  IMAD.WIDE.U32 R92, R61, c[0x0][0x1a8], R12.reuse ;  /* 0x00006a003d5c7a25 */ /* 0x100fe200078e000c */
[----:B------:R-:W-:Y:S02]  /*08c0*/  USHF.L.U64.HI UR20, UR8, 0x1, UR20 ;  /* 0x0000000108147899 */ /* 0x000fe40008010214 */
[----:B------:R-:W-:Y:S01]  /*08d0*/  USHF.L.U64.HI UR19, UR12, 0x1, UR19 ;  /* 0x000000010c137899 */ /* 0x000fe20008010213 */
[----:B------:R-:W-:Y:S01]  /*08e0*/  IMAD.WIDE.U32 R90, R9, c[0x0][0x1b8], R12 ;  /* 0x00006e00095a7a25 */ /* 0x000fe200078e000c */
[----:B------:R-:W-:-:S02]  /*08f0*/  USHF.L.U64.HI UR18, UR6, 0x1, UR18 ;  /* 0x0000000106127899 */ /* 0x000fc40008010212 */
[----:B------:R-:W-:Y:S01]  /*0900*/  ULDC.64 UR28, c[0x0][0x118] ;  /* 0x00004600001c7ab9 */ /* 0x000fe20000000a00 */
[----:B------:R-:W-:-:S04]  /*0910*/  IMAD.WIDE.U32 R88, R9, c[0x0][0x1a8], R12 ;  /* 0x00006a0009587a25 */ /* 0x000fc800078e000c */
[----:B------:R-:W-:Y:S02]  /*0920*/  IMAD R17, R15, c[0x0][0x190], RZ ;  /* 0x000064000f117a24 */ /* 0x000fe400078e02ff */
[----:B------:R-:W-:Y:S02]  /*0930*/  IMAD R13, R11, c[0x0][0x190], RZ ;  /* 0x000064000b0d7a24 */ /* 0x000fe400078e02ff */
[----:B------:R-:W-:Y:S02]  /*0940*/  IMAD R25, R55, c[0x0][0x190], RZ ;  /* 0x0000640037197a24 */ /* 0x000fe400078e02ff */
[----:B------:R-:W-:-:S04]  /*0950*/  IMAD.WIDE.U32 R80, R9, c[0x0][0x1b8], R14 ;  /* 0x00006e0009507a25 */ /* 0x000fc800078e000e */
[----:B------:R-:W-:-:S04]  /*0960*/  IMAD.WIDE.U32 R72, R9, c[0x0][0x1b8], R10 ;  /* 0x00006e0009487a25 */ /* 0x000fc800078e000a */
[C---:B------:R-:W-:Y:S02]  /*0970*/  IMAD R117, R9.reuse, c[0x0][0x1bc], R16 ;  /* 0x00006f0009757a24 */ /* 0x040fe400078e0210 */
[C---:B------:R-:W-:Y:S02]  /*0980*/  IMAD R43, R9.reuse, c[0x0][0x1ac], R26 ;  /* 0x00006b00092b7a24 */ /* 0x040fe400078e021a */
[----:B------:R-:W-:-:S04]  /*0990*/  IMAD.WIDE.U32 R58, R9, c[0x0][0x1b8], R54 ;  /* 0x00006e00093a7a25 */ /* 0x000fc800078e0036 */
[----:B------:R-:W-:-:S04]  /*09a0*/  IMAD.WIDE.U32 R56, R9, c[0x0][0x1a8], R54 ;  /* 0x00006a0009387a25 */ /* 0x000fc800078e0036 */
[----:B------:R-:W-:Y:S01]  /*09b0*/  IMAD R31, R9, c[0x0][0x17c], R28 ;  /* 0x00005f00091f7a24 */ /* 0x000fe200078e021c */
[----:B------:R-:W-:Y:S01]  /*09c0*/  P2R R9, PR, RZ, 0x40 ;  /* 0x00000040ff097803 */ /* 0x000fe20000000000 */
[----:B------:R-:W-:Y:S01]  /*09d0*/  IMAD R27, R12, c[0x0][0x194], R21 ;  /* 0x000065000c1b7a24 */ /* 0x000fe200078e0215 */
[----:B------:R-:W-:Y:S01]  /*09e0*/  ISETP.LT.AND P6, PT, R10, c[0x0][0x164], !P5 ;  /* 0x000059000a007a0c */ /* 0x000fe20006fc1270 */
[C---:B------:R-:W-:Y:S01]  /*09f0*/  IMAD R21, R65.reuse, c[0x0][0x1bc], R18 ;  /* 0x00006f0041157a24 */ /* 0x040fe200078e0212 */
[----:B------:R-:W-:Y:S01]  /*0a00*/  ISETP.LT.AND P5, PT, R54, c[0x0][0x164], !P5 ;  /* 0x0000590036007a0c */ /* 0x000fe20006fa1270 */
[C---:B------:R-:W-:Y:S02]  /*0a10*/  IMAD R47, R65.reuse, c[0x0][0x1ac], R20 ;  /* 0x00006b00412f7a24 */ /* 0x040fe400078e0214 */
[----:B------:R-:W-:Y:S02]  /*0a20*/  IMAD R33, R65, c[0x0][0x17c], R32 ;  /* 0x00005f0041217a24 */ /* 0x000fe400078e0220 */
[----:B------:R-:W-:-:S02]  /*0a30*/  IMAD R29, R61, c[0x0][0x1bc], R22 ;  /* 0x00006f003d1d7a24 */ /* 0x000fc400078e0216 */
[----:B------:R-:W-:Y:S02]  /*0a40*/  IMAD R45, R61, c[0x0][0x1ac], R24 ;  /* 0x00006b003d2d7a24 */ /* 0x000fe400078e0218 */
[----:B------:R-:W-:-:S04]  /*0a50*/  IMAD.WIDE.U32 R86, R69, c[0x0][0x1b8], R14 ;  /* 0x00006e0045567a25 */ /* 0x000fc800078e000e */
[----:B------:R-:W-:-:S04]  /*0a60*/  IMAD.WIDE.U32 R84, R65, c[0x0][0x1b8], R14 ;  /* 0x00006e0041547a25 */ /* 0x000fc800078e000e */
[----:B------:R-:W-:-:S04]  /*0a70*/  IMAD.WIDE.U32 R82, R61, c[0x0][0x1b8], R14 ;  /* 0x00006e003d527a25 */ /* 0x000fc800078e000e */
[----:B------:R-:W-:-:S04]  /*0a80*/  IMAD.WIDE.U32 R78, R69, c[0x0][0x1b8], R10 ;  /* 0x00006e00454e7a25 */ /* 0x000fc800078e000a */
[----:B------:R-:W-:-:S04]  /*0a90*/  IMAD.WIDE.U32 R76, R65, c[0x0][0x1b8], R10 ;  /* 0x00006e00414c7a25 */ /* 0x000fc800078e000a */
[----:B------:R-:W-:-:S04]  /*0aa0*/  IMAD.WIDE.U32 R74, R61, c[0x0][0x1b8], R10 ;  /* 0x00006e003d4a7a25 */ /* 0x000fc800078e000a */
[----:B------:R-:W-:Y:S02]  /*0ab0*/  IMAD R39, R61, c[0x0][0x17c], R30 ;  /* 0x00005f003d277a24 */ /* 0x000fe400078e021e */
[----:B------:R-:W-:-:S04]  /*0ac0*/  IMAD.WIDE.U32 R70, R69, c[0x0][0x1b8], R54 ;  /* 0x00006e0045467a25 */ /* 0x000fc800078e0036 */
[----:B------:R-:W-:-:S04]  /*0ad0*/  IMAD.WIDE.U32 R66, R65, c[0x0][0x1b8], R54 ;  /* 0x00006e0041427a25 */ /* 0x000fc800078e0036 */
[----:B------:R-:W-:-:S04]  /*0ae0*/  IMAD.WIDE.U32 R62, R61, c[0x0][0x1b8], R54 ;  /* 0x00006e003d3e7a25 */ /* 0x000fc800078e0036 */
[----:B------:R-:W-:Y:S02]  /*0af0*/  IMAD R37, R14, c[0x0][0x194], R17 ;  /* 0x000065000e257a24 */ /* 0x000fe400078e0211 */
[----:B------:R-:W-:Y:S01]  /*0b00*/  IMAD R41, R10, c[0x0][0x194], R13 ;  /* 0x000065000a297a24 */ /* 0x000fe200078e020d */
[----:B------:R-:W-:Y:S01]  /*0b10*/  P2R R10, PR, RZ, 0x40 ;  /* 0x00000040ff0a7803 */ /* 0x000fe20000000000 */
[----:B------:R-:W-:-:S04]  /*0b20*/  IMAD.WIDE.U32 R68, R69, c[0x0][0x1a8], R54 ;  /* 0x00006a0045447a25 */ /* 0x000fc800078e0036 */
[----:B------:R-:W-:-:S04]  /*0b30*/  IMAD.WIDE.U32 R64, R65, c[0x0][0x1a8], R54 ;  /* 0x00006a0041407a25 */ /* 0x000fc800078e0036 */
[----:B------:R-:W-:-:S04]  /*0b40*/  IMAD.WIDE.U32 R60, R61, c[0x0][0x1a8], R54 ;  /* 0x00006a003d3c7a25 */ /* 0x000fc800078e0036 */
[C---:B------:R-:W-:Y:S02]  /*0b50*/  IMAD R35, R54.reuse, c[0x0][0x194], R25 ;  /* 0x0000650036237a24 */ /* 0x040fe400078e0219 */
[----:B------:R-:W-:-:S04]  /*0b60*/  IMAD.WIDE.U32 R54, R54, c[0x0][0x190], RZ ;  /* 0x0000640036367a25 */ /* 0x000fc800078e00ff */
        /* <DEDUP_REMOVED lines=32> */
[C---:B------:R-:W-:Y:S01]  /*0d70*/  IMAD.IADD R12, R19.reuse, 0x1, R87 ;  /* 0x00000001130c7824 */ /* 0x040fe200078e0257 */
[----:B------:R-:W-:Y:S01]  /*0d80*/  SHF.L.U64.HI R42, R56, 0x1, R43 ;  /* 0x00000001382a7819 */ /* 0x000fe2000001022b */
[----:B------:R-:W-:-:S02]  /*0d90*/  IMAD.IADD R13, R19, 0x1, R79 ;  /* 0x00000001130d7824 */ /* 0x000fc400078e024f */
[----:B------:R-:W-:Y:S02]  /*0da0*/  IMAD.IADD R14, R19, 0x1, R71 ;  /* 0x00000001130e7824 */ /* 0x000fe400078e0247 */
[----:B------:R-:W-:Y:S02]  /*0db0*/  IMAD.IADD R15, R99, 0x1, R21 ;  /* 0x00000001630f7824 */ /* 0x000fe400078e0215 */
[C---:B------:R-:W-:Y:S02]  /*0dc0*/  IMAD.IADD R16, R21.reuse, 0x1, R85 ;  /* 0x0000000115107824 */ /* 0x040fe400078e0255 */
[C---:B------:R-:W-:Y:S02]  /*0dd0*/  IMAD.IADD R17, R21.reuse, 0x1, R77 ;  /* 0x0000000115117824 */ /* 0x040fe400078e024d */
[----:B------:R-:W-:Y:S02]  /*0de0*/  IMAD.IADD R18, R21, 0x1, R67 ;  /* 0x0000000115127824 */ /* 0x000fe400078e0243 */
[----:B------:R-:W-:-:S02]  /*0df0*/  IMAD.IADD R19, R95, 0x1, R29 ;  /* 0x000000015f137824 */ /* 0x000fc400078e021d */
[C---:B------:R-:W-:Y:S02]  /*0e00*/  IMAD.IADD R20, R29.reuse, 0x1, R83 ;  /* 0x000000011d147824 */ /* 0x040fe400078e0253 */
[C---:B------:R-:W-:Y:S02]  /*0e10*/  IMAD.IADD R21, R29.reuse, 0x1, R75 ;  /* 0x000000011d157824 */ /* 0x040fe400078e024b */
[----:B------:R-:W-:Y:S02]  /*0e20*/  IMAD.IADD R22, R29, 0x1, R63 ;  /* 0x000000011d167824 */ /* 0x000fe400078e023f */
[----:B------:R-:W-:Y:S02]  /*0e30*/  IMAD.IADD R26, R91, 0x1, R117 ;  /* 0x000000015b1a7824 */ /* 0x000fe400078e0275 */
[C---:B------:R-:W-:Y:S02]  /*0e40*/  IMAD.IADD R27, R117.reuse, 0x1, R59 ;  /* 0x00000001751b7824 */ /* 0x040fe400078e023b */
[----:B------:R-:W-:-:S02]  /*0e50*/  IMAD.IADD R28, R117, 0x1, R81 ;  /* 0x00000001751c7824 */ /* 0x000fc400078e0251 */
[----:B------:R-:W-:Y:S02]  /*0e60*/  IMAD.IADD R29, R117, 0x1, R73 ;  /* 0x00000001751d7824 */ /* 0x000fe400078e0249 */
.L_x_192:
[----:B0-----:R-:W-:Y:S01]  /*0e70*/  IMAD.MOV.U32 R119, RZ, RZ, c[0x0][0x168] ;  /* 0x00005a00ff777624 */ /* 0x001fe200078e00ff */
[----:B------:R-:W-:Y:S02]  /*0e80*/  ULDC.U16 UR12, c[0x0][0x1c0] ;  /* 0x00007000000c7ab9 */ /* 0x000fe40000000400 */
[----:B-1----:R-:W-:Y:S02]  /*0e90*/  IMAD.U32 R43, RZ, RZ, UR12 ;  /* 0x0000000cff2b7e24 */ /* 0x002fe4000f8e00ff */
[----:B------:R-:W-:Y:S01]  /*0ea0*/  ISETP.GE.AND P6, PT, R119, 0x1, PT ;  /* 0x000000017700780c */ /* 0x000fe20003fc6270 */
        /* <DEDUP_REMOVED lines=14> */
[----:B------:R-:W-:Y:S01]  /*0f90*/  IMAD.U32 R118, RZ, RZ, UR12 ;  /* 0x0000000cff767e24 */ /* 0x000fe2000f8e00ff */
[----:B------:R-:W-:Y:S05]  /*0fa0*/  @!P6 BRA `(.L_x_172) ;  /* 0x00000b700000e947 */ /* 0x000fea0003800000 */
[----:B------:R-:W-:Y:S01]  /*0fb0*/  LEA R120, P6, R106, UR26, 0x1 ;  /* 0x0000001a6a787c11 */ /* 0x000fe2000f8c08ff */
[----:B------:R-:W-:Y:S01]  /*0fc0*/  IMAD.U32 R43, RZ, RZ, UR12 ;  /* 0x0000000cff2b7e24 */ /* 0x000fe2000f8e00ff */
[----:B------:R-:W-:Y:S01]  /*0fd0*/  UMOV UR4, URZ ;  /* 0x0000003f00047c82 */ /* 0x000fe20008000000 */
[----:B------:R-:W-:Y:S01]  /*0fe0*/  IMAD.U32 R44, RZ, RZ, UR12 ;  /* 0x0000000cff2c7e24 */ /* 0x000fe2000f8e00ff */
[----:B------:R-:W-:Y:S01]  /*0ff0*/  IADD3.X R121, R31, UR27, RZ, P6, !PT ;  /* 0x0000001b1f797c10 */ /* 0x000fe2000b7fe4ff */
[----:B------:R-:W-:Y:S01]  /*1000*/  IMAD.U32 R45, RZ, RZ, UR12 ;  /* 0x0000000cff2d7e24 */ /* 0x000fe2000f8e00ff */
[----:B------:R-:W-:Y:S01]  /*1010*/  LEA R122, P6, R104, UR26, 0x1 ;  /* 0x0000001a687a7c11 */ /* 0x000fe2000f8c08ff */
[----:B------:R-:W-:Y:S01]  /*1020*/  IMAD.U32 R46, RZ, RZ, UR12 ;  /* 0x0000000cff2e7e24 */ /* 0x000fe2000f8e00ff */
[----:B------:R-:W-:Y:S01]  /*1030*/  UMOV UR5, UR24 ;  /* 0x0000001800057c82 */ /* 0x000fe20008000000 */
[----:B------:R-:W-:Y:S01]  /*1040*/  IMAD.U32 R47, RZ, RZ, UR12 ;  /* 0x0000000cff2f7e24 */ /* 0x000fe2000f8e00ff */
[----:B------:R-:W-:Y:S01]  /*1050*/  IADD3.X R123, R32, UR27, RZ, P6, !PT ;  /* 0x0000001b207b7c10 */ /* 0x000fe2000b7fe4ff */
[----:B------:R-:W-:Y:S01]  /*1060*/  IMAD.U32 R48, RZ, RZ, UR12 ;  /* 0x0000000cff307e24 */ /* 0x000fe2000f8e00ff */
[----:B------:R-:W-:Y:S01]  /*1070*/  LEA R124, P6, R102, UR26, 0x1 ;  /* 0x0000001a667c7c11 */ /* 0x000fe2000f8c08ff */
[----:B------:R-:W-:-:S02]  /*1080*/  IMAD.U32 R49, RZ, RZ, UR12 ;  /* 0x0000000cff317e24 */ /* 0x000fc4000f8e00ff */
[----:B------:R-:W-:Y:S01]  /*1090*/  IMAD.U32 R50, RZ, RZ, UR12 ;  /* 0x0000000cff327e24 */ /* 0x000fe2000f8e00ff */
[----:B------:R-:W-:Y:S01]  /*10a0*/  IADD3.X R125, R33, UR27, RZ, P6, !PT ;  /* 0x0000001b217d7c10 */ /* 0x000fe2000b7fe4ff */
[----:B------:R-:W-:Y:S01]  /*10b0*/  IMAD.U32 R51, RZ, RZ, UR12 ;  /* 0x0000000cff337e24 */ /* 0x000fe2000f8e00ff */
[----:B------:R-:W-:Y:S01]  /*10c0*/  LEA R126, P6, R112, UR26, 0x1 ;  /* 0x0000001a707e7c11 */ /* 0x000fe2000f8c08ff */
[----:B------:R-:W-:Y:S02]  /*10d0*/  IMAD.U32 R52, RZ, RZ, UR12 ;  /* 0x0000000cff347e24 */ /* 0x000fe4000f8e00ff */
[----:B------:R-:W-:Y:S01]  /*10e0*/  IMAD.U32 R53, RZ, RZ, UR12 ;  /* 0x0000000cff357e24 */ /* 0x000fe2000f8e00ff */
[----:B------:R-:W-:Y:S01]  /*10f0*/  IADD3.X R127, R23, UR27, RZ, P6, !PT ;  /* 0x0000001b177f7c10 */ /* 0x000fe2000b7fe4ff */
[----:B------:R-:W-:Y:S02]  /*1100*/  IMAD.U32 R114, RZ, RZ, UR12 ;  /* 0x0000000cff727e24 */ /* 0x000fe4000f8e00ff */
[----:B------:R-:W-:-:S02]  /*1110*/  IMAD.U32 R115, RZ, RZ, UR12 ;  /* 0x0000000cff737e24 */ /* 0x000fc4000f8e00ff */
[----:B------:R-:W-:Y:S02]  /*1120*/  IMAD.U32 R116, RZ, RZ, UR12 ;  /* 0x0000000cff747e24 */ /* 0x000fe4000f8e00ff */
[----:B------:R-:W-:Y:S02]  /*1130*/  IMAD.U32 R117, RZ, RZ, UR12 ;  /* 0x0000000cff757e24 */ /* 0x000fe4000f8e00ff */
[----:B------:R-:W-:Y:S01]  /*1140*/  IMAD.U32 R118, RZ, RZ, UR12 ;  /* 0x0000000cff767e24 */ /* 0x000fe2000f8e00ff */
[----:B------:R-:W-:Y:S02]  /*1150*/  UMOV UR12, UR25 ;  /* 0x00000019000c7c82 */ /* 0x000fe40008000000 */
.L_x_173:
[----:B------:R-:W-:Y:S01]  /*1160*/  LEA R162, P6, R110, UR5, 0x1 ;  /* 0x000000056ea27c11 */ /* 0x000fe2000f8c08ff */
[----:B------:R-:W-:Y:S01]  /*1170*/  IMAD.MOV.U32 R170, RZ, RZ, R120 ;  /* 0x000000ffffaa7224 */ /* 0x000fe200078e0078 */
[----:B------:R-:W-:Y:S01]  /*1180*/  P2R R134, PR, RZ, 0x8 ;  /* 0x00000008ff867803 */ /* 0x000fe20000000000 */
[----:B------:R-:W-:Y:S01]  /*1190*/  IMAD.MOV.U32 R171, RZ, RZ, R121 ;  /* 0x000000ffffab7224 */ /* 0x000fe200078e0079 */
[----:B------:R-:W-:Y:S01]  /*11a0*/  IADD3.X R163, R24, UR12, RZ, P6, !PT ;  /* 0x0000000c18a37c10 */ /* 0x000fe2000b7fe4ff */
[----:B------:R-:W-:Y:S01]  /*11b0*/  IMAD.MOV.U32 R174, RZ, RZ, R122 ;  /* 0x000000ffffae7224 */ /* 0x000fe200078e007a */
[----:B------:R-:W-:Y:S01]  /*11c0*/  LEA R172, P6, R54, UR5, 0x1 ;  /* 0x0000000536ac7c11 */ /* 0x000fe2000f8c08ff */
[----:B------:R-:W-:Y:S01]  /*11d0*/  IMAD.MOV.U32 R175, RZ, RZ, R123 ;  /* 0x000000ffffaf7224 */ /* 0x000fe200078e007b */
[----:B------:R-:W-:Y:S01]  /*11e0*/  ISETP.NE.AND P3, PT, R4, RZ, PT ;  /* 0x000000ff0400720c */ /* 0x000fe20003f65270 */
[----:B------:R-:W-:Y:S01]  /*11f0*/  IMAD.MOV.U32 R148, RZ, RZ, R124 ;  /* 0x000000ffff947224 */ /* 0x000fe200078e007c */
[----:B------:R-:W-:Y:S01]  /*1200*/  IADD3.X R173, R35, UR12, RZ, P6, !PT ;  /* 0x0000000c23ad7c10 */ /* 0x000fe2000b7fe4ff */
[----:B------:R-:W-:Y:S01]  /*1210*/  IMAD.MOV.U32 R149, RZ, RZ, R125 ;  /* 0x000000ffff957224 */ /* 0x000fe200078e007d */
[----:B------:R-:W-:Y:S01]  /*1220*/  LEA R158, P6, R100, UR5, 0x1 ;  /* 0x00000005649e7c11 */ /* 0x000fe2000f8c08ff */
[----:B------:R-:W-:Y:S01]  /*1230*/  IMAD.MOV.U32 R146, RZ, RZ, R126 ;  /* 0x000000ffff927224 */ /* 0x000fe200078e007e */
[----:B------:R-:W-:Y:S01]  /*1240*/  P2R R131, PR, RZ, 0x4 ;  /* 0x00000004ff837803 */ /* 0x000fe20000000000 */
[----:B------:R-:W-:Y:S01]  /*1250*/  IMAD.MOV.U32 R147, RZ, RZ, R127 ;  /* 0x000000ffff937224 */ /* 0x000fe200078e007f */
[----:B------:R-:W-:Y:S01]  /*1260*/  IADD3.X R159, R34, UR12, RZ, P6, !PT ;  /* 0x0000000c229f7c10 */ /* 0x000fe2000b7fe4ff */
[----:B------:R0:W2:Y:S01]  /*1270*/  @P1 LDG.E.U16 R135, [R162.64] ;  /* 0x0000001ca2871981 */ /* 0x0000a2000c1e1500 */
[----:B------:R-:W-:-:S02]  /*1280*/  LEA R164, P6, R108, UR5, 0x1 ;  /* 0x000000056ca47c11 */ /* 0x000fc4000f8c08ff */
[----:B------:R-:W-:Y:S01]  /*1290*/  ISETP.NE.AND P2, PT, R6, RZ, PT ;  /* 0x000000ff0600720c */ /* 0x000fe20003f45270 */
[----:B------:R1:W3:Y:S01]  /*12a0*/  @P3 LDG.E.U16 R133, [R148.64] ;  /* 0x0000001c94853981 */ /* 0x0002e2000c1e1500 */
[----:B------:R-:W-:Y:S02]  /*12b0*/  IADD3.X R165, R30, UR12, RZ, P6, !PT ;  /* 0x0000000c1ea57c10 */ /* 0x000fe4000b7fe4ff */
[----:B------:R-:W-:Y:S01]  /*12c0*/  IADD3 R120, P6, R170, 0x2, RZ ;  /* 0x00000002aa787810 */ /* 0x000fe20007fde0ff */
[----:B------:R4:W5:Y:S01]  /*12d0*/  @P0 LDG.E.U16 R119, [R146.64] ;  /* 0x0000001c92770981 */ /* 0x000962000c1e1500 */
[----:B------:R-:W-:Y:S02]  /*12e0*/  P2R R142, PR, RZ, 0x10 ;  /* 0x00000010ff8e7803 */ /* 0x000fe40000000000 */
[----:B------:R-:W-:Y:S01]  /*12f0*/  ISETP.NE.AND P3, PT, R134, RZ, PT ;  /* 0x000000ff8600720c */ /* 0x000fe20003f65270 */
[----:B------:R-:W-:Y:S01]  /*1300*/  IMAD.X R121, RZ, RZ, R171, P6 ;  /* 0x000000ffff797224 */ /* 0x000fe200030e06ab */
[----:B------:R-:W-:Y:S01]  /*1310*/  IADD3 R122, P6, R174, 0x2, RZ ;  /* 0x00000002ae7a7810 */ /* 0x000fe20007fde0ff */
[----:B------:R0:W5:Y:S01]  /*1320*/  @P0 LDG.E.U16 R134, [R162.64] ;  /* 0x0000001ca2860981 */ /* 0x000162000c1e1500 */
[----:B------:R-:W-:-:S02]  /*1330*/  P2R R152, PR, RZ, 0x1 ;  /* 0x00000001ff987803 */ /* 0x000fc40000000000 */
[----:B------:R-:W-:Y:S01]  /*1340*/  ISETP.NE.AND P4, PT, R5, RZ, PT ;  /* 0x000000ff0500720c */ /* 0x000fe20003f85270 */
[----:B------:R-:W-:Y:S01]  /*1350*/  IMAD.X R123, RZ, RZ, R175, P6 ;  /* 0x000000ffff7b7224 */ /* 0x000fe200030e06af */
[----:B------:R-:W-:Y:S01]  /*1360*/  IADD3 R124, P6, R148, 0x2, RZ ;  /* 0x00000002947c7810 */ /* 0x000fe20007fde0ff */
[----:B------:R4:W2:Y:S01]  /*1370*/  @P2 LDG.E.U16 R130, [R146.64] ;  /* 0x0000001c92822981 */ /* 0x0008a2000c1e1500 */
[----:B------:R-:W-:Y:S02]  /*1380*/  ISETP.NE.AND P0, PT, R3, RZ, PT ;  /* 0x000000ff0300720c */ /* 0x000fe40003f05270 */
[----:B------:R-:W-:Y:S01]  /*1390*/  P2R R144, PR, RZ, 0x20 ;  /* 0x00000020ff907803 */ /* 0x000fe20000000000 */
[----:B------:R-:W-:Y:S01]  /*13a0*/  IMAD.X R125, RZ, RZ, R149, P6 ;  /* 0x000000ffff7d7224 */ /* 0x000fe200030e0695 */
[----:B------:R-:W-:Y:S01]  /*13b0*/  IADD3 R126, P6, R146, 0x2, RZ ;  /* 0x00000002927e7810 */ /* 0x000fe20007fde0ff */
[----:B------:R-:W2:Y:S01]  /*13c0*/  @P3 LDG.E.U16 R138, [R174.64] ;  /* 0x0000001cae8a3981 */ /* 0x000ea2000c1e1500 */
[----:B------:R-:W-:-:S02]  /*13d0*/  ISETP.NE.AND P2, PT, R131, RZ, PT ;  /* 0x000000ff8300720c */ /* 0x000fc40003f45270 */
[----:B------:R-:W-:Y:S01]  /*13e0*/  P2R R151, PR, RZ, 0x2 ;  /* 0x00000002ff977803 */ /* 0x000fe20000000000 */
[----:B------:R-:W-:Y:S01]  /*13f0*/  IMAD.X R127, RZ, RZ, R147, P6 ;  /* 0x000000ffff7f7224 */ /* 0x000fe200030e0693 */
[----:B------:R-:W-:Y:S01]  /*1400*/  ISETP.NE.AND P6, PT, R10, RZ, PT ;  /* 0x000000ff0a00720c */ /* 0x000fe20003fc5270 */
[----:B------:R1:W2:Y:S01]  /*1410*/  @P1 LDG.E.U16 R131, [R148.64] ;  /* 0x0000001c94831981 */ /* 0x0002a2000c1e1500 */
[----:B------:R-:W-:Y:S02]  /*1420*/  ISETP.NE.AND P1, PT, R6, RZ, PT ;  /* 0x000000ff0600720c */ /* 0x000fe40003f25270 */
[----:B------:R-:W-:Y:S01]  /*1430*/  P2R R161, PR, RZ, 0x40 ;  /* 0x00000040ffa17803 */ /* 0x000fe20000000000 */
[----:B------:R1:W3:Y:S01]  /*1440*/  @P4 LDG.E.U16 R132, [R148.64] ;  /* 0x0000001c94844981 */ /* 0x0002e2000c1e1500 */
[----:B------:R-:W-:-:S03]  /*1450*/  ISETP.NE.AND P6, PT, R9, RZ, PT ;  /* 0x000000ff0900720c */ /* 0x000fc60003fc5270 */
[----:B------:R1:W3:Y:S01]  /*1460*/  @P0 LDG.E.U16 R136, [R148.64] ;  /* 0x0000001c94880981 */ /* 0x0002e2000c1e1500 */
[----:B------:R-:W-:Y:S02]  /*1470*/  P2R R153, PR, RZ, 0x40 ;  /* 0x00000040ff997803 */ /* 0x000fe40000000000 */
[----:B------:R-:W-:Y:S01]  /*1480*/  ISETP.NE.AND P6, PT, R0, RZ, PT ;  /* 0x000000ff0000720c */ /* 0x000fe20003fc5270 */
[----:B------:R0:W3:Y:S01]  /*1490*/  @P2 LDG.E.U16 R139, [R162.64] ;  /* 0x0000001ca28b2981 */ /* 0x0000e2000c1e1500 */
[----:B------:R-:W-:Y:S02]  /*14a0*/  P2R R150, PR, RZ, 0x2 ;  /* 0x00000002ff967803 */ /* 0x000fe40000000000 */
[----:B------:R-:W-:Y:S01]  /*14b0*/  ISETP.NE.AND P1, PT, R2, RZ, PT ;  /* 0x000000ff0200720c */ /* 0x000fe20003f25270 */
[----:B------:R-:W3:Y:S01]  /*14c0*/  @P2 LDG.E.U16 R137, [R174.64] ;  /* 0x0000001cae892981 */ /* 0x000ee2000c1e1500 */
[----:B------:R-:W-:Y:S02]  /*14d0*/  P2R R141, PR, RZ, 0x40 ;  /* 0x00000040ff8d7803 */ /* 0x000fe40000000000 */
[----:B-1----:R-:W-:-:S02]  /*14e0*/  P2R R149, PR, RZ, 0x1 ;  /* 0x00000001ff957803 */ /* 0x002fc40000000000 */
[----:B------:R-:W-:Y:S02]  /*14f0*/  ISETP.NE.AND P0, PT, R4, RZ, PT ;  /* 0x000000ff0400720c */ /* 0x000fe40003f05270 */
[----:B------:R-:W-:Y:S02]  /*1500*/  ISETP.NE.AND P6, PT, R8, RZ, PT ;  /* 0x000000ff0800720c */ /* 0x000fe40003fc5270 */
[----:B------:R-:W-:-:S03]  /*1510*/  ISETP.NE.AND P5, PT, R7, RZ, PT ;  /* 0x000000ff0700720c */ /* 0x000fc60003fa5270 */
[----:B------:R-:W3:Y:S06]  /*1520*/  @P1 LDG.E.U16 R145, [R174.64] ;  /* 0x0000001cae911981 */ /* 0x000eec000c1e1500 */
[----:B------:R1:W3:Y:S01]  /*1530*/  @P0 LDG.E.U16 R148, [R158.64] ;  /* 0x0000001c9e940981 */ /* 0x0002e2000c1e1500 */
[----:B------:R-:W-:-:S03]  /*1540*/  ISETP.NE.AND P0, PT, R149, RZ, PT ;  /* 0x000000ff9500720c */ /* 0x000fc60003f05270 */
[----:B------:R1:W3:Y:S01]  /*1550*/  @P1 LDG.E.U16 R149, [R158.64] ;  /* 0x0000001c9e951981 */ /* 0x0002e2000c1e1500 */
[----:B------:R-:W-:-:S03]  /*1560*/  ISETP.NE.AND P1, PT, R150, RZ, PT ;  /* 0x000000ff9600720c */ /* 0x000fc60003f25270 */
[----:B------:R4:W3:Y:S04]  /*1570*/  @P6 LDG.E.U16 R128, [R146.64] ;  /* 0x0000001c92806981 */ /* 0x0008e8000c1e1500 */
[----:B------:R-:W3:Y:S01]  /*1580*/  @P6 LDG.E.U16 R140, [R172.64] ;  /* 0x0000001cac8c6981 */ /* 0x000ee2000c1e1500 */
[----:B------:R-:W-:-:S03]  /*1590*/  ISETP.NE.AND P6, PT, R141, RZ, PT ;  /* 0x000000ff8d00720c */ /* 0x000fc60003fc5270 */
[----:B------:R4:W3:Y:S04]  /*15a0*/  @P5 LDG.E.U16 R129, [R146.64] ;  /* 0x0000001c92815981 */ /* 0x0008e8000c1e1500 */
[----:B------:R0:W3:Y:S01]  /*15b0*/  @P1 LDG.E.U16 R150, [R164.64] ;  /* 0x0000001ca4961981 */ /* 0x0000e2000c1e1500 */
[----:B------:R-:W-:-:S03]  /*15c0*/  ISETP.NE.AND P1, PT, R151, RZ, PT ;  /* 0x000000ff9700720c */ /* 0x000fc60003f25270 */
[----:B------:R1:W3:Y:S01]  /*15d0*/  @P5 LDG.E.U16 R143, [R158.64] ;  /* 0x0000001c9e8f5981 */ /* 0x0002e2000c1e1500 */
[----:B------:R-:W-:-:S03]  /*15e0*/  ISETP.NE.AND P5, PT, R144, RZ, PT ;  /* 0x000000ff9000720c */ /* 0x000fc60003fa5270 */
[----:B------:R0:W3:Y:S01]  /*15f0*/  @P0 LDG.E.U16 R151, [R164.64] ;  /* 0x0000001ca4970981 */ /* 0x0000e2000c1e1500 */
[----:B------:R-:W-:-:S03]  /*1600*/  ISETP.NE.AND P0, PT, R152, RZ, PT ;  /* 0x000000ff9800720c */ /* 0x000fc60003f05270 */
[----:B------:R-:W3:Y:S04]  /*1610*/  @P6 LDG.E.U16 R144, [R174.64] ;  /* 0x0000001cae906981 */ /* 0x000ee8000c1e1500 */
[----:B------:R0:W3:Y:S01]  /*1620*/  @P6 LDG.E.U16 R152, [R164.64] ;  /* 0x0000001ca4986981 */ /* 0x0000e2000c1e1500 */
[----:B------:R-:W-:-:S03]  /*1630*/  ISETP.NE.AND P6, PT, R153, RZ, PT ;  /* 0x000000ff9900720c */ /* 0x000fc60003fc5270 */
[----:B------:R-:W3:Y:S01]  /*1640*/  @P4 LDG.E.U16 R141, [R172.64] ;  /* 0x0000001cac8d4981 */ /* 0x000ee2000c1e1500 */
[----:B------:R-:W-:-:S03]  /*1650*/  ISETP.NE.AND P4, PT, R142, RZ, PT ;  /* 0x000000ff8e00720c */ /* 0x000fc60003f85270 */
[----:B------:R-:W3:Y:S04]  /*1660*/  @P3 LDG.E.U16 R142, [R172.64] ;  /* 0x0000001cac8e3981 */ /* 0x000ee8000c1e1500 */
[----:B----4-:R-:W4:Y:S04]  /*1670*/  @P5 LDG.E.U16 R146, [R172.64] ;  /* 0x0000001cac925981 */ /* 0x010f28000c1e1500 */
[----:B------:R1:W4:Y:S04]  /*1680*/  @P6 LDG.E.U16 R153, [R158.64] ;  /* 0x0000001c9e996981 */ /* 0x000328000c1e1500 */
[----:B------:R-:W4:Y:S01]  /*1690*/  @P6 LDG.E.U16 R160, [R170.64] ;  /* 0x0000001caaa06981 */ /* 0x000f22000c1e1500 */
[----:B------:R-:W-:-:S03]  /*16a0*/  ISETP.NE.AND P6, PT, R161, RZ, PT ;  /* 0x000000ffa100720c */ /* 0x000fc60003fc5270 */
[----:B------:R0:W4:Y:S04]  /*16b0*/  @P4 LDG.E.U16 R147, [R162.64] ;  /* 0x0000001ca2934981 */ /* 0x000128000c1e1500 */
[----:B------:R-:W4:Y:S04]  /*16c0*/  @P4 LDG.E.U16 R154, [R170.64] ;  /* 0x0000001caa9a4981 */ /* 0x000f28000c1e1500 */
[----:B------:R-:W4:Y:S04]  /*16d0*/  @P5 LDG.E.U16 R157, [R170.64] ;  /* 0x0000001caa9d5981 */ /* 0x000f28000c1e1500 */
[----:B0-----:R-:W4:Y:S04]  /*16e0*/  @P6 LDG.E.U16 R162, [R170.64] ;  /* 0x0000001caaa26981 */ /* 0x001f28000c1e1500 */
[----:B------:R0:W4:Y:S01]  /*16f0*/  @P6 LDG.E.U16 R161, [R164.64] ;  /* 0x0000001ca4a16981 */ /* 0x000122000c1e1500 */
[----:B------:R-:W-:-:S02]  /*1700*/  P2R R163, PR, RZ, 0x40 ;  /* 0x00000040ffa37803 */ /* 0x000fc40000000000 */
[----:B------:R-:W-:-:S04]  /*1710*/  ISETP.NE.AND P6, PT, R6, RZ, PT ;  /* 0x000000ff0600720c */ /* 0x000fc80003fc5270 */
[----:B0-----:R-:W-:Y:S02]  /*1720*/  P2R R164, PR, RZ, 0x40 ;  /* 0x00000040ffa47803 */ /* 0x001fe40000000000 */
[----:B------:R-:W-:Y:S02]  /*1730*/  ISETP.NE.AND P6, PT, R8, RZ, PT ;  /* 0x000000ff0800720c */ /* 0x000fe40003fc5270 */
[----:B------:R-:W-:Y:S02]  /*1740*/  P2R R155, PR, RZ, 0x10 ;  /* 0x00000010ff9b7803 */ /* 0x000fe40000000000 */
[----:B-1----:R-:W-:Y:S02]  /*1750*/  P2R R158, PR, RZ, 0x20 ;  /* 0x00000020ff9e7803 */ /* 0x002fe40000000000 */
[----:B------:R-:W-:Y:S02]  /*1760*/  ISETP.NE.AND P4, PT, R0, RZ, PT ;  /* 0x000000ff0000720c */ /* 0x000fe40003f85270 */
[----:B------:R-:W-:-:S02]  /*1770*/  ISETP.NE.AND P5, PT, R3, RZ, PT ;  /* 0x000000ff0300720c */ /* 0x000fc40003fa5270 */
[----:B------:R-:W-:Y:S02]  /*1780*/  P2R R156, PR, RZ, 0x10 ;  /* 0x00000010ff9c7803 */ /* 0x000fe40000000000 */
[----:B------:R-:W-:Y:S02]  /*1790*/  P2R R159, PR, RZ, 0x20 ;  /* 0x00000020ff9f7803 */ /* 0x000fe40000000000 */
[----:B------:R-:W-:Y:S02]  /*17a0*/  ISETP.NE.AND P4, PT, R7, RZ, PT ;  /* 0x000000ff0700720c */ /* 0x000fe40003f85270 */
[----:B------:R-:W-:Y:S01]  /*17b0*/  ISETP.NE.AND P5, PT, R5, RZ, PT ;  /* 0x000000ff0500720c */ /* 0x000fe20003fa5270 */
[----:B------:R-:W-:Y:S02]  /*17c0*/  UIADD3 UR4, UR4, 0x1, URZ ;  /* 0x0000000104047890 */ /* 0x000fe4000fffe03f */
[----:B------:R-:W-:Y:S02]  /*17d0*/  ULDC UR31, c[0x0][0x168] ;  /* 0x00005a00001f7ab9 */ /* 0x000fe40000000800 */
[----:B------:R-:W-:-:S02]  /*17e0*/  UISETP.GE.AND UP0, UPT, UR4, UR31, UPT ;  /* 0x0000001f0400728c */ /* 0x000fc4000bf06270 */
[----:B------:R-:W-:-:S04]  /*17f0*/  UIADD3 UR5, UP1, UR5, 0x2, URZ ;  /* 0x0000000205057890 */ /* 0x000fc8000ff3e03f */
[----:B------:R-:W-:Y:S01]  /*1800*/  UIADD3.X UR12, URZ, UR12, URZ, UP1, !UPT ;  /* 0x0000000c3f0c7290 */ /* 0x000fe20008ffe43f */
[----:B-----5:R-:W-:-:S05]  /*1810*/  @P0 HFMA2 R119, R119.H0_H0, R134.H0_H0, R118.H0_H0 ;  /* 0x2000008677770231 */ /* 0x020fca0000040876 */
[----:B------:R-:W-:Y:S02]  /*1820*/  @P0 PRMT R118, R119, 0x7610, R118 ;  /* 0x0000761077760816 */ /* 0x000fe40000000076 */
[----:B------:R-:W-:Y:S02]  /*1830*/  P2R R119, PR, RZ, 0x1 ;  /* 0x00000001ff777803 */ /* 0x000fe40000000000 */
[----:B------:R-:W-:-:S04]  /*1840*/  ISETP.NE.AND P0, PT, R9, RZ, PT ;  /* 0x000000ff0900720c */ /* 0x000fc80003f05270 */
[----:B------:R-:W-:Y:S02]  /*1850*/  P2R R134, PR, RZ, 0x1 ;  /* 0x00000001ff867803 */ /* 0x000fe40000000000 */
[----:B------:R-:W-:Y:S01]  /*1860*/  ISETP.NE.AND P0, PT, R2, RZ, PT ;  /* 0x000000ff0200720c */ /* 0x000fe20003f05270 */
[----:B--2---:R-:W-:-:S05]  /*1870*/  @P1 HFMA2 R131, R131.H0_H0, R135.H0_H0, R114.H0_H0 ;  /* 0x2000008783831231 */ /* 0x004fca0000040872 */
[----:B------:R-:W-:Y:S02]  /*1880*/  @P1 PRMT R114, R131, 0x7610, R114 ;  /* 0x0000761083721816 */ /* 0x000fe40000000072 */
[----:B------:R-:W-:Y:S01]  /*1890*/  P2R R131, PR, RZ, 0x2 ;  /* 0x00000002ff837803 */ /* 0x000fe20000000000 */
[----:B---3--:R-:W-:-:S05]  /*18a0*/  @P6 HFMA2 R128, R128.H0_H0, R140.H0_H0, R117.H0_H0 ;  /* 0x2000008c80806231 */ /* 0x008fca0000040875 */
[----:B------:R-:W-:Y:S02]  /*18b0*/  @P6 PRMT R117, R128, 0x7610, R117 ;  /* 0x0000761080756816 */ /* 0x000fe40000000075 */
[----:B------:R-:W-:Y:S01]  /*18c0*/  ISETP.NE.AND P6, PT, R164, RZ, PT ;  /* 0x000000ffa400720c */ /* 0x000fe20003fc5270 */
[----:B------:R-:W-:-:S05]  /*18d0*/  @P4 HFMA2 R129, R129.H0_H0, R143.H0_H0, R116.H0_H0 ;  /* 0x2000008f81814231 */ /* 0x000fca0000040874 */
[----:B------:R-:W-:-:S07]  /*18e0*/  @P4 PRMT R116, R129, 0x7610, R116 ;  /* 0x0000761081744816 */ /* 0x000fce0000000074 */
[----:B------:R-:W-:Y:S01]  /*18f0*/  @P6 HFMA2 R130, R130.H0_H0, R150.H0_H0, R115.H0_H0 ;  /* 0x2000009682826231 */ /* 0x000fe20000040873 */
[----:B------:R-:W-:Y:S01]  /*1900*/  ISETP.NE.AND P4, PT, R156, RZ, PT ;  /* 0x000000ff9c00720c */ /* 0x000fe20003f85270 */
[----:B------:R-:W-:-:S03]  /*1910*/  @P5 HFMA2 R132, R132.H0_H0, R141.H0_H0, R53.H0_H0 ;  /* 0x2000008d84845231 */ /* 0x000fc60000040835 */
[----:B------:R-:W-:Y:S02]  /*1920*/  @P6 PRMT R115, R130, 0x7610, R115 ;  /* 0x0000761082736816 */ /* 0x000fe40000000073 */
[----:B------:R-:W-:Y:S02]  /*1930*/  @P5 PRMT R53, R132, 0x7610, R53 ;  /* 0x0000761084355816 */ /* 0x000fe40000000035 */
[----:B------:R-:W-:Y:S02]  /*1940*/  ISETP.NE.AND P5, PT, R159, RZ, PT ;  /* 0x000000ff9f00720c */ /* 0x000fe40003fa5270 */
[----:B------:R-:W-:Y:S01]  /*1950*/  ISETP.NE.AND P6, PT, R163, RZ, PT ;  /* 0x000000ffa300720c */ /* 0x000fe20003fc5270 */
[----:B------:R-:W-:Y:S02]  /*1960*/  @P0 HFMA2 R145, R145.H0_H0, R149.H0_H0, R48.H0_H0 ;  /* 0x2000009591910231 */ /* 0x000fe40000040830 */
[----:B------:R-:W-:Y:S01]  /*1970*/  @P4 HFMA2 R144, R144.H0_H0, R152.H0_H0, R47.H0_H0 ;  /* 0x2000009890904231 */ /* 0x000fe2000004082f */
[----:B------:R-:W-:-:S02]  /*1980*/  ISETP.NE.AND P1, PT, R4, RZ, PT ;  /* 0x000000ff0400720c */ /* 0x000fc40003f25270 */
[----:B------:R-:W-:-:S05]  /*1990*/  @P0 PRMT R48, R145, 0x7610, R48 ;  /* 0x0000761091300816 */ /* 0x000fca0000000030 */
[----:B------:R-:W-:Y:S01]  /*19a0*/  @P5 HFMA2 R136, R136.H0_H0, R151.H0_H0, R51.H0_H0 ;  /* 0x2000009788885231 */ /* 0x000fe20000040833 */
[----:B------:R-:W-:Y:S02]  /*19b0*/  ISETP.NE.AND P0, PT, R134, RZ, PT ;  /* 0x000000ff8600720c */ /* 0x000fe40003f05270 */
[----:B------:R-:W-:Y:S02]  /*19c0*/  @P4 PRMT R47, R144, 0x7610, R47 ;  /* 0x00007610902f4816 */ /* 0x000fe4000000002f */
[----:B------:R-:W-:Y:S02]  /*19d0*/  @P5 PRMT R51, R136, 0x7610, R51 ;  /* 0x0000761088335816 */ /* 0x000fe40000000033 */
[----:B------:R-:W-:Y:S02]  /*19e0*/  ISETP.NE.AND P5, PT, R158, RZ, PT ;  /* 0x000000ff9e00720c */ /* 0x000fe40003fa5270 */
[----:B------:R-:W-:Y:S01]  /*19f0*/  ISETP.NE.AND P4, PT, R155, RZ, PT ;  /* 0x000000ff9b00720c */ /* 0x000fe20003f85270 */
[----:B----4-:R-:W-:-:S05]  /*1a00*/  @P6 HFMA2 R161, R162.H0_H0, R161.H0_H0, R43.H0_H0 ;  /* 0x200000a1a2a16231 */ /* 0x010fca000004082b */
[----:B------:R-:W-:Y:S02]  /*1a10*/  @P6 PRMT R43, R161, 0x7610, R43 ;  /* 0x00007610a12b6816 */ /* 0x000fe4000000002b */
[----:B------:R-:W-:Y:S01]  /*1a20*/  PLOP3.LUT P6, PT, PT, PT, UP0, 0x40, 0x0 ;  /* 0x000000000000781c */ /* 0x000fe20003fce808 */
[----:B------:R-:W-:Y:S02]  /*1a30*/  @P1 HFMA2 R133, R133.H0_H0, R148.H0_H0, R52.H0_H0 ;  /* 0x2000009485851231 */ /* 0x000fe40000040834 */
[----:B------:R-:W-:Y:S02]  /*1a40*/  @P0 HFMA2 R153, R160.H0_H0, R153.H0_H0, R44.H0_H0 ;  /* 0x20000099a0990231 */ /* 0x000fe4000004082c */
[----:B------:R-:W-:Y:S02]  /*1a50*/  @P2 HFMA2 R137, R137.H0_H0, R139.H0_H0, R50.H0_H0 ;  /* 0x2000008b89892231 */ /* 0x000fe40000040832 */
[----:B------:R-:W-:Y:S02]  /*1a60*/  @P3 HFMA2 R138, R138.H0_H0, R142.H0_H0, R49.H0_H0 ;  /* 0x2000008e8a8a3231 */ /* 0x000fe40000040831 */
[----:B------:R-:W-:-:S02]  /*1a70*/  @P4 HFMA2 R147, R154.H0_H0, R147.H0_H0, R46.H0_H0 ;  /* 0x200000939a934231 */ /* 0x000fc4000004082e */
[----:B------:R-:W-:Y:S01]  /*1a80*/  @P5 HFMA2 R146, R157.H0_H0, R146.H0_H0, R45.H0_H0 ;  /* 0x200000929d925231 */ /* 0x000fe2000004082d */
[----:B------:R-:W-:Y:S02]  /*1a90*/  @P1 PRMT R52, R133, 0x7610, R52 ;  /* 0x0000761085341816 */ /* 0x000fe40000000034 */
[----:B------:R-:W-:Y:S02]  /*1aa0*/  @P0 PRMT R44, R153, 0x7610, R44 ;  /* 0x00007610992c0816 */ /* 0x000fe4000000002c */
[----:B------:R-:W-:Y:S02]  /*1ab0*/  @P2 PRMT R50, R137, 0x7610, R50 ;  /* 0x0000761089322816 */ /* 0x000fe40000000032 */
[----:B------:R-:W-:Y:S02]  /*1ac0*/  @P3 PRMT R49, R138, 0x7610, R49 ;  /* 0x000076108a313816 */ /* 0x000fe40000000031 */
[----:B------:R-:W-:Y:S02]  /*1ad0*/  ISETP.NE.AND P1, PT, R131, RZ, PT ;  /* 0x000000ff8300720c */ /* 0x000fe40003f25270 */
[----:B------:R-:W-:-:S02]  /*1ae0*/  @P4 PRMT R46, R147, 0x7610, R46 ;  /* 0x00007610932e4816 */ /* 0x000fc4000000002e */
[----:B------:R-:W-:Y:S02]  /*1af0*/  @P5 PRMT R45, R146, 0x7610, R45 ;  /* 0x00007610922d5816 */ /* 0x000fe4000000002d */
[----:B------:R-:W-:Y:S01]  /*1b00*/  ISETP.NE.AND P0, PT, R119, RZ, PT ;  /* 0x000000ff7700720c */ /* 0x000fe20003f05270 */
[----:B------:R-:W-:Y:S05]  /*1b10*/  @P6 BRA `(.L_x_173) ;  /* 0xfffff64000006947 */ /* 0x000fea000383ffff */
.L_x_172:
[----:B------:R-:W-:Y:S01]  /*1b20*/  UISETP.NE.U32.AND UP0, UPT, UR16, URZ, UPT ;  /* 0x0000003f1000728c */ /* 0x000fe2000bf05070 */
[----:B------:R-:W-:Y:S03]  /*1b30*/  BSSY B0, `(.L_x_174) ;  /* 0x000011c000007945 */ /* 0x000fe60003800000 */
[----:B------:R-:W-:-:S06]  /*1b40*/  UISETP.NE.AND.EX UP0, UPT, UR17, URZ, UPT, UP0 ;  /* 0x0000003f1100728c */ /* 0x000fcc000bf05300 */
[----:B------:R-:W-:-:S13]  /*1b50*/  PLOP3.LUT P6, PT, PT, PT, UP0, 0x40, 0x0 ;  /* 0x000000000000781c */ /* 0x000fda0003fce808 */
[----:B------:R-:W-:Y:S05]  /*1b60*/  @P6 BRA `(.L_x_175) ;  /* 0x000009e000006947 */ /* 0x000fea0003800000 */
[C---:B------:R-:W-:Y:S02]  /*1b70*/  @P0 LEA R148, P6, R168.reuse, UR22, 0x1 ;  /* 0x00000016a8940c11 */ /* 0x040fe4000f8c08ff */
[----:B------:R-:W-:Y:S02]  /*1b80*/  P2R R119, PR, RZ, 0x8 ;  /* 0x00000008ff777803 */ /* 0x000fe40000000000 */
[----:B------:R-:W-:Y:S02]  /*1b90*/  @P0 LEA.HI.X R149, R168, UR23, R11, 0x1, P6 ;  /* 0x00000017a8950c11 */ /* 0x000fe4000b0f0c0b */
[----:B------:R-:W-:Y:S02]  /*1ba0*/  @P1 LEA R146, P6, R96, UR13, 0x1 ;  /* 0x0000000d60921c11 */ /* 0x000fe4000f8c08ff */
[----:B------:R-:W-:Y:S02]  /*1bb0*/  ISETP.NE.AND P3, PT, R8, RZ, PT ;  /* 0x000000ff0800720c */ /* 0x000fe40003f65270 */
[----:B------:R-:W-:-:S02]  /*1bc0*/  @P1 IADD3.X R147, R37, UR15, RZ, P6, !PT ;  /* 0x0000000f25931c10 */ /* 0x000fc4000b7fe4ff */
[C---:B------:R-:W-:Y:S02]  /*1bd0*/  @P1 LEA R144, P6, R98.reuse, UR22, 0x1 ;  /* 0x0000001662901c11 */ /* 0x040fe4000f8c08ff */
[----:B------:R-:W-:Y:S02]  /*1be0*/  P2R R120, PR, RZ, 0x20 ;  /* 0x00000020ff787803 */ /* 0x000fe40000000000 */
[----:B------:R-:W-:Y:S02]  /*1bf0*/  @P1 LEA.HI.X R145, R98, UR23, R15, 0x1, P6 ;  /* 0x0000001762911c11 */ /* 0x000fe4000b0f0c0f */
[----:B------:R-:W-:Y:S02]  /*1c00*/  @P2 LEA R142, P6, R92, UR13, 0x1 ;  /* 0x0000000d5c8e2c11 */ /* 0x000fe4000f8c08ff */
[----:B------:R-:W-:Y:S02]  /*1c10*/  ISETP.NE.AND P5, PT, R5, RZ, PT ;  /* 0x000000ff0500720c */ /* 0x000fe40003fa5270 */
[----:B------:R-:W-:-:S02]  /*1c20*/  @P2 IADD3.X R143, R39, UR15, RZ, P6, !PT ;  /* 0x0000000f278f2c10 */ /* 0x000fc4000b7fe4ff */
[----:B------:R-:W-:-:S04]  /*1c30*/  @P2 LEA R140, P6, R94, UR22, 0x1 ;  /* 0x000000165e8c2c11 */ /* 0x000fc8000f8c08ff */
[----:B------:R-:W-:Y:S02]  /*1c40*/  @P2 LEA.HI.X R141, R94, UR23, R19, 0x1, P6 ;  /* 0x000000175e8d2c11 */ /* 0x000fe4000b0f0c13 */
[----:B------:R-:W-:-:S04]  /*1c50*/  @P4 LEA R138, P6, R88, UR13, 0x1 ;  /* 0x0000000d588a4c11 */ /* 0x000fc8000f8c08ff */
[----:B------:R-:W-:Y:S02]  /*1c60*/  @P4 IADD3.X R139, R41, UR15, RZ, P6, !PT ;  /* 0x0000000f298b4c10 */ /* 0x000fe4000b7fe4ff */
[----:B------:R-:W-:-:S04]  /*1c70*/  @P4 LEA R136, P6, R90, UR22, 0x1 ;  /* 0x000000165a884c11 */ /* 0x000fc8000f8c08ff */
[----:B------:R-:W-:Y:S02]  /*1c80*/  @P4 LEA.HI.X R137, R90, UR23, R26, 0x1, P6 ;  /* 0x000000175a894c11 */ /* 0x000fe4000b0f0c1a */
[----:B------:R-:W-:-:S04]  /*1c90*/  @P0 LEA R150, P6, R166, UR13, 0x1 ;  /* 0x0000000da6960c11 */ /* 0x000fc8000f8c08ff */
[----:B------:R-:W-:Y:S02]  /*1ca0*/  @P0 IADD3.X R151, R25, UR15, RZ, P6, !PT ;  /* 0x0000000f19970c10 */ /* 0x000fe4000b7fe4ff */
[----:B------:R-:W-:-:S03]  /*1cb0*/  LEA R126, P6, R68, UR13, 0x1 ;  /* 0x0000000d447e7c11 */ /* 0x000fc6000f8c08ff */
[----:B------:R-:W2:Y:S01]  /*1cc0*/  @P0 LDG.E.U16 R150, [R150.64] ;  /* 0x0000001c96960981 */ /* 0x000ea2000c1e1500 */
[----:B------:R-:W-:Y:S02]  /*1cd0*/  IADD3.X R127, R36, UR15, RZ, P6, !PT ;  /* 0x0000000f247f7c10 */ /* 0x000fe4000b7fe4ff */
[----:B------:R-:W-:-:S04]  /*1ce0*/  @P3 LEA R134, P6, R70, UR22, 0x1 ;  /* 0x0000001646863c11 */ /* 0x000fc8000f8c08ff */
[----:B------:R-:W-:Y:S02]  /*1cf0*/  @P3 LEA.HI.X R135, R70, UR23, R14, 0x1, P6 ;  /* 0x0000001746873c11 */ /* 0x000fe4000b0f0c0e */
[----:B------:R-:W-:Y:S02]  /*1d00*/  ISETP.NE.AND P3, PT, R119, RZ, PT ;  /* 0x000000ff7700720c */ /* 0x000fe40003f65270 */
[----:B------:R-:W-:Y:S02]  /*1d10*/  LEA R124, P6, R64, UR13, 0x1 ;  /* 0x0000000d407c7c11 */ /* 0x000fe4000f8c08ff */
[----:B------:R-:W-:Y:S02]  /*1d20*/  P2R R152, PR, RZ, 0x8 ;  /* 0x00000008ff987803 */ /* 0x000fe40000000000 */
[----:B------:R-:W-:Y:S02]  /*1d30*/  IADD3.X R125, R38, UR15, RZ, P6, !PT ;  /* 0x0000000f267d7c10 */ /* 0x000fe4000b7fe4ff */
[----:B------:R-:W-:-:S04]  /*1d40*/  @P5 LEA R132, P6, R66, UR22, 0x1 ;  /* 0x0000001642845c11 */ /* 0x000fc8000f8c08ff */
[----:B------:R-:W-:Y:S02]  /*1d50*/  @P5 LEA.HI.X R133, R66, UR23, R18, 0x1, P6 ;  /* 0x0000001742855c11 */ /* 0x000fe4000b0f0c12 */
[----:B------:R-:W-:Y:S02]  /*1d60*/  LEA R122, P6, R60, UR13, 0x1 ;  /* 0x0000000d3c7a7c11 */ /* 0x000fe4000f8c08ff */
[----:B------:R-:W-:Y:S02]  /*1d70*/  ISETP.NE.AND P5, PT, R120, RZ, PT ;  /* 0x000000ff7800720c */ /* 0x000fe40003fa5270 */
[----:B------:R-:W-:Y:S02]  /*1d80*/  IADD3.X R123, R40, UR15, RZ, P6, !PT ;  /* 0x0000000f287b7c10 */ /* 0x000fe4000b7fe4ff */
[----:B------:R-:W-:-:S04]  /*1d90*/  @P3 LEA R130, P6, R62, UR22, 0x1 ;  /* 0x000000163e823c11 */ /* 0x000fc8000f8c08ff */
[----:B------:R-:W-:Y:S02]  /*1da0*/  @P3 LEA.HI.X R131, R62, UR23, R22, 0x1, P6 ;  /* 0x000000173e833c11 */ /* 0x000fe4000b0f0c16 */
[----:B------:R-:W-:Y:S02]  /*1db0*/  ISETP.NE.AND P3, PT, R5, RZ, PT ;  /* 0x000000ff0500720c */ /* 0x000fe40003f65270 */
[----:B------:R-:W-:Y:S02]  /*1dc0*/  LEA R120, P6, R56, UR13, 0x1 ;  /* 0x0000000d38787c11 */ /* 0x000fe4000f8c08ff */
[----:B------:R-:W-:Y:S02]  /*1dd0*/  P2R R153, PR, RZ, 0x8 ;  /* 0x00000008ff997803 */ /* 0x000fe40000000000 */
[----:B------:R-:W-:Y:S02]  /*1de0*/  ISETP.NE.AND P3, PT, R8, RZ, PT ;  /* 0x000000ff0800720c */ /* 0x000fe40003f65270 */
[----:B------:R-:W-:-:S02]  /*1df0*/  IADD3.X R121, R42, UR15, RZ, P6, !PT ;  /* 0x0000000f2a797c10 */ /* 0x000fc4000b7fe4ff */
[----:B------:R-:W-:-:S04]  /*1e00*/  @P5 LEA R128, P6, R58, UR22, 0x1 ;  /* 0x000000163a805c11 */ /* 0x000fc8000f8c08ff */
[----:B------:R-:W-:Y:S02]  /*1e10*/  @P5 LEA.HI.X R129, R58, UR23, R27, 0x1, P6 ;  /* 0x000000173a815c11 */ /* 0x000fe4000b0f0c1b */
[----:B------:R-:W-:Y:S01]  /*1e20*/  ISETP.NE.AND P6, PT, R7, RZ, PT ;  /* 0x000000ff0700720c */ /* 0x000fe20003fc5270 */
[----:B--2---:R-:W-:-:S04]  /*1e30*/  @P0 HMUL2 R119, R150.H0_H0, c[0x0] [0x19c].H0_H0 ;  /* 0x2000670096770a32 */ /* 0x004fc80000000800 */
[----:B------:R-:W-:-:S05]  /*1e40*/  @P0 HFMA2 R119, R118.H0_H0, c[0x0] [0x16c].H0_H0, R119.H0_H0 ;  /* 0x20005b0076770a31 */ /* 0x000fca0000040877 */
[----:B------:R0:W-:Y:S04]  /*1e50*/  @P0 STG.E.U16 [R148.64], R119 ;  /* 0x0000007794000986 */ /* 0x0001e8000c10151c */
[----:B------:R-:W2:Y:S02]  /*1e60*/  @P1 LDG.E.U16 R146, [R146.64] ;  /* 0x0000001c92921981 */ /* 0x000ea4000c1e1500 */
        /* <DEDUP_REMOVED lines=29> */
[----:B------:R-:W-:Y:S01]  /*2040*/  BSSY B1, `(.L_x_176) ;  /* 0x000000b000017945 */ /* 0x000fe20003800000 */
[----:B--2---:R-:W-:-:S04]  /*2050*/  @P5 HMUL2 R46, R46.H0_H0, c[0x0] [0x19c].H0_H0 ;  /* 0x200067002e2e5a32 */ /* 0x004fc80000000800 */
[----:B------:R-:W-:-:S05]  /*2060*/  @P5 HFMA2 R46, R45.H0_H0, c[0x0] [0x16c].H0_H0, R46.H0_H0 ;  /* 0x20005b002d2e5a31 */ /* 0x000fca000004082e */
[----:B------:R0:W-:Y:S01]  /*2070*/  @P5 STG.E.U16 [R128.64], R46 ;  /* 0x0000002e80005986 */ /* 0x0001e2000c10151c */
[----:B------:R-:W-:Y:S05]  /*2080*/  @!P6 BRA `(.L_x_177) ;  /* 0x000000600000e947 */ /* 0x000fea0003800000 */
[----:B------:R-:W2:Y:S01]  /*2090*/  LDG.E.U16 R45, [R126.64+0x2] ;  /* 0x0000021c7e2d7981 */ /* 0x000ea2000c1e1500 */
[----:B0-----:R-:W-:-:S04]  /*20a0*/  LEA R118, P6, R86, UR22, 0x1 ;  /* 0x0000001656767c11 */ /* 0x001fc8000f8c08ff */
[----:B------:R-:W-:Y:S01]  /*20b0*/  LEA.HI.X R119, R86, UR23, R12, 0x1, P6 ;  /* 0x0000001756777c11 */ /* 0x000fe2000b0f0c0c */
[----:B--2---:R-:W-:-:S04]  /*20c0*/  HMUL2 R45, R45.H0_H0, c[0x0] [0x19c].H0_H0 ;  /* 0x200067002d2d7a32 */ /* 0x004fc80000000800 */
[----:B------:R-:W-:-:S05]  /*20d0*/  HFMA2 R45, R116.H0_H0, c[0x0] [0x16c].H0_H0, R45.H0_H0 ;  /* 0x20005b00742d7a31 */ /* 0x000fca000004082d */
[----:B------:R0:W-:Y:S02]  /*20e0*/  STG.E.U16 [R118.64], R45 ;  /* 0x0000002d76007986 */ /* 0x0001e4000c10151c */
.L_x_177:
[----:B------:R-:W-:Y:S05]  /*20f0*/  BSYNC B1 ;  /* 0x0000000000017941 */ /* 0x000fea0003800000 */
.L_x_176:
[----:B------:R-:W-:Y:S01]  /*2100*/  ISETP.NE.AND P6, PT, R4, RZ, PT ;  /* 0x000000ff0400720c */ /* 0x000fe20003fc5270 */
[----:B------:R-:W-:-:S12]  /*2110*/  BSSY B1, `(.L_x_178) ;  /* 0x0000008000017945 */ /* 0x000fd80003800000 */
[----:B------:R-:W-:Y:S05]  /*2120*/  @!P6 BRA `(.L_x_179) ;  /* 0x000000600000e947 */ /* 0x000fea0003800000 */
[----:B0-----:R-:W2:Y:S01]  /*2130*/  LDG.E.U16 R45, [R124.64+0x2] ;  /* 0x0000021c7c2d7981 */ /* 0x001ea2000c1e1500 */
[----:B------:R-:W-:-:S04]  /*2140*/  LEA R116, P6, R84, UR22, 0x1 ;  /* 0x0000001654747c11 */ /* 0x000fc8000f8c08ff */
[----:B------:R-:W-:Y:S01]  /*2150*/  LEA.HI.X R117, R84, UR23, R16, 0x1, P6 ;  /* 0x0000001754757c11 */ /* 0x000fe2000b0f0c10 */
[----:B--2---:R-:W-:-:S04]  /*2160*/  HMUL2 R45, R45.H0_H0, c[0x0] [0x19c].H0_H0 ;  /* 0x200067002d2d7a32 */ /* 0x004fc80000000800 */
[----:B------:R-:W-:-:S05]  /*2170*/  HFMA2 R45, R52.H0_H0, c[0x0] [0x16c].H0_H0, R45.H0_H0 ;  /* 0x20005b00342d7a31 */ /* 0x000fca000004082d */
[----:B------:R0:W-:Y:S02]  /*2180*/  STG.E.U16 [R116.64], R45 ;  /* 0x0000002d74007986 */ /* 0x0001e4000c10151c */
.L_x_179:
[----:B------:R-:W-:Y:S05]  /*2190*/  BSYNC B1 ;  /* 0x0000000000017941 */ /* 0x000fea0003800000 */
.L_x_178:
        /* <DEDUP_REMOVED lines=9> */
.L_x_181:
[----:B------:R-:W-:Y:S05]  /*2230*/  BSYNC B1 ;  /* 0x0000000000017941 */ /* 0x000fea0003800000 */
.L_x_180:
        /* <DEDUP_REMOVED lines=9> */
.L_x_183:
[----:B------:R-:W-:Y:S05]  /*22d0*/  BSYNC B1 ;  /* 0x0000000000017941 */ /* 0x000fea0003800000 */
.L_x_182:
[----:B------:R-:W-:Y:S01]  /*22e0*/  ISETP.NE.AND P6, PT, R6, RZ, PT ;  /* 0x000000ff0600720c */ /* 0x000fe20003fc5270 */
[----:B------:R-:W-:-:S12]  /*22f0*/  BSSY B1, `(.L_x_184) ;  /* 0x0000008000017945 */ /* 0x000fd80003800000 */
[----:B------:R-:W-:Y:S05]  /*2300*/  @!P6 BRA `(.L_x_185) ;  /* 0x000000600000e947 */ /* 0x000fea0003800000 */
[----:B------:R-:W2:Y:S01]  /*2310*/  LDG.E.U16 R126, [R126.64+0x4] ;  /* 0x0000041c7e7e7981 */ /* 0x000ea2000c1e1500 */
[----:B------:R-:W-:-:S04]  /*2320*/  LEA R44, P6, R78, UR22, 0x1 ;  /* 0x000000164e2c7c11 */ /* 0x000fc8000f8c08ff */
[----:B0-----:R-:W-:Y:S01]  /*2330*/  LEA.HI.X R45, R78, UR23, R13, 0x1, P6 ;  /* 0x000000174e2d7c11 */ /* 0x001fe2000b0f0c0d */
[----:B--2---:R-:W-:-:S04]  /*2340*/  HMUL2 R46, R126.H0_H0, c[0x0] [0x19c].H0_H0 ;  /* 0x200067007e2e7a32 */ /* 0x004fc80000000800 */
[----:B------:R-:W-:-:S05]  /*2350*/  HFMA2 R46, R115.H0_H0, c[0x0] [0x16c].H0_H0, R46.H0_H0 ;  /* 0x20005b00732e7a31 */ /* 0x000fca000004082e */
[----:B------:R0:W-:Y:S02]  /*2360*/  STG.E.U16 [R44.64], R46 ;  /* 0x0000002e2c007986 */ /* 0x0001e4000c10151c */
.L_x_185:
[----:B------:R-:W-:Y:S05]  /*2370*/  BSYNC B1 ;  /* 0x0000000000017941 */ /* 0x000fea0003800000 */
.L_x_184:
[----:B------:R-:W-:Y:S01]  /*2380*/  ISETP.NE.AND P6, PT, R3, RZ, PT ;  /* 0x000000ff0300720c */ /* 0x000fe20003fc5270 */
[----:B------:R-:W-:-:S12]  /*2390*/  BSSY B1, `(.L_x_186) ;  /* 0x0000008000017945 */ /* 0x000fd80003800000 */
[----:B------:R-:W-:Y:S05]  /*23a0*/  @!P6 BRA `(.L_x_187) ;  /* 0x000000600000e947 */ /* 0x000fea0003800000 */
[----:B------:R-:W2:Y:S01]  /*23b0*/  LDG.E.U16 R124, [R124.64+0x4] ;  /* 0x0000041c7c7c7981 */ /* 0x000ea2000c1e1500 */
[----:B0-----:R-:W-:-:S04]  /*23c0*/  LEA R44, P6, R76, UR22, 0x1 ;  /* 0x000000164c2c7c11 */ /* 0x001fc8000f8c08ff */
[----:B------:R-:W-:Y:S01]  /*23d0*/  LEA.HI.X R45, R76, UR23, R17, 0x1, P6 ;  /* 0x000000174c2d7c11 */ /* 0x000fe2000b0f0c11 */
[----:B--2---:R-:W-:-:S04]  /*23e0*/  HMUL2 R46, R124.H0_H0, c[0x0] [0x19c].H0_H0 ;  /* 0x200067007c2e7a32 */ /* 0x004fc80000000800 */
[----:B------:R-:W-:-:S05]  /*23f0*/  HFMA2 R46, R51.H0_H0, c[0x0] [0x16c].H0_H0, R46.H0_H0 ;  /* 0x20005b00332e7a31 */ /* 0x000fca000004082e */
[----:B------:R0:W-:Y:S02]  /*2400*/  STG.E.U16 [R44.64], R46 ;  /* 0x0000002e2c007986 */ /* 0x0001e4000c10151c */
.L_x_187:
[----:B------:R-:W-:Y:S05]  /*2410*/  BSYNC B1 ;  /* 0x0000000000017941 */ /* 0x000fea0003800000 */
.L_x_186:
        /* <DEDUP_REMOVED lines=9> */
.L_x_189:
[----:B------:R-:W-:Y:S05]  /*24b0*/  BSYNC B1 ;  /* 0x0000000000017941 */ /* 0x000fea0003800000 */
.L_x_188:
[----:B------:R-:W-:-:S13]  /*24c0*/  ISETP.NE.AND P6, PT, R10, RZ, PT ;  /* 0x000000ff0a00720c */ /* 0x000fda0003fc5270 */
[----:B------:R-:W-:Y:S05]  /*24d0*/  @!P6 BRA `(.L_x_190) ;  /* 0x000008100000e947 */ /* 0x000fea0003800000 */
[----:B------:R-:W2:Y:S01]  /*24e0*/  LDG.E.U16 R120, [R120.64+0x4] ;  /* 0x0000041c78787981 */ /* 0x000ea2000c1e1500 */
[----:B0-----:R-:W-:-:S04]  /*24f0*/  LEA R44, P6, R72, UR22, 0x1 ;  /* 0x00000016482c7c11 */ /* 0x001fc8000f8c08ff */
[----:B------:R-:W-:Y:S01]  /*2500*/  LEA.HI.X R45, R72, UR23, R29, 0x1, P6 ;  /* 0x00000017482d7c11 */ /* 0x000fe2000b0f0c1d */
[----:B--2---:R-:W-:-:S04]  /*2510*/  HMUL2 R46, R120.H0_H0, c[0x0] [0x19c].H0_H0 ;  /* 0x20006700782e7a32 */ /* 0x004fc80000000800 */
[----:B------:R-:W-:-:S05]  /*2520*/  HFMA2 R46, R43.H0_H0, c[0x0] [0x16c].H0_H0, R46.H0_H0 ;  /* 0x20005b002b2e7a31 */ /* 0x000fca000004082e */
[----:B------:R0:W-:Y:S01]  /*2530*/  STG.E.U16 [R44.64], R46 ;  /* 0x0000002e2c007986 */ /* 0x0001e2000c10151c */
[----:B------:R-:W-:Y:S05]  /*2540*/  BRA `(.L_x_190) ;  /* 0x000007a000007947 */ /* 0x000fea0003800000 */
.L_x_175:
[C---:B------:R-:W-:Y:S01]  /*2550*/  @P0 LEA R150, P6, R168.reuse, UR22, 0x1 ;  /* 0x00000016a8960c11 */ /* 0x040fe2000f8c08ff */
[----:B------:R-:W-:Y:S01]  /*2560*/  @P1 HMUL2 R114, R114.H0_H0, c[0x0] [0x16c].H0_H0 ;  /* 0x20005b0072721a32 */ /* 0x000fe20000000800 */
[----:B------:R-:W-:Y:S01]  /*2570*/  P2R R155, PR, RZ, 0x1 ;  /* 0x00000001ff9b7803 */ /* 0x000fe20000000000 */
[----:B------:R-:W-:Y:S01]  /*2580*/  @P2 HMUL2 R50, R50.H0_H0, c[0x0] [0x16c].H0_H0 ;  /* 0x20005b0032322a32 */ /* 0x000fe20000000800 */
[----:B------:R-:W-:Y:S01]  /*2590*/  @P0 LEA.HI.X R151, R168, UR23, R11, 0x1, P6 ;  /* 0x00000017a8970c11 */ /* 0x000fe2000b0f0c0b */
[----:B------:R-:W-:Y:S01]  /*25a0*/  @P4 HMUL2 R46, R46.H0_H0, c[0x0] [0x16c].H0_H0 ;  /* 0x20005b002e2e4a32 */ /* 0x000fe20000000800 */
[----:B------:R-:W-:Y:S02]  /*25b0*/  ISETP.NE.AND P0, PT, R10, RZ, PT ;  /* 0x000000ff0a00720c */ /* 0x000fe40003f05270 */
[----:B------:R-:W-:Y:S02]  /*25c0*/  @P1 LEA R148, P6, R98, UR22, 0x1 ;  /* 0x0000001662941c11 */ /* 0x000fe4000f8c08ff */
[----:B------:R-:W-:-:S02]  /*25d0*/  P2R R119, PR, RZ, 0x8 ;  /* 0x00000008ff777803 */ /* 0x000fc40000000000 */
[----:B------:R-:W-:Y:S02]  /*25e0*/  ISETP.NE.AND P3, PT, R8, RZ, PT ;  /* 0x000000ff0800720c */ /* 0x000fe40003f65270 */
[----:B------:R-:W-:Y:S02]  /*25f0*/  P2R R153, PR, RZ, 0x1 ;  /* 0x00000001ff997803 */ /* 0x000fe40000000000 */
[----:B------:R-:W-:Y:S02]  /*2600*/  @P1 LEA.HI.X R149, R98, UR23, R15, 0x1, P6 ;  /* 0x0000001762951c11 */ /* 0x000fe4000b0f0c0f */
        /* <DEDUP_REMOVED lines=9> */
[----:B------:R-:W-:Y:S02]  /*26a0*/  @P4 LEA.HI.X R145, R90, UR23, R26, 0x1, P6 ;  /* 0x000000175a914c11 */ /* 0x000fe4000b0f0c1a */
[----:B------:R-:W-:Y:S02]  /*26b0*/  ISETP.NE.AND P0, PT, R9, RZ, PT ;  /* 0x000000ff0900720c */ /* 0x000fe40003f05270 */
[C---:B------:R-:W-:Y:S02]  /*26c0*/  @P3 LEA R142, P6, R70.reuse, UR22, 0x1 ;  /* 0x00000016468e3c11 */ /* 0x040fe4000f8c08ff */
[----:B------:R-:W-:Y:S02]  /*26d0*/  P2R R123, PR, RZ, 0x1 ;  /* 0x00000001ff7b7803 */ /* 0x000fe40000000000 */
[----:B------:R-:W-:Y:S02]  /*26e0*/  @P3 LEA.HI.X R143, R70, UR23, R14, 0x1, P6 ;  /* 0x00000017468f3c11 */ /* 0x000fe4000b0f0c0e */
[----:B------:R-:W-:-:S02]  /*26f0*/  ISETP.NE.AND P0, PT, R2, RZ, PT ;  /* 0x000000ff0200720c */ /* 0x000fc40003f05270 */
[----:B------:R-:W-:Y:S02]  /*2700*/  ISETP.NE.AND P3, PT, R119, RZ, PT ;  /* 0x000000ff7700720c */ /* 0x000fe40003f65270 */
[C---:B------:R-:W-:Y:S02]  /*2710*/  @P5 LEA R140, P6, R66.reuse, UR22, 0x1 ;  /* 0x00000016428c5c11 */ /* 0x040fe4000f8c08ff */
[----:B------:R-:W-:Y:S02]  /*2720*/  P2R R122, PR, RZ, 0x1 ;  /* 0x00000001ff7a7803 */ /* 0x000fe40000000000 */
[----:B------:R-:W-:Y:S02]  /*2730*/  @P5 LEA.HI.X R141, R66, UR23, R18, 0x1, P6 ;  /* 0x00000017428d5c11 */ /* 0x000fe4000b0f0c12 */
[----:B------:R-:W-:Y:S02]  /*2740*/  ISETP.NE.AND P0, PT, R4, RZ, PT ;  /* 0x000000ff0400720c */ /* 0x000fe40003f05270 */
[----:B------:R-:W-:-:S02]  /*2750*/  ISETP.NE.AND P5, PT, R120, RZ, PT ;  /* 0x000000ff7800720c */ /* 0x000fc40003fa5270 */
[----:B------:R-:W-:Y:S01]  /*2760*/  P2R R121, PR, RZ, 0x1 ;  /* 0x00000001ff797803 */ /* 0x000fe20000000000 */
[----:B------:R-:W-:Y:S01]  /*2770*/  @P3 HMUL2 R49, R49.H0_H0, c[0x0] [0x16c].H0_H0 ;  /* 0x20005b0031313a32 */ /* 0x000fe20000000800 */
[----:B------:R-:W-:Y:S02]  /*2780*/  ISETP.NE.AND P0, PT, R7, RZ, PT ;  /* 0x000000ff0700720c */ /* 0x000fe40003f05270 */
[C---:B------:R-:W-:Y:S02]  /*2790*/  @P3 LEA R138, P6, R62.reuse, UR22, 0x1 ;  /* 0x000000163e8a3c11 */ /* 0x040fe4000f8c08ff */
[----:B------:R-:W-:Y:S02]  /*27a0*/  P2R R154, PR, RZ, 0x20 ;  /* 0x00000020ff9a7803 */ /* 0x000fe40000000000 */
[----:B------:R-:W-:-:S03]  /*27b0*/  @P3 LEA.HI.X R139, R62, UR23, R22, 0x1, P6 ;  /* 0x000000173e8b3c11 */ /* 0x000fc6000b0f0c16 */
[----:B------:R-:W-:-:S04]  /*27c0*/  @P5 LEA R136, P6, R58, UR22, 0x1 ;  /* 0x000000163a885c11 */ /* 0x000fc8000f8c08ff */
[----:B------:R-:W-:Y:S02]  /*27d0*/  @P5 LEA.HI.X R137, R58, UR23, R27, 0x1, P6 ;  /* 0x000000173a895c11 */ /* 0x000fe4000b0f0c1b */
[----:B------:R-:W-:Y:S02]  /*27e0*/  @P0 LEA R134, P6, R86, UR22, 0x1 ;  /* 0x0000001656860c11 */ /* 0x000fe4000f8c08ff */
[----:B------:R-:W-:Y:S02]  /*27f0*/  ISETP.NE.AND P5, PT, R6, RZ, PT ;  /* 0x000000ff0600720c */ /* 0x000fe40003fa5270 */
[----:B------:R-:W-:Y:S02]  /*2800*/  @P0 LEA.HI.X R135, R86, UR23, R12, 0x1, P6 ;  /* 0x0000001756870c11 */ /* 0x000fe4000b0f0c0c */
[----:B------:R-:W-:-:S13]  /*2810*/  ISETP.NE.AND P0, PT, R121, RZ, PT ;  /* 0x000000ff7900720c */ /* 0x000fda0003f05270 */
[----:B------:R-:W-:-:S04]  /*2820*/  @P0 LEA R132, P6, R84, UR22, 0x1 ;  /* 0x0000001654840c11 */ /* 0x000fc8000f8c08ff */
[----:B------:R-:W-:Y:S02]  /*2830*/  @P0 LEA.HI.X R133, R84, UR23, R16, 0x1, P6 ;  /* 0x0000001754850c11 */ /* 0x000fe4000b0f0c10 */
[----:B------:R-:W-:-:S13]  /*2840*/  ISETP.NE.AND P0, PT, R122, RZ, PT ;  /* 0x000000ff7a00720c */ /* 0x000fda0003f05270 */
[----:B------:R-:W-:-:S04]  /*2850*/  @P0 LEA R130, P6, R82, UR22, 0x1 ;  /* 0x0000001652820c11 */ /* 0x000fc8000f8c08ff */
[----:B------:R-:W-:Y:S02]  /*2860*/  @P0 LEA.HI.X R131, R82, UR23, R20, 0x1, P6 ;  /* 0x0000001752830c11 */ /* 0x000fe4000b0f0c14 */
[----:B------:R-:W-:-:S13]  /*2870*/  ISETP.NE.AND P0, PT, R123, RZ, PT ;  /* 0x000000ff7b00720c */ /* 0x000fda0003f05270 */
[----:B------:R-:W-:-:S04]  /*2880*/  @P0 LEA R128, P6, R80, UR22, 0x1 ;  /* 0x0000001650800c11 */ /* 0x000fc8000f8c08ff */
[----:B------:R-:W-:Y:S02]  /*2890*/  @P0 LEA.HI.X R129, R80, UR23, R28, 0x1, P6 ;  /* 0x0000001750810c11 */ /* 0x000fe4000b0f0c1c */
[----:B------:R-:W-:Y:S02]  /*28a0*/  ISETP.NE.AND P0, PT, R124, RZ, PT ;  /* 0x000000ff7c00720c */ /* 0x000fe40003f05270 */
[----:B------:R-:W-:-:S04]  /*28b0*/  @P5 LEA R126, P6, R78, UR22, 0x1 ;  /* 0x000000164e7e5c11 */ /* 0x000fc8000f8c08ff */
[----:B------:R-:W-:Y:S02]  /*28c0*/  @P5 LEA.HI.X R127, R78, UR23, R13, 0x1, P6 ;  /* 0x000000174e7f5c11 */ /* 0x000fe4000b0f0c0d */
[----:B------:R-:W-:-:S05]  /*28d0*/  ISETP.NE.AND P5, PT, R8, RZ, PT ;  /* 0x000000ff0800720c */ /* 0x000fca0003fa5270 */
[----:B------:R-:W-:-:S04]  /*28e0*/  @P0 LEA R124, P6, R76, UR22, 0x1 ;  /* 0x000000164c7c0c11 */ /* 0x000fc8000f8c08ff */
[----:B------:R-:W-:Y:S02]  /*28f0*/  @P0 LEA.HI.X R125, R76, UR23, R17, 0x1, P6 ;  /* 0x000000174c7d0c11 */ /* 0x000fe4000b0f0c11 */
[----:B------:R-:W-:Y:S02]  /*2900*/  ISETP.NE.AND P0, PT, R152, RZ, PT ;  /* 0x000000ff9800720c */ /* 0x000fe40003f05270 */
[----:B------:R-:W-:-:S11]  /*2910*/  @P5 HMUL2 R117, R117.H0_H0, c[0x0] [0x16c].H0_H0 ;  /* 0x20005b0075755a32 */ /* 0x000fd60000000800 */
[----:B------:R-:W-:-:S04]  /*2920*/  @P0 LEA R122, P6, R74, UR22, 0x1 ;  /* 0x000000164a7a0c11 */ /* 0x000fc8000f8c08ff */
[----:B------:R-:W-:Y:S02]  /*2930*/  @P0 LEA.HI.X R123, R74, UR23, R21, 0x1, P6 ;  /* 0x000000174a7b0c11 */ /* 0x000fe4000b0f0c15 */
[----:B------:R-:W-:-:S13]  /*2940*/  ISETP.NE.AND P0, PT, R153, RZ, PT ;  /* 0x000000ff9900720c */ /* 0x000fda0003f05270 */
[----:B------:R-:W-:-:S04]  /*2950*/  @P0 LEA R120, P6, R72, UR22, 0x1 ;  /* 0x0000001648780c11 */ /* 0x000fc8000f8c08ff */
[----:B------:R-:W-:Y:S02]  /*2960*/  @P0 LEA.HI.X R121, R72, UR23, R29, 0x1, P6 ;  /* 0x0000001748790c11 */ /* 0x000fe4000b0f0c1d */
[----:B------:R-:W-:Y:S02]  /*2970*/  ISETP.NE.AND P6, PT, R10, RZ, PT ;  /* 0x000000ff0a00720c */ /* 0x000fe40003fc5270 */
[----:B------:R-:W-:Y:S02]  /*2980*/  ISETP.NE.AND P0, PT, R155, RZ, PT ;  /* 0x000000ff9b00720c */ /* 0x000fe40003f05270 */
[----:B------:R-:W-:Y:S02]  /*2990*/  P2R R119, PR, RZ, 0x40 ;  /* 0x00000040ff777803 */ /* 0x000fe40000000000 */
[----:B------:R-:W-:Y:S02]  /*29a0*/  ISETP.NE.AND P6, PT, R9, RZ, PT ;  /* 0x000000ff0900720c */ /* 0x000fe40003fc5270 */
[----:B------:R-:W-:-:S02]  /*29b0*/  PRMT R155, R114, 0x7610, R155 ;  /* 0x00007610729b7816 */ /* 0x000fc4000000009b */
[----:B------:R-:W-:Y:S02]  /*29c0*/  P2R R152, PR, RZ, 0x40 ;  /* 0x00000040ff987803 */ /* 0x000fe40000000000 */
[----:B------:R-:W-:Y:S02]  /*29d0*/  ISETP.NE.AND P6, PT, R7, RZ, PT ;  /* 0x000000ff0700720c */ /* 0x000fe40003fc5270 */
[----:B------:R-:W-:Y:S01]  /*29e0*/  P2R R114, PR, RZ, 0x1 ;  /* 0x00000001ff727803 */ /* 0x000fe20000000000 */
[----:B------:R-:W-:Y:S01]  /*29f0*/  @P0 HMUL2 R118, R118.H0_H0, c[0x0] [0x16c].H0_H0 ;  /* 0x20005b0076760a32 */ /* 0x000fe20000000800 */
[----:B------:R-:W-:Y:S02]  /*2a00*/  P2R R153, PR, RZ, 0x40 ;  /* 0x00000040ff997803 */ /* 0x000fe40000000000 */
[----:B------:R-:W-:Y:S02]  /*2a10*/  ISETP.NE.AND P6, PT, R5, RZ, PT ;  /* 0x000000ff0500720c */ /* 0x000fe40003fc5270 */
[----:B------:R0:W-:Y:S01]  /*2a20*/  @P0 STG.E.U16 [R150.64], R118 ;  /* 0x0000007696000986 */ /* 0x0001e2000c10151c */
[----:B------:R-:W-:-:S03]  /*2a30*/  ISETP.NE.AND P0, PT, R0, RZ, PT ;  /* 0x000000ff0000720c */ /* 0x000fc60003f05270 */
[----:B------:R1:W-:Y:S07]  /*2a40*/  @P1 STG.E.U16 [R148.64], R155 ;  /* 0x0000009b94001986 */ /* 0x0003ee000c10151c */
[----:B------:R-:W-:Y:S01]  /*2a50*/  @P6 HMUL2 R53, R53.H0_H0, c[0x0] [0x16c].H0_H0 ;  /* 0x20005b0035356a32 */ /* 0x000fe20000000800 */
[----:B0-----:R-:W-:Y:S02]  /*2a60*/  PRMT R151, R50, 0x7610, R151 ;  /* 0x0000761032977816 */ /* 0x001fe40000000097 */
[----:B------:R-:W-:-:S02]  /*2a70*/  P2R R50, PR, RZ, 0x2 ;  /* 0x00000002ff327803 */ /* 0x000fc40000000000 */
[----:B------:R-:W-:Y:S01]  /*2a80*/  ISETP.NE.AND P1, PT, R3, RZ, PT ;  /* 0x000000ff0300720c */ /* 0x000fe20003f25270 */
[----:B------:R0:W-:Y:S01]  /*2a90*/  @P2 STG.E.U16 [R146.64], R151 ;  /* 0x0000009792002986 */ /* 0x0001e2000c10151c */
[----:B------:R-:W-:Y:S02]  /*2aa0*/  P2R R118, PR, RZ, 0x1 ;  /* 0x00000001ff767803 */ /* 0x000fe40000000000 */
[----:B-1----:R-:W-:Y:S01]  /*2ab0*/  P2R R148, PR, RZ, 0x2 ;  /* 0x00000002ff947803 */ /* 0x002fe20000000000 */
[----:B------:R1:W-:Y:S01]  /*2ac0*/  @P4 STG.E.U16 [R144.64], R46 ;  /* 0x0000002e90004986 */ /* 0x0003e2000c10151c */
[----:B------:R-:W-:Y:S02]  /*2ad0*/  ISETP.NE.AND P1, PT, R4, RZ, PT ;  /* 0x000000ff0400720c */ /* 0x000fe40003f25270 */
[----:B------:R-:W-:Y:S01]  /*2ae0*/  ISETP.NE.AND P0, PT, R2, RZ, PT ;  /* 0x000000ff0200720c */ /* 0x000fe20003f05270 */
[----:B------:R1:W-:Y:S01]  /*2af0*/  @P5 STG.E.U16 [R142.64], R117 ;  /* 0x000000758e005986 */ /* 0x0003e2000c10151c */
[----:B------:R-:W-:-:S03]  /*2b00*/  ISETP.NE.AND P5, PT, R154, RZ, PT ;  /* 0x000000ff9a00720c */ /* 0x000fc60003fa5270 */
[----:B------:R1:W-:Y:S01]  /*2b10*/  @P6 STG.E.U16 [R140.64], R53 ;  /* 0x000000358c006986 */ /* 0x0003e2000c10151c */
[----:B------:R-:W-:Y:S02]  /*2b20*/  ISETP.NE.AND P6, PT, R153, RZ, PT ;  /* 0x000000ff9900720c */ /* 0x000fe40003fc5270 */
[----:B0-----:R-:W-:Y:S01]  /*2b30*/  P2R R146, PR, RZ, 0x4 ;  /* 0x00000004ff927803 */ /* 0x001fe20000000000 */
[----:B------:R1:W-:Y:S01]  /*2b40*/  @P3 STG.E.U16 [R138.64], R49 ;  /* 0x000000318a003986 */ /* 0x0003e2000c10151c */
[----:B------:R-:W-:Y:S01]  /*2b50*/  ISETP.NE.AND P2, PT, R6, RZ, PT ;  /* 0x000000ff0600720c */ /* 0x000fe20003f45270 */
[----:B------:R-:W-:Y:S02]  /*2b60*/  @P1 HMUL2 R52, R52.H0_H0, c[0x0] [0x16c].H0_H0 ;  /* 0x20005b0034341a32 */ /* 0x000fe40000000800 */
[----:B------:R-:W-:Y:S02]  /*2b70*/  @P0 HMUL2 R48, R48.H0_H0, c[0x0] [0x16c].H0_H0 ;  /* 0x20005b0030300a32 */ /* 0x000fe40000000800 */
[----:B------:R-:W-:-:S04]  /*2b80*/  @P5 HMUL2 R45, R45.H0_H0, c[0x0] [0x16c].H0_H0 ;  /* 0x20005b002d2d5a32 */ /* 0x000fc80000000800 */
[----:B------:R-:W-:Y:S01]  /*2b90*/  @P6 HMUL2 R116, R116.H0_H0, c[0x0] [0x16c].H0_H0 ;  /* 0x20005b0074746a32 */ /* 0x000fe20000000800 */
[----:B------:R1:W-:Y:S03]  /*2ba0*/  @P5 STG.E.U16 [R136.64], R45 ;  /* 0x0000002d88005986 */ /* 0x0003e6000c10151c */
[----:B------:R-:W-:Y:S01]  /*2bb0*/  @P2 HMUL2 R115, R115.H0_H0, c[0x0] [0x16c].H0_H0 ;  /* 0x20005b0073732a32 */ /* 0x000fe20000000800 */
[----:B------:R1:W-:Y:S01]  /*2bc0*/  @P6 STG.E.U16 [R134.64], R116 ;  /* 0x0000007486006986 */ /* 0x0003e2000c10151c */
[----:B------:R-:W-:-:S03]  /*2bd0*/  ISETP.NE.AND P6, PT, R152, RZ, PT ;  /* 0x000000ff9800720c */ /* 0x000fc60003fc5270 */
[----:B------:R1:W-:Y:S01]  /*2be0*/  @P1 STG.E.U16 [R132.64], R52 ;  /* 0x0000003484001986 */ /* 0x0003e2000c10151c */
[----:B------:R-:W-:-:S03]  /*2bf0*/  ISETP.NE.AND P1, PT, R148, RZ, PT ;  /* 0x000000ff9400720c */ /* 0x000fc60003f25270 */
[----:B------:R1:W-:Y:S01]  /*2c00*/  @P0 STG.E.U16 [R130.64], R48 ;  /* 0x0000003082000986 */ /* 0x0003e2000c10151c */
[----:B------:R-:W-:-:S05]  /*2c10*/  ISETP.NE.AND P0, PT, R118, RZ, PT ;  /* 0x000000ff7600720c */ /* 0x000fca0003f05270 */
[----:B------:R-:W-:-:S04]  /*2c20*/  @P6 HMUL2 R44, R44.H0_H0, c[0x0] [0x16c].H0_H0 ;  /* 0x20005b002c2c6a32 */ /* 0x000fc80000000800 */
[----:B------:R-:W-:Y:S01]  /*2c30*/  @P1 HMUL2 R51, R51.H0_H0, c[0x0] [0x16c].H0_H0 ;  /* 0x20005b0033331a32 */ /* 0x000fe20000000800 */
[----:B------:R1:W-:Y:S01]  /*2c40*/  @P6 STG.E.U16 [R128.64], R44 ;  /* 0x0000002c80006986 */ /* 0x0003e2000c10151c */
[----:B------:R-:W-:Y:S02]  /*2c50*/  ISETP.NE.AND P6, PT, R119, RZ, PT ;  /* 0x000000ff7700720c */ /* 0x000fe40003fc5270 */
[----:B------:R-:W-:Y:S01]  /*2c60*/  @P0 HMUL2 R47, R47.H0_H0, c[0x0] [0x16c].H0_H0 ;  /* 0x20005b002f2f0a32 */ /* 0x000fe20000000800 */
[----:B------:R1:W-:Y:S01]  /*2c70*/  @P2 STG.E.U16 [R126.64], R115 ;  /* 0x000000737e002986 */ /* 0x0003e2000c10151c */
[----:B------:R-:W-:-:S03]  /*2c80*/  ISETP.NE.AND P2, PT, R146, RZ, PT ;  /* 0x000000ff9200720c */ /* 0x000fc60003f45270 */
[----:B------:R1:W-:Y:S01]  /*2c90*/  @P1 STG.E.U16 [R124.64], R51 ;  /* 0x000000337c001986 */ /* 0x0003e2000c10151c */
[----:B------:R-:W-:-:S03]  /*2ca0*/  ISETP.NE.AND P1, PT, R50, RZ, PT ;  /* 0x000000ff3200720c */ /* 0x000fc60003f25270 */
[----:B------:R1:W-:Y:S01]  /*2cb0*/  @P0 STG.E.U16 [R122.64], R47 ;  /* 0x0000002f7a000986 */ /* 0x0003e2000c10151c */
[----:B------:R-:W-:Y:S01]  /*2cc0*/  ISETP.NE.AND P0, PT, R114, RZ, PT ;  /* 0x000000ff7200720c */ /* 0x000fe20003f05270 */
[----:B------:R-:W-:-:S05]  /*2cd0*/  @P6 HMUL2 R43, R43.H0_H0, c[0x0] [0x16c].H0_H0 ;  /* 0x20005b002b2b6a32 */ /* 0x000fca0000000800 */
[----:B------:R1:W-:Y:S04]  /*2ce0*/  @P6 STG.E.U16 [R120.64], R43 ;  /* 0x0000002b78006986 */ /* 0x0003e8000c10151c */
.L_x_190:
[----:B------:R-:W-:Y:S05]  /*2cf0*/  BSYNC B0 ;  /* 0x0000000000007941 */ /* 0x000fea0003800000 */
.L_x_174:
[----:B------:R-:W-:Y:S02]  /*2d00*/  UIADD3 UR4, UP5, UR16, UR30, URZ ;  /* 0x0000001e10047290 */ /* 0x000fe4000ffbe03f */
[----:B------:R-:W-:Y:S02]  /*2d10*/  ULEA UR26, UP2, UR10, UR26, 0x1 ;  /* 0x0000001a0a1a7291 */ /* 0x000fe4000f84083f */
[----:B------:R-:W-:Y:S02]  /*2d20*/  ULDC UR16, c[0x0][0x14] ;  /* 0x0000050000107ab9 */ /* 0x000fe40000000800 */
[----:B------:R-:W-:Y:S02]  /*2d30*/  UIADD3 UR14, UR14, UR16, URZ ;  /* 0x000000100e0e7290 */ /* 0x000fe4000fffe03f */
[----:B------:R-:W-:Y:S02]  /*2d40*/  ULDC UR31, c[0x0][0x1c4] ;  /* 0x00007100001f7ab9 */ /* 0x000fe40000000800 */
[----:B------:R-:W-:-:S02]  /*2d50*/  UIADD3.X UR27, UR27, UR21, URZ, UP2, !UPT ;  /* 0x000000151b1b7290 */ /* 0x000fc400097fe43f */
[----:B------:R-:W-:Y:S02]  /*2d60*/  UISETP.GE.AND UP2, UPT, UR14, UR31, UPT ;  /* 0x0000001f0e00728c */ /* 0x000fe4000bf46270 */
[----:B------:R-:W-:Y:S02]  /*2d70*/  UIADD3 UR5, UP4, UR13, UR30, URZ ;  /* 0x0000001e0d057290 */ /* 0x000fe4000ff9e03f */
[----:B------:R-:W-:Y:S02]  /*2d80*/  ULEA UR24, UP3, UR8, UR24, 0x1 ;  /* 0x0000001808187291 */ /* 0x000fe4000f86083f */
[----:B------:R-:W-:Y:S01]  /*2d90*/  PLOP3.LUT P6, PT, PT, PT, UP2, 0x40, 0x0 ;  /* 0x000000000000781c */ /* 0x000fe20003fce828 */
[----:B------:R-:W-:Y:S02]  /*2da0*/  USEL UR13, UR13, UR5, !UP0 ;  /* 0x000000050d0d7287 */ /* 0x000fe4000c000000 */
[----:B------:R-:W-:Y:S02]  /*2db0*/  ULEA UR22, UP1, UR6, UR22, 0x1 ;  /* 0x0000001606167291 */ /* 0x000fe4000f82083f */
[----:B------:R-:W-:-:S02]  /*2dc0*/  UIADD3.X UR12, UR15, UR19, URZ, UP4, !UPT ;  /* 0x000000130f0c7290 */ /* 0x000fc4000a7fe43f */
[----:B------:R-:W-:Y:S02]  /*2dd0*/  UIADD3.X UR5, UR17, UR19, URZ, UP5, !UPT ;  /* 0x0000001311057290 */ /* 0x000fe4000affe43f */
[----:B------:R-:W-:Y:S02]  /*2de0*/  UIADD3.X UR25, UR25, UR20, URZ, UP3, !UPT ;  /* 0x0000001419197290 */ /* 0x000fe40009ffe43f */
[----:B------:R-:W-:Y:S02]  /*2df0*/  USEL UR16, UR4, URZ, UP0 ;  /* 0x0000003f04107287 */ /* 0x000fe40008000000 */
[----:B------:R-:W-:Y:S02]  /*2e00*/  UIADD3.X UR23, UR23, UR18, URZ, UP1, !UPT ;  /* 0x0000001217177290 */ /* 0x000fe40008ffe43f */
[----:B------:R-:W-:Y:S02]  /*2e10*/  USEL UR15, UR15, UR12, !UP0 ;  /* 0x0000000c0f0f7287 */ /* 0x000fe4000c000000 */
[----:B------:R-:W-:Y:S01]  /*2e20*/  USEL UR17, UR5, URZ, UP0 ;  /* 0x0000003f05117287 */ /* 0x000fe20008000000 */
[----:B------:R-:W-:Y:S01]  /*2e30*/  @!P6 CALL.REL.NOINC `(.L_x_191) ;  /* 0x000000100000e944 */ /* 0x000fe20003c00000 */
[----:B------:R-:W-:Y:S05]  /*2e40*/  BRA `(.L_x_192) ;  /* 0xffffe02000007947 */ /* 0x000fea000383ffff */
.L_x_191:
[----:B------:R-:W-:-:S01]  /*2e50*/  NOP ;  /* 0x0000000000007918 */ /* 0x000fc20000000000 */
[----:B------:R-:W-:Y:S05]  /*2e60*/  EXIT ;  /* 0x000000000000794d */ /* 0x000fea0003800000 */
.L_x_193:
        /* <DEDUP_REMOVED lines=9> */
.L_x_249:


//--------------------- .text._ZN7cutlass9reference6device6kernel13TensorForEachINS1_6detail14TensorReLuFuncINS_6half_tENS_6layout8RowMajorEEELi2ENS9_6ParamsEEEvNS_5CoordIXT0_EilEET1_ --------------------------
	.section	.text._ZN7cutlass9reference6device6kernel13TensorForEachINS1_6detail14TensorReLuFuncINS_6half_tENS_6layout8RowMajorEEELi2ENS9_6ParamsEEEvNS_5CoordIXT0_EilEET1_,"ax",@progbits
	.sectioninfo	@"SHI_REGISTERS=18"
	.align	128
        .global         _ZN7cutlass9reference6device6kernel13TensorForEachINS1_6detail14TensorReLuFuncINS_6half_tENS_6layout8RowMajorEEELi2ENS9_6ParamsEEEvNS_5CoordIXT0_EilEET1_
        .type           _ZN7cutlass9reference6device6kernel13TensorForEachINS1_6detail14TensorReLuFuncINS_6half_tENS_6layout8RowMajorEEELi2ENS9_6ParamsEEEvNS_5CoordIXT0_EilEET1_,@function
        .size           _ZN7cutlass9reference6device6kernel13TensorForEachINS1_6detail14TensorReLuFuncINS_6half_tENS_6layout8RowMajorEEELi2ENS9_6ParamsEEEvNS_5CoordIXT0_EilEET1_,(.L_x_243 - _ZN7cutlass9reference6device6kernel13TensorForEachINS1_6detail14TensorReLuFuncINS_6half_tENS_6layout8RowMajorEEELi2ENS9_6ParamsEEEvNS_5CoordIXT0_EilEET1_)
        .other          _ZN7cutlass9reference6device6kernel13TensorForEachINS1_6detail14TensorReLuFuncINS_6half_tENS_6layout8RowMajorEEELi2ENS9_6ParamsEEEvNS_5CoordIXT0_EilEET1_,@"STO_CUDA_ENTRY STV_DEFAULT"
_ZN7cutlass9reference6device6kernel13TensorForEachINS1_6detail14TensorReLuFuncINS_6half_tENS_6layout8RowMajorEEELi2ENS9_6ParamsEEEvNS_5CoordIXT0_EilEET1_:
.text._ZN7cutlass9reference6device6kernel13TensorForEachINS1_6detail14TensorReLuFuncINS_6half_tENS_6layout8RowMajorEEELi2ENS9_6ParamsEEEvNS_5CoordIXT0_EilEET1_:
[----:B------:R-:W-:Y:S02]  /*0000*/  IMAD.MOV.U32 R1, RZ, RZ, c[0x0][0x28] ;  /* 0x00000a00ff017624 */ /* 0x000fe400078e00ff */
[----:B------:R-:W0:Y:S01]  /*0010*/  S2R R2, SR_CTAID.X ;  /* 0x0000000000027919 */ /* 0x000e220000002500 */
[----:B------:R-:W-:Y:S02]  /*0020*/  ULDC.64 UR6, c[0x0][0x160] ;  /* 0x0000580000067ab9 */ /* 0x000fe40000000a00 */
[----:B------:R-:W-:Y:S01]  /*0030*/  UIMAD.WIDE UR4, UR7, UR6, URZ ;  /* 0x00000006070472a5 */ /* 0x000fe2000f8e023f */
[----:B------:R-:W0:Y:S05]  /*0040*/  S2R R3, SR_TID.X ;  /* 0x0000000000037919 */ /* 0x000e2a0000002100 */
[----:B------:R-:W-:Y:S02]  /*0050*/  IMAD.U32 R0, RZ, RZ, UR5 ;  /* 0x00000005ff007e24 */ /* 0x000fe4000f8e00ff */
[----:B0-----:R-:W-:-:S05]  /*0060*/  IMAD R2, R2, c[0x0][0x0], R3 ;  /* 0x0000000002027a24 */ /* 0x001fca00078e0203 */
[----:B------:R-:W-:-:S04]  /*0070*/  ISETP.LT.U32.AND P0, PT, R2, UR4, PT ;  /* 0x0000000402007c0c */ /* 0x000fc8000bf01070 */
[----:B------:R-:W-:-:S13]  /*0080*/  ISETP.GT.AND.EX P0, PT, R0, RZ, PT, P0 ;  /* 0x000000ff0000720c */ /* 0x000fda0003f04300 */
[----:B------:R-:W-:Y:S05]  /*0090*/  @!P0 EXIT ;  /* 0x000000000000894d */ /* 0x000fea0003800000 */
[----:B------:R-:W-:Y:S01]  /*00a0*/  IMAD.MOV.U32 R0, RZ, RZ, RZ ;  /* 0x000000ffff007224 */ /* 0x000fe200078e00ff */
[----:B------:R-:W-:Y:S01]  /*00b0*/  USHF.R.S32.HI UR8, URZ, 0x1f, UR7 ;  /* 0x0000001f3f087899 */ /* 0x000fe20008011407 */
[----:B------:R-:W-:Y:S01]  /*00c0*/  IMAD.MOV.U32 R3, RZ, RZ, c[0x0][0x0] ;  /* 0x00000000ff037624 */ /* 0x000fe200078e00ff */
[----:B------:R-:W-:Y:S02]  /*00d0*/  ULDC.64 UR10, c[0x0][0x118] ;  /* 0x00004600000a7ab9 */ /* 0x000fe40000000a00 */
[----:B------:R-:W-:Y:S02]  /*00e0*/  ULDC.U16 UR9, c[0x0][0x180] ;  /* 0x0000600000097ab9 */ /* 0x000fe40000000400 */
.L_x_197:
[----:B------:R-:W-:Y:S01]  /*00f0*/  LOP3.LUT R4, R0, UR8, RZ, 0xfc, !PT ;  /* 0x0000000800047c12 */ /* 0x000fe2000f8efcff */
[----:B------:R-:W-:Y:S03]  /*0100*/  BSSY B0, `(.L_x_194) ;  /* 0x000001d000007945 */ /* 0x000fe60003800000 */
[----:B------:R-:W-:-:S13]  /*0110*/  ISETP.NE.U32.AND P0, PT, R4, RZ, PT ;  /* 0x000000ff0400720c */ /* 0x000fda0003f05070 */
[----:B------:R-:W-:Y:S05]  /*0120*/  @!P0 BRA `(.L_x_195) ;  /* 0x0000006000008947 */ /* 0x000fea0003800000 */
[----:B------:R-:W-:Y:S02]  /*0130*/  MOV R4, 0x150 ;  /* 0x0000015000047802 */ /* 0x000fe40000000f00 */
[----:B------:R-:W-:Y:S05]  /*0140*/  CALL.REL.NOINC `($__internal_0_$__cuda_sm20_div_s64) ;  /* 0x000002e000007944 */ /* 0x000fea0003c00000 */
[--C-:B------:R-:W-:Y:S02]  /*0150*/  IMAD.MOV R7, RZ, RZ, -R6.reuse ;  /* 0x000000ffff077224 */ /* 0x100fe400078e0a06 */
[----:B------:R-:W-:Y:S02]  /*0160*/  IMAD.MOV.U32 R5, RZ, RZ, R6 ;  /* 0x000000ffff057224 */ /* 0x000fe400078e0006 */
[----:B------:R-:W-:Y:S01]  /*0170*/  IMAD R6, R7, c[0x0][0x164], R2 ;  /* 0x0000590007067a24 */ /* 0x000fe200078e0202 */
[----:B------:R-:W-:Y:S05]  /*0180*/  BRA `(.L_x_196) ;  /* 0x0000014000007947 */ /* 0x000fea0003800000 */
.L_x_195:
[----:B------:R-:W0:Y:S01]  /*0190*/  I2F.U32.RP R6, c[0x0][0x164] ;  /* 0x0000590000067b06 */ /* 0x000e220000209000 */
[----:B------:R-:W-:-:S07]  /*01a0*/  ISETP.NE.U32.AND P2, PT, RZ, c[0x0][0x164], PT ;  /* 0x00005900ff007a0c */ /* 0x000fce0003f45070 */
[----:B0-----:R-:W0:Y:S02]  /*01b0*/  MUFU.RCP R6, R6 ;  /* 0x0000000600067308 */ /* 0x001e240000001000 */
[----:B0-----:R-:W-:-:S06]  /*01c0*/  IADD3 R4, R6, 0xffffffe, RZ ;  /* 0x0ffffffe06047810 */ /* 0x001fcc0007ffe0ff */
[----:B------:R0:W1:Y:S02]  /*01d0*/  F2I.FTZ.U32.TRUNC.NTZ R5, R4 ;  /* 0x0000000400057305 */ /* 0x000064000021f000 */
[----:B0-----:R-:W-:Y:S01]  /*01e0*/  IMAD.MOV.U32 R4, RZ, RZ, RZ ;  /* 0x000000ffff047224 */ /* 0x001fe200078e00ff */
[----:B-1----:R-:W-:-:S05]  /*01f0*/  IADD3 R7, RZ, -R5, RZ ;  /* 0x80000005ff077210 */ /* 0x002fca0007ffe0ff */
[----:B------:R-:W-:-:S04]  /*0200*/  IMAD R7, R7, c[0x0][0x164], RZ ;  /* 0x0000590007077a24 */ /* 0x000fc800078e02ff */
[----:B------:R-:W-:-:S06]  /*0210*/  IMAD.HI.U32 R5, R5, R7, R4 ;  /* 0x0000000705057227 */ /* 0x000fcc00078e0004 */
[----:B------:R-:W-:-:S04]  /*0220*/  IMAD.HI.U32 R5, R5, R2, RZ ;  /* 0x0000000205057227 */ /* 0x000fc800078e00ff */
[----:B------:R-:W-:-:S04]  /*0230*/  IMAD.MOV R7, RZ, RZ, -R5 ;  /* 0x000000ffff077224 */ /* 0x000fc800078e0a05 */
[----:B------:R-:W-:-:S05]  /*0240*/  IMAD R7, R7, c[0x0][0x164], R2 ;  /* 0x0000590007077a24 */ /* 0x000fca00078e0202 */
[----:B------:R-:W-:-:S13]  /*0250*/  ISETP.GE.U32.AND P0, PT, R7, c[0x0][0x164], PT ;  /* 0x0000590007007a0c */ /* 0x000fda0003f06070 */
[----:B------:R-:W-:Y:S02]  /*0260*/  @P0 IADD3 R7, R7, -c[0x0][0x164], RZ ;  /* 0x8000590007070a10 */ /* 0x000fe40007ffe0ff */
[----:B------:R-:W-:Y:S02]  /*0270*/  @P0 IADD3 R5, R5, 0x1, RZ ;  /* 0x0000000105050810 */ /* 0x000fe40007ffe0ff */
[----:B------:R-:W-:-:S13]  /*0280*/  ISETP.GE.U32.AND P1, PT, R7, c[0x0][0x164], PT ;  /* 0x0000590007007a0c */ /* 0x000fda0003f26070 */
[----:B------:R-:W-:Y:S02]  /*0290*/  @P1 IADD3 R5, R5, 0x1, RZ ;  /* 0x0000000105051810 */ /* 0x000fe40007ffe0ff */
[----:B------:R-:W-:-:S05]  /*02a0*/  @!P2 LOP3.LUT R5, RZ, c[0x0][0x164], RZ, 0x33, !PT ;  /* 0x00005900ff05aa12 */ /* 0x000fca00078e33ff */
[----:B------:R-:W-:-:S04]  /*02b0*/  IMAD.MOV R7, RZ, RZ, -R5 ;  /* 0x000000ffff077224 */ /* 0x000fc800078e0a05 */
[----:B------:R-:W-:Y:S02]  /*02c0*/  IMAD R6, R7, c[0x0][0x164], R2 ;  /* 0x0000590007067a24 */ /* 0x000fe400078e0202 */
.L_x_196:
[----:B------:R-:W-:Y:S05]  /*02d0*/  BSYNC B0 ;  /* 0x0000000000007941 */ /* 0x000fea0003800000 */
.L_x_194:
[----:B------:R-:W-:-:S04]  /*02e0*/  ISETP.LT.AND P0, PT, R6, c[0x0][0x164], PT ;  /* 0x0000590006007a0c */ /* 0x000fc80003f01270 */
[----:B------:R-:W-:-:S13]  /*02f0*/  ISETP.GE.OR P0, PT, R5, c[0x0][0x160], !P0 ;  /* 0x0000580005007a0c */ /* 0x000fda0004706670 */
[----:B------:R-:W-:Y:S02]  /*0300*/  @!P0 SHF.R.S32.HI R4, RZ, 0x1f, R5 ;  /* 0x0000001fff048819 */ /* 0x000fe40000011405 */
[----:B------:R-:W-:-:S03]  /*0310*/  @!P0 SHF.R.S32.HI R7, RZ, 0x1f, R6 ;  /* 0x0000001fff078819 */ /* 0x000fc60000011406 */
[----:B------:R-:W-:Y:S02]  /*0320*/  @!P0 IMAD R4, R4, c[0x0][0x170], RZ ;  /* 0x00005c0004048a24 */ /* 0x000fe400078e02ff */
[----:B------:R-:W-:-:S04]  /*0330*/  @!P0 IMAD.WIDE.U32 R6, R5, c[0x0][0x170], R6 ;  /* 0x00005c0005068a25 */ /* 0x000fc800078e0006 */
[----:B------:R-:W-:Y:S01]  /*0340*/  @!P0 IMAD R5, R5, c[0x0][0x174], R4 ;  /* 0x00005d0005058a24 */ /* 0x000fe200078e0204 */
[----:B------:R-:W-:-:S03]  /*0350*/  @!P0 LEA R4, P1, R6, c[0x0][0x168], 0x1 ;  /* 0x00005a0006048a11 */ /* 0x000fc600078208ff */
[----:B------:R-:W-:-:S05]  /*0360*/  @!P0 IMAD.IADD R5, R7, 0x1, R5 ;  /* 0x0000000107058824 */ /* 0x000fca00078e0205 */
[----:B------:R-:W-:-:S05]  /*0370*/  @!P0 LEA.HI.X R5, R6, c[0x0][0x16c], R5, 0x1, P1 ;  /* 0x00005b0006058a11 */ /* 0x000fca00008f0c05 */
[----:B------:R-:W2:Y:S01]  /*0380*/  @!P0 LDG.E.U16 R6, [R4.64] ;  /* 0x0000000a04068981 */ /* 0x000ea2000c1e1500 */
[----:B------:R-:W-:Y:S01]  /*0390*/  IMAD R9, R3, c[0x0][0xc], RZ ;  /* 0x0000030003097a24 */ /* 0x000fe200078e02ff */
[----:B--2---:R-:W-:-:S05]  /*03a0*/  @!P0 HSETP2.GEU.AND P1, PT, R6.H0_H0, c[0x0] [0x180].H0_H0, PT ;  /* 0x2000600006008634 */ /* 0x004fca0003f2e800 */
[----:B------:R-:W-:-:S05]  /*03b0*/  @!P0 SEL R7, R6, UR9, P1 ;  /* 0x0000000906078c07 */ /* 0x000fca0008800000 */
[----:B------:R0:W-:Y:S01]  /*03c0*/  @!P0 STG.E.U16 [R4.64], R7 ;  /* 0x0000000704008986 */ /* 0x0001e2000c10150a */
[----:B------:R-:W-:-:S04]  /*03d0*/  IADD3 R2, P0, R9, R2, RZ ;  /* 0x0000000209027210 */ /* 0x000fc80007f1e0ff */
[----:B------:R-:W-:Y:S02]  /*03e0*/  IADD3.X R0, RZ, R0, RZ, P0, !PT ;  /* 0x00000000ff007210 */ /* 0x000fe400007fe4ff */
[----:B------:R-:W-:-:S04]  /*03f0*/  ISETP.GE.U32.AND P0, PT, R2, UR4, PT ;  /* 0x0000000402007c0c */ /* 0x000fc8000bf06070 */
[----:B------:R-:W-:-:S13]  /*0400*/  ISETP.GE.AND.EX P0, PT, R0, UR5, PT, P0 ;  /* 0x0000000500007c0c */ /* 0x000fda000bf06300 */
[----:B0-----:R-:W-:Y:S05]  /*0410*/  @!P0 BRA `(.L_x_197) ;  /* 0xfffffcd000008947 */ /* 0x001fea000383ffff */
[----:B------:R-:W-:Y:S05]  /*0420*/  EXIT ;  /* 0x000000000000794d */ /* 0x000fea0003800000 */
        .weak           $__internal_0_$__cuda_sm20_div_s64
        .type           $__internal_0_$__cuda_sm20_div_s64,@function
        .size           $__internal_0_$__cuda_sm20_div_s64,(.L_x_243 - $__internal_0_$__cuda_sm20_div_s64)
$__internal_0_$__cuda_sm20_div_s64:
[----:B------:R-:W-:Y:S01]  /*0430*/  ULDC UR7, c[0x0][0x164] ;  /* 0x0000590000077ab9 */ /* 0x000fe20000000800 */
[----:B------:R-:W-:Y:S01]  /*0440*/  ISETP.GE.AND P3, PT, R0, RZ, PT ;  /* 0x000000ff0000720c */ /* 0x000fe20003f66270 */
[----:B------:R-:W-:Y:S02]  /*0450*/  UIADD3 UR6, UP1, URZ, -UR7, URZ ;  /* 0x800000073f067290 */ /* 0x000fe4000ff3e03f */
[----:B------:R-:W-:Y:S02]  /*0460*/  UISETP.GE.AND UP0, UPT, UR8, URZ, UPT ;  /* 0x0000003f0800728c */ /* 0x000fe4000bf06270 */
[----:B------:R-:W-:Y:S02]  /*0470*/  UIADD3.X UR12, URZ, ~UR8, URZ, UP1, !UPT ;  /* 0x800000083f0c7290 */ /* 0x000fe40008ffe43f */
[----:B------:R-:W-:Y:S02]  /*0480*/  USEL UR6, UR6, UR7, !UP0 ;  /* 0x0000000706067287 */ /* 0x000fe4000c000000 */
[----:B------:R-:W-:-:S09]  /*0490*/  USEL UR7, UR12, UR8, !UP0 ;  /* 0x000000080c077287 */ /* 0x000fd2000c000000 */
[----:B------:R-:W0:Y:S08]  /*04a0*/  I2F.U64.RP R5, UR6 ;  /* 0x0000000600057d12 */ /* 0x000e300008309000 */
[----:B0-----:R-:W0:Y:S02]  /*04b0*/  MUFU.RCP R5, R5 ;  /* 0x0000000500057308 */ /* 0x001e240000001000 */
[----:B0-----:R-:W-:-:S06]  /*04c0*/  IADD3 R6, R5, 0x1ffffffe, RZ ;  /* 0x1ffffffe05067810 */ /* 0x001fcc0007ffe0ff */
[----:B------:R-:W0:Y:S02]  /*04d0*/  F2I.U64.TRUNC R6, R6 ;  /* 0x0000000600067311 */ /* 0x000e24000020d800 */
[----:B0-----:R-:W-:-:S04]  /*04e0*/  IMAD.WIDE.U32 R8, R6, UR6, RZ ;  /* 0x0000000606087c25 */ /* 0x001fc8000f8e00ff */
[----:B------:R-:W-:Y:S01]  /*04f0*/  IMAD R9, R6, UR7, R9 ;  /* 0x0000000706097c24 */ /* 0x000fe2000f8e0209 */
[----:B------:R-:W-:-:S03]  /*0500*/  IADD3 R11, P0, RZ, -R8, RZ ;  /* 0x80000008ff0b7210 */ /* 0x000fc60007f1e0ff */
[----:B------:R-:W-:Y:S02]  /*0510*/  IMAD R9, R7, UR6, R9 ;  /* 0x0000000607097c24 */ /* 0x000fe4000f8e0209 */
[----:B------:R-:W-:-:S04]  /*0520*/  IMAD.HI.U32 R8, R6, R11, RZ ;  /* 0x0000000b06087227 */ /* 0x000fc800078e00ff */
[----:B------:R-:W-:Y:S02]  /*0530*/  IMAD.X R13, RZ, RZ, ~R9, P0 ;  /* 0x000000ffff0d7224 */ /* 0x000fe400000e0e09 */
[----:B------:R-:W-:Y:S02]  /*0540*/  IMAD.MOV.U32 R9, RZ, RZ, R6 ;  /* 0x000000ffff097224 */ /* 0x000fe400078e0006 */
[-C--:B------:R-:W-:Y:S02]  /*0550*/  IMAD R15, R7, R13.reuse, RZ ;  /* 0x0000000d070f7224 */ /* 0x080fe400078e02ff */
[----:B------:R-:W-:-:S04]  /*0560*/  IMAD.WIDE.U32 R8, P0, R6, R13, R8 ;  /* 0x0000000d06087225 */ /* 0x000fc80007800008 */
[----:B------:R-:W-:-:S04]  /*0570*/  IMAD.HI.U32 R5, R7, R13, RZ ;  /* 0x0000000d07057227 */ /* 0x000fc800078e00ff */
[----:B------:R-:W-:-:S04]  /*0580*/  IMAD.HI.U32 R8, P1, R7, R11, R8 ;  /* 0x0000000b07087227 */ /* 0x000fc80007820008 */
[----:B------:R-:W-:Y:S01]  /*0590*/  IMAD.X R5, R5, 0x1, R7, P0 ;  /* 0x0000000105057824 */ /* 0x000fe200000e0607 */
[----:B------:R-:W-:-:S04]  /*05a0*/  IADD3 R9, P2, R15, R8, RZ ;  /* 0x000000080f097210 */ /* 0x000fc80007f5e0ff */
[----:B------:R-:W-:Y:S01]  /*05b0*/  IADD3.X R5, RZ, RZ, R5, P2, P1 ;  /* 0x000000ffff057210 */ /* 0x000fe200017e2405 */
[----:B------:R-:W-:-:S04]  /*05c0*/  IMAD.WIDE.U32 R6, R9, UR6, RZ ;  /* 0x0000000609067c25 */ /* 0x000fc8000f8e00ff */
[----:B------:R-:W-:Y:S01]  /*05d0*/  IMAD R8, R9, UR7, R7 ;  /* 0x0000000709087c24 */ /* 0x000fe2000f8e0207 */
[----:B------:R-:W-:Y:S02]  /*05e0*/  IADD3 R11, P0, RZ, -R6, RZ ;  /* 0x80000006ff0b7210 */ /* 0x000fe40007f1e0ff */
[-C--:B------:R-:W-:Y:S01]  /*05f0*/  IADD3 R7, P4, RZ, -R2.reuse, RZ ;  /* 0x80000002ff077210 */ /* 0x080fe20007f9e0ff */
[----:B------:R-:W-:Y:S02]  /*0600*/  IMAD R6, R5, UR6, R8 ;  /* 0x0000000605067c24 */ /* 0x000fe4000f8e0208 */
[----:B------:R-:W-:Y:S01]  /*0610*/  IMAD.HI.U32 R8, R9, R11, RZ ;  /* 0x0000000b09087227 */ /* 0x000fe200078e00ff */
[----:B------:R-:W-:Y:S02]  /*0620*/  SEL R10, R7, R2, !P3 ;  /* 0x00000002070a7207 */ /* 0x000fe40005800000 */
[----:B------:R-:W-:Y:S01]  /*0630*/  IADD3.X R7, RZ, ~R0, RZ, P4, !PT ;  /* 0x80000000ff077210 */ /* 0x000fe200027fe4ff */
[----:B------:R-:W-:-:S03]  /*0640*/  IMAD.X R6, RZ, RZ, ~R6, P0 ;  /* 0x000000ffff067224 */ /* 0x000fc600000e0e06 */
[----:B------:R-:W-:Y:S01]  /*0650*/  SEL R12, R7, R0, !P3 ;  /* 0x00000000070c7207 */ /* 0x000fe20005800000 */
[----:B------:R-:W-:-:S04]  /*0660*/  IMAD.WIDE.U32 R8, P0, R9, R6, R8 ;  /* 0x0000000609087225 */ /* 0x000fc80007800008 */
[----:B------:R-:W-:Y:S02]  /*0670*/  IMAD.MOV.U32 R7, RZ, RZ, RZ ;  /* 0x000000ffff077224 */ /* 0x000fe400078e00ff */
[----:B------:R-:W-:-:S04]  /*0680*/  IMAD.HI.U32 R9, P1, R5, R11, R8 ;  /* 0x0000000b05097227 */ /* 0x000fc80007820008 */
[CC--:B------:R-:W-:Y:S02]  /*0690*/  IMAD R8, R5.reuse, R6.reuse, RZ ;  /* 0x0000000605087224 */ /* 0x0c0fe400078e02ff */
[----:B------:R-:W-:-:S03]  /*06a0*/  IMAD.HI.U32 R6, R5, R6, RZ ;  /* 0x0000000605067227 */ /* 0x000fc600078e00ff */
[----:B------:R-:W-:Y:S01]  /*06b0*/  IADD3 R9, P2, R8, R9, RZ ;  /* 0x0000000908097210 */ /* 0x000fe20007f5e0ff */
[----:B------:R-:W-:-:S04]  /*06c0*/  IMAD.X R5, R6, 0x1, R5, P0 ;  /* 0x0000000106057824 */ /* 0x000fc800000e0605 */
[----:B------:R-:W-:Y:S01]  /*06d0*/  IMAD.HI.U32 R6, R9, R10, RZ ;  /* 0x0000000a09067227 */ /* 0x000fe200078e00ff */
[----:B------:R-:W-:-:S05]  /*06e0*/  IADD3.X R5, RZ, RZ, R5, P2, P1 ;  /* 0x000000ffff057210 */ /* 0x000fca00017e2405 */
[----:B------:R-:W-:-:S04]  /*06f0*/  IMAD.WIDE.U32 R6, R9, R12, R6 ;  /* 0x0000000c09067225 */ /* 0x000fc800078e0006 */
[C---:B------:R-:W-:Y:S02]  /*0700*/  IMAD R9, R5.reuse, R12, RZ ;  /* 0x0000000c05097224 */ /* 0x040fe400078e02ff */
[----:B------:R-:W-:-:S04]  /*0710*/  IMAD.HI.U32 R6, P0, R5, R10, R6 ;  /* 0x0000000a05067227 */ /* 0x000fc80007800006 */
[----:B------:R-:W-:Y:S01]  /*0720*/  IMAD.HI.U32 R5, R5, R12, RZ ;  /* 0x0000000c05057227 */ /* 0x000fe200078e00ff */
[----:B------:R-:W-:-:S03]  /*0730*/  IADD3 R9, P1, R9, R6, RZ ;  /* 0x0000000609097210 */ /* 0x000fc60007f3e0ff */
[----:B------:R-:W-:Y:S02]  /*0740*/  IMAD.X R5, RZ, RZ, R5, P0 ;  /* 0x000000ffff057224 */ /* 0x000fe400000e0605 */
[----:B------:R-:W-:-:S04]  /*0750*/  IMAD.WIDE.U32 R6, R9, UR6, RZ ;  /* 0x0000000609067c25 */ /* 0x000fc8000f8e00ff */
[----:B------:R-:W-:Y:S01]  /*0760*/  IMAD.X R5, RZ, RZ, R5, P1 ;  /* 0x000000ffff057224 */ /* 0x000fe200008e0605 */
[----:B------:R-:W-:Y:S01]  /*0770*/  IADD3 R10, P1, -R6, R10, RZ ;  /* 0x0000000a060a7210 */ /* 0x000fe20007f3e1ff */
[C---:B------:R-:W-:Y:S01]  /*0780*/  IMAD R8, R9.reuse, UR7, R7 ;  /* 0x0000000709087c24 */ /* 0x040fe2000f8e0207 */
[----:B------:R-:W-:Y:S02]  /*0790*/  IADD3 R6, R9, 0x1, RZ ;  /* 0x0000000109067810 */ /* 0x000fe40007ffe0ff */
[----:B------:R-:W-:Y:S01]  /*07a0*/  ISETP.GE.U32.AND P0, PT, R10, UR6, PT ;  /* 0x000000060a007c0c */ /* 0x000fe2000bf06070 */
[----:B------:R-:W-:-:S05]  /*07b0*/  IMAD R5, R5, UR6, R8 ;  /* 0x0000000605057c24 */ /* 0x000fca000f8e0208 */
[----:B------:R-:W-:Y:S02]  /*07c0*/  IADD3.X R8, ~R5, R12, RZ, P1, !PT ;  /* 0x0000000c05087210 */ /* 0x000fe40000ffe5ff */
[----:B------:R-:W-:Y:S02]  /*07d0*/  IADD3 R5, P1, R10, -UR6, RZ ;  /* 0x800000060a057c10 */ /* 0x000fe4000ff3e0ff */
[C---:B------:R-:W-:Y:S02]  /*07e0*/  ISETP.GE.U32.AND.EX P0, PT, R8.reuse, UR7, PT, P0 ;  /* 0x0000000708007c0c */ /* 0x040fe4000bf06100 */
[----:B------:R-:W-:Y:S02]  /*07f0*/  IADD3.X R7, R8, ~UR7, RZ, P1, !PT ;  /* 0x8000000708077c10 */ /* 0x000fe40008ffe4ff */
[----:B------:R-:W-:Y:S02]  /*0800*/  SEL R5, R5, R10, P0 ;  /* 0x0000000a05057207 */ /* 0x000fe40000000000 */
[----:B------:R-:W-:-:S02]  /*0810*/  SEL R7, R7, R8, P0 ;  /* 0x0000000807077207 */ /* 0x000fc40000000000 */
[----:B------:R-:W-:Y:S02]  /*0820*/  SEL R9, R6, R9, P0 ;  /* 0x0000000906097207 */ /* 0x000fe40000000000 */
[----:B------:R-:W-:Y:S02]  /*0830*/  ISETP.GE.U32.AND P0, PT, R5, UR6, PT ;  /* 0x0000000605007c0c */ /* 0x000fe4000bf06070 */
[----:B------:R-:W-:Y:S02]  /*0840*/  IADD3 R6, R9, 0x1, RZ ;  /* 0x0000000109067810 */ /* 0x000fe40007ffe0ff */
[----:B------:R-:W-:Y:S02]  /*0850*/  ISETP.GE.U32.AND.EX P0, PT, R7, UR7, PT, P0 ;  /* 0x0000000707007c0c */ /* 0x000fe4000bf06100 */
[----:B------:R-:W-:Y:S02]  /*0860*/  LOP3.LUT R5, R0, UR8, RZ, 0x3c, !PT ;  /* 0x0000000800057c12 */ /* 0x000fe4000f8e3cff */
[----:B------:R-:W-:-:S02]  /*0870*/  SEL R6, R6, R9, P0 ;  /* 0x0000000906067207 */ /* 0x000fc40000000000 */
[----:B------:R-:W-:Y:S02]  /*0880*/  ISETP.GE.AND P1, PT, R5, RZ, PT ;  /* 0x000000ff0500720c */ /* 0x000fe40003f26270 */
[----:B------:R-:W-:Y:S01]  /*0890*/  ISETP.NE.U32.AND P0, PT, RZ, c[0x0][0x164], PT ;  /* 0x00005900ff007a0c */ /* 0x000fe20003f05070 */
[----:B------:R-:W-:-:S03]  /*08a0*/  IMAD.MOV R5, RZ, RZ, -R6 ;  /* 0x000000ffff057224 */ /* 0x000fc600078e0a06 */
[----:B------:R-:W-:Y:S02]  /*08b0*/  ISETP.NE.AND.EX P0, PT, RZ, UR8, PT, P0 ;  /* 0x00000008ff007c0c */ /* 0x000fe4000bf05300 */
[----:B------:R-:W-:Y:S01]  /*08c0*/  SEL R6, R5, R6, !P1 ;  /* 0x0000000605067207 */ /* 0x000fe20004800000 */
[----:B------:R-:W-:-:S03]  /*08d0*/  IMAD.MOV.U32 R5, RZ, RZ, 0x0 ;  /* 0x00000000ff057424 */ /* 0x000fc600078e00ff */
[----:B------:R-:W-:Y:S01]  /*08e0*/  SEL R6, R6, 0xffffffff, P0 ;  /* 0xffffffff06067807 */ /* 0x000fe20000000000 */
[----:B------:R-:W-:Y:S06]  /*08f0*/  RET.REL.NODEC R4 `(_ZN7cutlass9reference6device6kernel13TensorForEachINS1_6detail14TensorReLuFuncINS_6half_tENS_6layout8RowMajorEEELi2ENS9_6ParamsEEEvNS_5CoordIXT0_EilEET1_) ;  /* 0xfffff70004007950 */ /* 0x000fec0003c3ffff */
.L_x_198:
        /* <DEDUP_REMOVED lines=16> */
.L_x_243:


//--------------------- .text._ZN7cutlass9reference6device6kernel4GemmINS_9TensorRefINS_6half_tENS_6layout8RowMajorEEENS4_IS5_NS6_11ColumnMajorEEES8_S5_S5_NS_11MatrixShapeILi4ELi4EEENS_12multiply_addIS5_S5_S5_EENS_16NumericConverterIS5_S5_LNS_15FloatRoundStyleE2EEEEEvNS_4gemm9GemmCoordET2_T_T0_SK_T1_SN_T3_ --------------------------
	.section	.text._ZN7cutlass9reference6device6kernel4GemmINS_9TensorRefINS_6half_tENS_6layout8RowMajorEEENS4_IS5_NS6_11ColumnMajorEEES8_S5_S5_NS_11MatrixShapeILi4ELi4EEENS_12multiply_addIS5_S5_S5_EENS_16NumericConverterIS5_S5_LNS_15FloatRoundStyleE2EEEEEvNS_4gemm9GemmCoordET2_T_T0_SK_T1_SN_T3_,"ax",@progbits
	.sectioninfo	@"SHI_REGISTERS=56"
	.align	128
        .global         _ZN7cutlass9reference6device6kernel4GemmINS_9TensorRefINS_6half_tENS_6layout8RowMajorEEENS4_IS5_NS6_11ColumnMajorEEES8_S5_S5_NS_11MatrixShapeILi4ELi4EEENS_12multiply_addIS5_S5_S5_EENS_16NumericConverterIS5_S5_LNS_15FloatRoundStyleE2EEEEEvNS_4gemm9GemmCoordET2_T_T0_SK_T1_SN_T3_
        .type           _ZN7cutlass9reference6device6kernel4GemmINS_9TensorRefINS_6half_tENS_6layout8RowMajorEEENS4_IS5_NS6_11ColumnMajorEEES8_S5_S5_NS_11MatrixShapeILi4ELi4EEENS_12multiply_addIS5_S5_S5_EENS_16NumericConverterIS5_S5_LNS_15FloatRoundStyleE2EEEEEvNS_4gemm9GemmCoordET2_T_T0_SK_T1_SN_T3_,@function
        .size           _ZN7cutlass9reference6device6kernel4GemmINS_9TensorRefINS_6half_tENS_6layout8RowMajorEEENS4_IS5_NS6_11ColumnMajorEEES8_S5_S5_NS_11MatrixShapeILi4ELi4EEENS_12multiply_addIS5_S5_S5_EENS_16NumericConverterIS5_S5_LNS_15FloatRoundStyleE2EEEEEvNS_4gemm9GemmCoordET2_T_T0_SK_T1_SN_T3_,(.L_x_251 - _ZN7cutlass9reference6device6kernel4GemmINS_9TensorRefINS_6half_tENS_6layout8RowMajorEEENS4_IS5_NS6_11ColumnMajorEEES8_S5_S5_NS_11MatrixShapeILi4ELi4EEENS_12multiply_addIS5_S5_S5_EENS_16NumericConverterIS5_S5_LNS_15FloatRoundStyleE2EEEEEvNS_4gemm9GemmCoordET2_T_T0_SK_T1_SN_T3_)
        .other          _ZN7cutlass9reference6device6kernel4GemmINS_9TensorRefINS_6half_tENS_6layout8RowMajorEEENS4_IS5_NS6_11ColumnMajorEEES8_S5_S5_NS_11MatrixShapeILi4ELi4EEENS_12multiply_addIS5_S5_S5_EENS_16NumericConverterIS5_S5_LNS_15FloatRoundStyleE2EEEEEvNS_4gemm9GemmCoordET2_T_T0_SK_T1_SN_T3_,@"STO_CUDA_ENTRY STV_DEFAULT"
_ZN7cutlass9reference6device6kernel4GemmINS_9TensorRefINS_6half_tENS_6layout8RowMajorEEENS4_IS5_NS6_11ColumnMajorEEES8_S5_S5_NS_11MatrixShapeILi4ELi4EEENS_12multiply_addIS5_S5_S5_EENS_16NumericConverterIS5_S5_LNS_15FloatRoundStyleE2EEEEEvNS_4gemm9GemmCoordET2_T_T0_SK_T1_SN_T3_:
.text._ZN7cutlass9reference6device6kernel4GemmINS_9TensorRefINS_6half_tENS_6layout8RowMajorEEENS4_IS5_NS6_11ColumnMajorEEES8_S5_S5_NS_11MatrixShapeILi4ELi4EEENS_12multiply_addIS5_S5_S5_EENS_16NumericConverterIS5_S5_LNS_15FloatRoundStyleE2EEEEEvNS_4gemm9GemmCoordET2_T_T0_SK_T1_SN_T3_:
[----:B------:R-:W-:Y:S02]  /*0000*/  IMAD.MOV.U32 R1, RZ, RZ, c[0x0][0x28] ;  /* 0x00000a00ff017624 */ /* 0x000fe400078e00ff */
[----:B------:R-:W0:Y:S01]  /*0010*/  S2R R8, SR_TID.X ;  /* 0x0000000000087919 */ /* 0x000e220000002100 */
[----:B------:R-:W-:Y:S01]  /*0020*/  IMAD.MOV.U32 R0, RZ, RZ, c[0x0][0x168] ;  /* 0x00005a00ff007624 */ /* 0x000fe200078e00ff */
[----:B------:R-:W-:Y:S02]  /*0030*/  ULDC.U16 UR5, c[0x0][0x1b8] ;  /* 0x00006e0000057ab9 */ /* 0x000fe40000000400 */
[----:B------:R-:W0:Y:S01]  /*0040*/  S2R R3, SR_CTAID.X ;  /* 0x0000000000037919 */ /* 0x000e220000002500 */
[----:B------:R-:W-:Y:S01]  /*0050*/  ULDC.64 UR6, c[0x0][0x118] ;  /* 0x0000460000067ab9 */ /* 0x000fe20000000a00 */
[----:B------:R-:W-:Y:S01]  /*0060*/  ISETP.GE.AND P0, PT, R0, 0x1, PT ;  /* 0x000000010000780c */ /* 0x000fe20003f06270 */
[----:B------:R-:W-:Y:S01]  /*0070*/  IMAD.U32 R9, RZ, RZ, UR5 ;  /* 0x00000005ff097e24 */ /* 0x000fe2000f8e00ff */
[----:B------:R-:W1:Y:S01]  /*0080*/  S2R R22, SR_CTAID.Y ;  /* 0x0000000000167919 */ /* 0x000e620000002600 */
[----:B------:R-:W-:Y:S02]  /*0090*/  IMAD.U32 R6, RZ, RZ, UR5 ;  /* 0x00000005ff067e24 */ /* 0x000fe4000f8e00ff */
[----:B------:R-:W-:Y:S01]  /*00a0*/  IMAD.U32 R7, RZ, RZ, UR5 ;  /* 0x00000005ff077e24 */ /* 0x000fe2000f8e00ff */
[----:B------:R-:W1:Y:S01]  /*00b0*/  S2R R5, SR_TID.Y ;  /* 0x0000000000057919 */ /* 0x000e620000002200 */
        /* <DEDUP_REMOVED lines=8> */
[----:B0-----:R-:W-:Y:S02]  /*0140*/  IMAD R8, R3, c[0x0][0x0], R8 ;  /* 0x0000000003087a24 */ /* 0x001fe400078e0208 */
[----:B------:R-:W-:Y:S02]  /*0150*/  IMAD.U32 R3, RZ, RZ, UR5 ;  /* 0x00000005ff037e24 */ /* 0x000fe4000f8e00ff */
[----:B------:R-:W-:Y:S02]  /*0160*/  IMAD.U32 R52, RZ, RZ, UR5 ;  /* 0x00000005ff347e24 */ /* 0x000fe4000f8e00ff */
[----:B------:R-:W-:Y:S02]  /*0170*/  IMAD.U32 R50, RZ, RZ, UR5 ;  /* 0x00000005ff327e24 */ /* 0x000fe4000f8e00ff */
[----:B-1----:R-:W-:-:S02]  /*0180*/  IMAD R22, R22, c[0x0][0x4], R5 ;  /* 0x0000010016167a24 */ /* 0x002fc400078e0205 */
[----:B------:R-:W-:Y:S02]  /*0190*/  IMAD.U32 R5, RZ, RZ, UR5 ;  /* 0x00000005ff057e24 */ /* 0x000fe4000f8e00ff */
[----:B------:R-:W-:Y:S02]  /*01a0*/  IMAD.U32 R53, RZ, RZ, UR5 ;  /* 0x00000005ff357e24 */ /* 0x000fe4000f8e00ff */
[----:B------:R-:W-:Y:S02]  /*01b0*/  IMAD.SHL.U32 R8, R8, 0x4, RZ ;  /* 0x0000000408087824 */ /* 0x000fe400078e00ff */
[----:B------:R-:W-:Y:S01]  /*01c0*/  IMAD.SHL.U32 R22, R22, 0x4, RZ ;  /* 0x0000000416167824 */ /* 0x000fe200078e00ff */
[----:B------:R-:W-:Y:S05]  /*01d0*/  @!P0 BRA `(.L_x_199) ;  /* 0x0000095000008947 */ /* 0x000fea0003800000 */
[----:B------:R-:W-:Y:S01]  /*01e0*/  SHF.R.S32.HI R0, RZ, 0x1f, R8 ;  /* 0x0000001fff007819 */ /* 0x000fe20000011408 */
[C---:B------:R-:W-:Y:S01]  /*01f0*/  IMAD.WIDE.U32 R6, R8.reuse, c[0x0][0x178], RZ ;  /* 0x00005e0008067a25 */ /* 0x040fe200078e00ff */
[C---:B------:R-:W-:Y:S01]  /*0200*/  IADD3 R11, R8.reuse, 0x2, RZ ;  /* 0x00000002080b7810 */ /* 0x040fe20007ffe0ff */
[----:B------:R-:W-:Y:S01]  /*0210*/  UMOV UR4, URZ ;  /* 0x0000003f00047c82 */ /* 0x000fe20008000000 */
[----:B------:R-:W-:Y:S01]  /*0220*/  IADD3 R12, R8, 0x1, RZ ;  /* 0x00000001080c7810 */ /* 0x000fe20007ffe0ff */
[----:B------:R-:W-:Y:S01]  /*0230*/  IMAD R17, R0, c[0x0][0x178], RZ ;  /* 0x00005e0000117a24 */ /* 0x000fe200078e02ff */
[C---:B------:R-:W-:Y:S01]  /*0240*/  IADD3 R10, R8.reuse, 0x3, RZ ;  /* 0x00000003080a7810 */ /* 0x040fe20007ffe0ff */
[----:B------:R-:W-:Y:S01]  /*0250*/  IMAD.WIDE.U32 R4, R11, c[0x0][0x178], RZ ;  /* 0x00005e000b047a25 */ /* 0x000fe200078e00ff */
[----:B------:R-:W-:Y:S01]  /*0260*/  SHF.R.S32.HI R13, RZ, 0x1f, R11 ;  /* 0x0000001fff0d7819 */ /* 0x000fe2000001140b */
[----:B------:R-:W-:Y:S01]  /*0270*/  ULDC.64 UR8, c[0x0][0x180] ;  /* 0x0000600000087ab9 */ /* 0x000fe20000000a00 */
[----:B------:R-:W-:Y:S01]  /*0280*/  SHF.R.S32.HI R0, RZ, 0x1f, R12 ;  /* 0x0000001fff007819 */ /* 0x000fe2000001140c */
[----:B------:R-:W-:Y:S01]  /*0290*/  IMAD R21, R8, c[0x0][0x17c], R17 ;  /* 0x00005f0008157a24 */ /* 0x000fe200078e0211 */
[----:B------:R-:W-:Y:S01]  /*02a0*/  SHF.R.S32.HI R15, RZ, 0x1f, R10 ;  /* 0x0000001fff0f7819 */ /* 0x000fe2000001140a */
[----:B------:R-:W-:Y:S01]  /*02b0*/  IMAD R20, R13, c[0x0][0x178], RZ ;  /* 0x00005e000d147a24 */ /* 0x000fe200078e02ff */
[----:B------:R-:W-:Y:S01]  /*02c0*/  IADD3 R34, R22, 0x2, RZ ;  /* 0x0000000216227810 */ /* 0x000fe20007ffe0ff */
[----:B------:R-:W-:Y:S01]  /*02d0*/  IMAD R13, R0, c[0x0][0x178], RZ ;  /* 0x00005e00000d7a24 */ /* 0x000fe200078e02ff */
[----:B------:R-:W-:Y:S01]  /*02e0*/  IADD3 R35, R22, 0x1, RZ ;  /* 0x0000000116237810 */ /* 0x000fe20007ffe0ff */
[----:B------:R-:W-:Y:S01]  /*02f0*/  IMAD R15, R15, c[0x0][0x178], RZ ;  /* 0x00005e000f0f7a24 */ /* 0x000fe200078e02ff */
[----:B------:R-:W-:Y:S01]  /*0300*/  SHF.R.S32.HI R26, RZ, 0x1f, R22 ;  /* 0x0000001fff1a7819 */ /* 0x000fe20000011416 */
[----:B------:R-:W-:Y:S01]  /*0310*/  IMAD.WIDE.U32 R2, R12, c[0x0][0x178], RZ ;  /* 0x00005e000c027a25 */ /* 0x000fe200078e00ff */
[----:B------:R-:W-:-:S02]  /*0320*/  SHF.R.S32.HI R33, RZ, 0x1f, R34 ;  /* 0x0000001fff217819 */ /* 0x000fc40000011422 */
[----:B------:R-:W-:Y:S01]  /*0330*/  SHF.R.S32.HI R32, RZ, 0x1f, R35 ;  /* 0x0000001fff207819 */ /* 0x000fe20000011423 */
[----:B------:R-:W-:Y:S01]  /*0340*/  IMAD R13, R12, c[0x0][0x17c], R13 ;  /* 0x00005f000c0d7a24 */ /* 0x000fe200078e020d */
[----:B------:R-:W-:Y:S01]  /*0350*/  LEA R14, P3, R6, c[0x0][0x170], 0x1 ;  /* 0x00005c00060e7a11 */ /* 0x000fe200078608ff */
[----:B------:R-:W-:Y:S01]  /*0360*/  IMAD R17, R10, c[0x0][0x17c], R15 ;  /* 0x00005f000a117a24 */ /* 0x000fe200078e020f */
[----:B------:R-:W-:Y:S01]  /*0370*/  LEA R18, P1, R4, c[0x0][0x170], 0x1 ;  /* 0x00005c0004127a11 */ /* 0x000fe200078208ff */
[----:B------:R-:W-:Y:S01]  /*0380*/  IMAD.IADD R15, R7, 0x1, R21 ;  /* 0x00000001070f7824 */ /* 0x000fe200078e0215 */
[----:B------:R-:W-:Y:S01]  /*0390*/  PRMT R36, RZ, 0x7610, R36 ;  /* 0x00007610ff247816 */ /* 0x000fe20000000024 */
[----:B------:R-:W-:Y:S01]  /*03a0*/  IMAD.IADD R21, R3, 0x1, R13 ;  /* 0x0000000103157824 */ /* 0x000fe200078e020d */
[----:B------:R-:W-:Y:S01]  /*03b0*/  IADD3 R13, R22, 0x3, RZ ;  /* 0x00000003160d7810 */ /* 0x000fe20007ffe0ff */
[----:B------:R-:W-:Y:S01]  /*03c0*/  IMAD.WIDE.U32 R24, R10, c[0x0][0x178], RZ ;  /* 0x00005e000a187a25 */ /* 0x000fe200078e00ff */
[----:B------:R-:W-:-:S02]  /*03d0*/  LEA.HI.X R15, R6, c[0x0][0x174], R15, 0x1, P3 ;  /* 0x00005d00060f7a11 */ /* 0x000fc400018f0c0f */
[----:B------:R-:W-:Y:S01]  /*03e0*/  SHF.R.S32.HI R44, RZ, 0x1f, R13 ;  /* 0x0000001fff2c7819 */ /* 0x000fe2000001140d */
[----:B------:R-:W-:Y:S01]  /*03f0*/  IMAD.IADD R17, R25, 0x1, R17 ;  /* 0x0000000119117824 */ /* 0x000fe200078e0211 */
[----:B------:R-:W-:Y:S01]  /*0400*/  LEA R16, P0, R24, c[0x0][0x170], 0x1 ;  /* 0x00005c0018107a11 */ /* 0x000fe200078008ff */
[----:B------:R-:W-:Y:S01]  /*0410*/  IMAD R45, R26, c[0x0][0x188], RZ ;  /* 0x000062001a2d7a24 */ /* 0x000fe200078e02ff */
[----:B------:R-:W-:Y:S01]  /*0420*/  PRMT R37, RZ, 0x7610, R37 ;  /* 0x00007610ff257816 */ /* 0x000fe20000000025 */
[----:B------:R-:W-:Y:S01]  /*0430*/  IMAD R33, R33, c[0x0][0x188], RZ ;  /* 0x0000620021217a24 */ /* 0x000fe200078e02ff */
[----:B------:R-:W-:Y:S01]  /*0440*/  LEA.HI.X R17, R24, c[0x0][0x174], R17, 0x1, P0 ;  /* 0x00005d0018117a11 */ /* 0x000fe200000f0c11 */
[----:B------:R-:W-:Y:S01]  /*0450*/  IMAD R44, R44, c[0x0][0x188], RZ ;  /* 0x000062002c2c7a24 */ /* 0x000fe200078e02ff */
[----:B------:R-:W-:Y:S01]  /*0460*/  PRMT R38, RZ, 0x7610, R38 ;  /* 0x00007610ff267816 */ /* 0x000fe20000000026 */
[----:B------:R-:W-:Y:S01]  /*0470*/  IMAD R32, R32, c[0x0][0x188], RZ ;  /* 0x0000620020207a24 */ /* 0x000fe200078e02ff */
[----:B------:R-:W-:Y:S01]  /*0480*/  PRMT R39, RZ, 0x7610, R39 ;  /* 0x00007610ff277816 */ /* 0x000fe20000000027 */
[----:B------:R-:W-:Y:S01]  /*0490*/  IMAD R19, R11, c[0x0][0x17c], R20 ;  /* 0x00005f000b137a24 */ /* 0x000fe200078e0214 */
[----:B------:R-:W-:Y:S01]  /*04a0*/  LEA R20, P2, R2, c[0x0][0x170], 0x1 ;  /* 0x00005c0002147a11 */ /* 0x000fe200078408ff */
[----:B------:R-:W-:Y:S01]  /*04b0*/  IMAD.WIDE.U32 R24, R22, c[0x0][0x188], RZ ;  /* 0x0000620016187a25 */ /* 0x000fe200078e00ff */
[----:B------:R-:W-:-:S02]  /*04c0*/  PRMT R40, RZ, 0x7610, R40 ;  /* 0x00007610ff287816 */ /* 0x000fc40000000028 */
[----:B------:R-:W-:Y:S01]  /*04d0*/  LEA.HI.X R21, R2, c[0x0][0x174], R21, 0x1, P2 ;  /* 0x00005d0002157a11 */ /* 0x000fe200010f0c15 */
[----:B------:R-:W-:Y:S01]  /*04e0*/  IMAD.WIDE.U32 R28, R34, c[0x0][0x188], RZ ;  /* 0x00006200221c7a25 */ /* 0x000fe200078e00ff */
[----:B------:R-:W-:Y:S02]  /*04f0*/  PRMT R41, RZ, 0x7610, R41 ;  /* 0x00007610ff297816 */ /* 0x000fe40000000029 */
[----:B------:R-:W-:Y:S01]  /*0500*/  PRMT R42, RZ, 0x7610, R42 ;  /* 0x00007610ff2a7816 */ /* 0x000fe2000000002a */
[----:B------:R-:W-:Y:S01]  /*0510*/  IMAD R53, R22, c[0x0][0x18c], R45 ;  /* 0x0000630016357a24 */ /* 0x000fe200078e022d */
[----:B------:R-:W-:Y:S01]  /*0520*/  PRMT R43, RZ, 0x7610, R43 ;  /* 0x00007610ff2b7816 */ /* 0x000fe2000000002b */
[----:B------:R-:W-:Y:S02]  /*0530*/  IMAD R49, R34, c[0x0][0x18c], R33 ;  /* 0x0000630022317a24 */ /* 0x000fe400078e0221 */
[----:B------:R-:W-:-:S04]  /*0540*/  IMAD.WIDE.U32 R26, R13, c[0x0][0x188], RZ ;  /* 0x000062000d1a7a25 */ /* 0x000fc800078e00ff */
[----:B------:R-:W-:-:S04]  /*0550*/  IMAD.WIDE.U32 R30, R35, c[0x0][0x188], RZ ;  /* 0x00006200231e7a25 */ /* 0x000fc800078e00ff */
[----:B------:R-:W-:Y:S02]  /*0560*/  IMAD R45, R13, c[0x0][0x18c], R44 ;  /* 0x000063000d2d7a24 */ /* 0x000fe400078e022c */
[----:B------:R-:W-:Y:S02]  /*0570*/  IMAD R47, R35, c[0x0][0x18c], R32 ;  /* 0x00006300232f7a24 */ /* 0x000fe400078e0220 */
[----:B------:R-:W-:Y:S02]  /*0580*/  IMAD.IADD R19, R5, 0x1, R19 ;  /* 0x0000000105137824 */ /* 0x000fe400078e0213 */
[----:B------:R-:W-:Y:S02]  /*0590*/  IMAD.IADD R33, R25, 0x1, R53 ;  /* 0x0000000119217824 */ /* 0x000fe400078e0235 */
[----:B------:R-:W-:Y:S01]  /*05a0*/  IMAD.IADD R49, R29, 0x1, R49 ;  /* 0x000000011d317824 */ /* 0x000fe200078e0231 */
[----:B------:R-:W-:Y:S01]  /*05b0*/  LEA.HI.X R19, R4, c[0x0][0x174], R19, 0x1, P1 ;  /* 0x00005d0004137a11 */ /* 0x000fe200008f0c13 */
[----:B------:R-:W-:Y:S01]  /*05c0*/  IMAD.IADD R45, R27, 0x1, R45 ;  /* 0x000000011b2d7824 */ /* 0x000fe200078e022d */
[----:B------:R-:W-:Y:S01]  /*05d0*/  SHF.L.U64.HI R44, R24, 0x1, R33 ;  /* 0x00000001182c7819 */ /* 0x000fe20000010221 */
[----:B------:R-:W-:Y:S01]  /*05e0*/  IMAD.IADD R47, R31, 0x1, R47 ;  /* 0x000000011f2f7824 */ /* 0x000fe200078e022f */
[----:B------:R-:W-:Y:S01]  /*05f0*/  SHF.L.U64.HI R46, R28, 0x1, R49 ;  /* 0x000000011c2e7819 */ /* 0x000fe20000010231 */
[----:B------:R-:W-:Y:S01]  /*0600*/  IMAD.U32 R6, RZ, RZ, UR5 ;  /* 0x00000005ff067e24 */ /* 0x000fe2000f8e00ff */
[----:B------:R-:W-:Y:S01]  /*0610*/  SHF.L.U64.HI R45, R26, 0x1, R45 ;  /* 0x000000011a2d7819 */ /* 0x000fe2000001022d */
[----:B------:R-:W-:Y:S01]  /*0620*/  IMAD.U32 R7, RZ, RZ, UR5 ;  /* 0x00000005ff077e24 */ /* 0x000fe2000f8e00ff */
[----:B------:R-:W-:Y:S01]  /*0630*/  SHF.L.U64.HI R47, R30, 0x1, R47 ;  /* 0x000000011e2f7819 */ /* 0x000fe2000001022f */
        /* <DEDUP_REMOVED lines=13> */
.L_x_200:
[----:B------:R-:W-:Y:S02]  /*0710*/  ISETP.GE.AND P0, PT, R12, c[0x0][0x160], PT ;  /* 0x000058000c007a0c */ /* 0x000fe40003f06270 */
[----:B------:R-:W-:-:S02]  /*0720*/  ISETP.GE.AND P1, PT, R11, c[0x0][0x160], PT ;  /* 0x000058000b007a0c */ /* 0x000fc40003f26270 */
[----:B------:R-:W-:Y:S02]  /*0730*/  ISETP.GE.AND P3, PT, R22, c[0x0][0x164], PT ;  /* 0x0000590016007a0c */ /* 0x000fe40003f66270 */
[----:B------:R-:W-:Y:S02]  /*0740*/  ISETP.GE.AND P2, PT, R10, c[0x0][0x160], PT ;  /* 0x000058000a007a0c */ /* 0x000fe40003f46270 */
[----:B------:R-:W-:Y:S02]  /*0750*/  PRMT R53, R53, 0x5410, R50 ;  /* 0x0000541035357816 */ /* 0x000fe40000000032 */
[----:B------:R-:W-:Y:S02]  /*0760*/  PRMT R50, R48, 0x5410, R51 ;  /* 0x0000541030327816 */ /* 0x000fe40000000033 */
[----:B------:R-:W-:Y:S01]  /*0770*/  PRMT R48, R32, 0x5410, R33 ;  /* 0x0000541020307816 */ /* 0x000fe20000000021 */
[----:B------:R0:W2:Y:S01]  /*0780*/  @!P0 LDG.E.U16 R37, [R20.64] ;  /* 0x0000000614258981 */ /* 0x0000a2000c1e1500 */
[----:B------:R-:W-:-:S02]  /*0790*/  ISETP.GE.AND P0, PT, R35, c[0x0][0x164], PT ;  /* 0x0000590023007a0c */ /* 0x000fc40003f06270 */
[----:B------:R-:W-:Y:S01]  /*07a0*/  ISETP.GE.AND P4, PT, R8, c[0x0][0x160], PT ;  /* 0x0000580008007a0c */ /* 0x000fe20003f86270 */
[----:B------:R1:W3:Y:S01]  /*07b0*/  @!P1 LDG.E.U16 R38, [R18.64] ;  /* 0x0000000612269981 */ /* 0x0002e2000c1e1500 */
[----:B------:R-:W-:Y:S02]  /*07c0*/  @!P3 LEA R32, P1, R24, UR8, 0x1 ;  /* 0x000000081820bc11 */ /* 0x000fe4000f8208ff */
[----:B------:R-:W-:Y:S01]  /*07d0*/  PRMT R49, R52, 0x5410, R49 ;  /* 0x0000541034317816 */ /* 0x000fe20000000031 */
[----:B------:R4:W3:Y:S01]  /*07e0*/  @!P2 LDG.E.U16 R39, [R16.64] ;  /* 0x000000061027a981 */ /* 0x0008e2000c1e1500 */
[----:B------:R-:W-:Y:S02]  /*07f0*/  @!P3 IADD3.X R33, R44, UR9, RZ, P1, !PT ;  /* 0x000000092c21bc10 */ /* 0x000fe40008ffe4ff */
[----:B------:R-:W-:-:S03]  /*0800*/  ISETP.GE.AND P1, PT, R34, c[0x0][0x164], PT ;  /* 0x0000590022007a0c */ /* 0x000fc60003f26270 */
[----:B------:R5:W2:Y:S04]  /*0810*/  @!P3 LDG.E.U16 R40, [R32.64] ;  /* 0x000000062028b981 */ /* 0x000aa8000c1e1500 */
[----:B------:R0:W2:Y:S01]  /*0820*/  @!P4 LDG.E.U16 R36, [R14.64] ;  /* 0x000000060e24c981 */ /* 0x0000a2000c1e1500 */
[----:B-----5:R-:W-:-:S04]  /*0830*/  @!P0 LEA R32, P2, R30, UR8, 0x1 ;  /* 0x000000081e208c11 */ /* 0x020fc8000f8408ff */
[----:B------:R-:W-:-:S05]  /*0840*/  @!P0 IADD3.X R33, R47, UR9, RZ, P2, !PT ;  /* 0x000000092f218c10 */ /* 0x000fca00097fe4ff */
[----:B------:R5:W2:Y:S01]  /*0850*/  @!P0 LDG.E.U16 R41, [R32.64] ;  /* 0x0000000620298981 */ /* 0x000aa2000c1e1500 */
[----:B------:R-:W-:Y:S02]  /*0860*/  ISETP.GE.AND P0, PT, R13, c[0x0][0x164], PT ;  /* 0x000059000d007a0c */ /* 0x000fe40003f06270 */
[----:B-----5:R-:W-:-:S04]  /*0870*/  @!P1 LEA R32, P2, R28, UR8, 0x1 ;  /* 0x000000081c209c11 */ /* 0x020fc8000f8408ff */
[----:B------:R-:W-:-:S05]  /*0880*/  @!P1 IADD3.X R33, R46, UR9, RZ, P2, !PT ;  /* 0x000000092e219c10 */ /* 0x000fca00097fe4ff */
[----:B------:R5:W2:Y:S02]  /*0890*/  @!P1 LDG.E.U16 R42, [R32.64] ;  /* 0x00000006202a9981 */ /* 0x000aa4000c1e1500 */
[----:B-----5:R-:W-:-:S04]  /*08a0*/  @!P0 LEA R32, P1, R26, UR8, 0x1 ;  /* 0x000000081a208c11 */ /* 0x020fc8000f8208ff */
[----:B------:R-:W-:-:S05]  /*08b0*/  @!P0 IADD3.X R33, R45, UR9, RZ, P1, !PT ;  /* 0x000000092d218c10 */ /* 0x000fca0008ffe4ff */
[----:B------:R5:W2:Y:S01]  /*08c0*/  @!P0 LDG.E.U16 R43, [R32.64] ;  /* 0x00000006202b8981 */ /* 0x000aa2000c1e1500 */
[----:B------:R-:W-:Y:S02]  /*08d0*/  UIADD3 UR4, UR4, 0x1, URZ ;  /* 0x0000000104047890 */ /* 0x000fe4000fffe03f */
[----:B------:R-:W-:Y:S02]  /*08e0*/  ULDC UR5, c[0x0][0x168] ;  /* 0x00005a0000057ab9 */ /* 0x000fe40000000800 */
[----:B------:R-:W-:Y:S01]  /*08f0*/  UISETP.GE.AND UP0, UPT, UR4, UR5, UPT ;  /* 0x000000050400728c */ /* 0x000fe2000bf06270 */
[----:B------:R-:W-:-:S05]  /*0900*/  PRMT R9, R6, 0x5410, R9 ;  /* 0x0000541006097816 */ /* 0x000fca0000000009 */
[----:B------:R-:W-:Y:S02]  /*0910*/  PLOP3.LUT P4, PT, PT, PT, UP0, 0x80, 0x0 ;  /* 0x000000000000781c */ /* 0x000fe40003f8f008 */
[----:B-----5:R-:W-:Y:S02]  /*0920*/  PRMT R33, R2, 0x5410, R5 ;  /* 0x0000541002217816 */ /* 0x020fe40000000005 */
[----:B------:R-:W-:Y:S02]  /*0930*/  PRMT R4, R4, 0x5410, R7 ;  /* 0x0000541004047816 */ /* 0x000fe40000000007 */
[----:B------:R-:W-:Y:S01]  /*0940*/  PRMT R3, R0, 0x5410, R3 ;  /* 0x0000541000037816 */ /* 0x000fe20000000003 */
[----:B------:R-:W-:Y:S01]  /*0950*/  UIADD3 UR8, UP1, UR8, 0x2, URZ ;  /* 0x0000000208087890 */ /* 0x000fe2000ff3e03f */
[----:B----4-:R-:W-:Y:S02]  /*0960*/  IADD3 R16, P0, R16, 0x2, RZ ;  /* 0x0000000210107810 */ /* 0x010fe40007f1e0ff */
[----:B-1----:R-:W-:-:S02]  /*0970*/  IADD3 R18, P1, R18, 0x2, RZ ;  /* 0x0000000212127810 */ /* 0x002fc40007f3e0ff */
[----:B0-----:R-:W-:Y:S02]  /*0980*/  IADD3 R20, P2, R20, 0x2, RZ ;  /* 0x0000000214147810 */ /* 0x001fe40007f5e0ff */
[----:B------:R-:W-:Y:S01]  /*0990*/  IADD3 R14, P3, R14, 0x2, RZ ;  /* 0x000000020e0e7810 */ /* 0x000fe20007f7e0ff */
[----:B------:R-:W-:Y:S01]  /*09a0*/  UIADD3.X UR9, URZ, UR9, URZ, UP1, !UPT ;  /* 0x000000093f097290 */ /* 0x000fe20008ffe43f */
[----:B------:R-:W-:Y:S02]  /*09b0*/  IMAD.X R17, RZ, RZ, R17, P0 ;  /* 0x000000ffff117224 */ /* 0x000fe400000e0611 */
[----:B------:R-:W-:Y:S02]  /*09c0*/  IMAD.X R19, RZ, RZ, R19, P1 ;  /* 0x000000ffff137224 */ /* 0x000fe400008e0613 */
[----:B------:R-:W-:Y:S02]  /*09d0*/  IMAD.X R21, RZ, RZ, R21, P2 ;  /* 0x000000ffff157224 */ /* 0x000fe400010e0615 */
[----:B------:R-:W-:Y:S01]  /*09e0*/  IMAD.X R15, RZ, RZ, R15, P3 ;  /* 0x000000ffff0f7224 */ /* 0x000fe200018e060f */
[----:B---3--:R-:W-:-:S05]  /*09f0*/  PRMT R6, R38, 0x5410, R39 ;  /* 0x0000541026067816 */ /* 0x008fca0000000027 */
[----:B--2---:R-:W-:Y:S01]  /*0a00*/  HFMA2 R52, R6, R40.H0_H0, R49 ;  /* 0x2000002806347231 */ /* 0x004fe20000000031 */
[----:B------:R-:W-:-:S05]  /*0a10*/  PRMT R7, R36, 0x5410, R37 ;  /* 0x0000541024077816 */ /* 0x000fca0000000025 */
[C---:B------:R-:W-:Y:S01]  /*0a20*/  HFMA2 R53, R7.reuse, R40.H0_H0, R53 ;  /* 0x2000002807357231 */ /* 0x040fe20000000035 */
[----:B------:R-:W-:Y:S01]  /*0a30*/  PRMT R49, R52, 0x7632, R49 ;  /* 0x0000763234317816 */ /* 0x000fe20000000031 */
[CC--:B------:R-:W-:Y:S02]  /*0a40*/  HFMA2 R5, R6.reuse, R41.reuse.H0_H0, R50 ;  /* 0x2000002906057231 */ /* 0x0c0fe40000000032 */
[----:B------:R-:W-:Y:S01]  /*0a50*/  HFMA2 R32, R7, R41.H0_H0, R48 ;  /* 0x2000002907207231 */ /* 0x000fe20000000030 */
[----:B------:R-:W-:Y:S02]  /*0a60*/  PRMT R50, R53, 0x7632, R50 ;  /* 0x0000763235327816 */ /* 0x000fe40000000032 */
[C---:B------:R-:W-:Y:S02]  /*0a70*/  PRMT R51, R5.reuse, 0x7632, R51 ;  /* 0x0000763205337816 */ /* 0x040fe40000000033 */
[----:B------:R-:W-:Y:S01]  /*0a80*/  PRMT R48, R5, 0x7610, R48 ;  /* 0x0000761005307816 */ /* 0x000fe20000000030 */
[----:B------:R-:W-:-:S02]  /*0a90*/  HFMA2 R2, R6, R42.H0_H0, R33 ;  /* 0x2000002a06027231 */ /* 0x000fc40000000021 */
[C---:B------:R-:W-:Y:S01]  /*0aa0*/  HFMA2 R0, R7.reuse, R42.H0_H0, R3 ;  /* 0x2000002a07007231 */ /* 0x040fe20000000003 */
[----:B------:R-:W-:Y:S02]  /*0ab0*/  PRMT R33, R32, 0x7632, R33 ;  /* 0x0000763220217816 */ /* 0x000fe40000000021 */
[----:B------:R-:W-:Y:S02]  /*0ac0*/  PRMT R5, R2, 0x7632, R5 ;  /* 0x0000763202057816 */ /* 0x000fe40000000005 */
[----:B------:R-:W-:Y:S01]  /*0ad0*/  PRMT R3, R0, 0x7632, R3 ;  /* 0x0000763200037816 */ /* 0x000fe20000000003 */
[-C--:B------:R-:W-:Y:S02]  /*0ae0*/  HFMA2 R6, R6, R43.reuse.H0_H0, R9 ;  /* 0x2000002b06067231 */ /* 0x080fe40000000009 */
[----:B------:R-:W-:-:S03]  /*0af0*/  HFMA2 R4, R7, R43.H0_H0, R4 ;  /* 0x2000002b07047231 */ /* 0x000fc60000000004 */
[----:B------:R-:W-:Y:S02]  /*0b00*/  PRMT R9, R6, 0x7632, R9 ;  /* 0x0000763206097816 */ /* 0x000fe40000000009 */
[----:B------:R-:W-:Y:S01]  /*0b10*/  PRMT R7, R4, 0x7632, R7 ;  /* 0x0000763204077816 */ /* 0x000fe20000000007 */
[----:B------:R-:W-:Y:S05]  /*0b20*/  @!P4 BRA `(.L_x_200) ;  /* 0xfffffbe00000c947 */ /* 0x000fea000383ffff */
.L_x_199:
[C---:B------:R-:W-:Y:S01]  /*0b30*/  ISETP.GE.AND P1, PT, R22.reuse, c[0x0][0x164], PT ;  /* 0x0000590016007a0c */ /* 0x040fe20003f26270 */
[----:B------:R-:W-:Y:S01]  /*0b40*/  BSSY B0, `(.L_x_201) ;  /* 0x0000026000007945 */ /* 0x000fe20003800000 */
[----:B------:R-:W-:Y:S02]  /*0b50*/  SHF.R.S32.HI R14, RZ, 0x1f, R8 ;  /* 0x0000001fff0e7819 */ /* 0x000fe40000011408 */
[----:B------:R-:W-:Y:S02]  /*0b60*/  IADD3 R12, R22, 0x1, RZ ;  /* 0x00000001160c7810 */ /* 0x000fe40007ffe0ff */
[----:B------:R-:W-:Y:S01]  /*0b70*/  ISETP.GE.OR P5, PT, R8, c[0x0][0x160], P1 ;  /* 0x0000580008007a0c */ /* 0x000fe20000fa6670 */
[----:B------:R-:W-:Y:S01]  /*0b80*/  IMAD R11, R14, c[0x0][0x1a0], RZ ;  /* 0x000068000e0b7a24 */ /* 0x000fe200078e02ff */
[----:B------:R-:W-:-:S02]  /*0b90*/  SHF.R.S32.HI R13, RZ, 0x1f, R12 ;  /* 0x0000001fff0d7819 */ /* 0x000fc4000001140c */
[C---:B------:R-:W-:Y:S01]  /*0ba0*/  IADD3 R19, R8.reuse, 0x1, RZ ;  /* 0x0000000108137810 */ /* 0x040fe20007ffe0ff */
[C---:B------:R-:W-:Y:S01]  /*0bb0*/  IMAD R11, R8.reuse, c[0x0][0x1a4], R11 ;  /* 0x00006900080b7a24 */ /* 0x040fe200078e020b */
[C---:B------:R-:W-:Y:S01]  /*0bc0*/  IADD3 R15, R8.reuse, 0x2, RZ ;  /* 0x00000002080f7810 */ /* 0x040fe20007ffe0ff */
[C---:B------:R-:W-:Y:S01]  /*0bd0*/  IMAD.WIDE.U32 R20, R8.reuse, c[0x0][0x1a0], R12 ;  /* 0x0000680008147a25 */ /* 0x040fe200078e000c */
[----:B------:R-:W-:Y:S02]  /*0be0*/  IADD3 R17, R8, 0x3, RZ ;  /* 0x0000000308117810 */ /* 0x000fe40007ffe0ff */
[----:B------:R-:W-:Y:S01]  /*0bf0*/  ISETP.GE.AND P0, PT, R12, c[0x0][0x164], PT ;  /* 0x000059000c007a0c */ /* 0x000fe20003f06270 */
[----:B------:R-:W-:Y:S01]  /*0c00*/  IMAD.IADD R11, R11, 0x1, R21 ;  /* 0x000000010b0b7824 */ /* 0x000fe200078e0215 */
[----:B------:R-:W-:Y:S02]  /*0c10*/  LEA R10, P6, R20, c[0x0][0x198], 0x1 ;  /* 0x00006600140a7a11 */ /* 0x000fe400078c08ff */
[----:B------:R-:W-:-:S02]  /*0c20*/  ISETP.GE.OR P2, PT, R19, c[0x0][0x160], P1 ;  /* 0x0000580013007a0c */ /* 0x000fc40000f46670 */
[----:B------:R-:W-:Y:S02]  /*0c30*/  ISETP.GE.OR P3, PT, R15, c[0x0][0x160], P1 ;  /* 0x000058000f007a0c */ /* 0x000fe40000f66670 */
[----:B------:R-:W-:Y:S02]  /*0c40*/  ISETP.GE.OR P1, PT, R17, c[0x0][0x160], P1 ;  /* 0x0000580011007a0c */ /* 0x000fe40000f26670 */
[----:B------:R-:W-:Y:S02]  /*0c50*/  ISETP.GE.OR P4, PT, R8, c[0x0][0x160], P0 ;  /* 0x0000580008007a0c */ /* 0x000fe40000786670 */
[----:B------:R-:W-:Y:S01]  /*0c60*/  LEA.HI.X R11, R20, c[0x0][0x19c], R11, 0x1, P6 ;  /* 0x00006700140b7a11 */ /* 0x000fe200030f0c0b */
[----:B------:R-:W-:Y:S05]  /*0c70*/  @P5 BRA `(.L_x_202) ;  /* 0x0000012000005947 */ /* 0x000fea0003800000 */
[----:B------:R-:W-:Y:S02]  /*0c80*/  SHF.R.S32.HI R16, RZ, 0x1f, R8 ;  /* 0x0000001fff107819 */ /* 0x000fe40000011408 */
[----:B------:R-:W-:-:S03]  /*0c90*/  SHF.R.S32.HI R23, RZ, 0x1f, R22 ;  /* 0x0000001fff177819 */ /* 0x000fc60000011416 */
[----:B------:R-:W-:-:S04]  /*0ca0*/  IMAD R21, R16, c[0x0][0x1a0], RZ ;  /* 0x0000680010157a24 */ /* 0x000fc800078e02ff */
[C---:B------:R-:W-:Y:S02]  /*0cb0*/  IMAD R25, R8.reuse, c[0x0][0x1a4], R21 ;  /* 0x0000690008197a24 */ /* 0x040fe400078e0215 */
[----:B------:R-:W-:-:S04]  /*0cc0*/  IMAD.WIDE.U32 R20, R8, c[0x0][0x1a0], R22 ;  /* 0x0000680008147a25 */ /* 0x000fc800078e0016 */
[----:B------:R-:W-:Y:S01]  /*0cd0*/  IMAD.IADD R21, R21, 0x1, R25 ;  /* 0x0000000115157824 */ /* 0x000fe200078e0219 */
[----:B------:R-:W-:-:S04]  /*0ce0*/  LEA R26, P5, R20, c[0x0][0x198], 0x1 ;  /* 0x00006600141a7a11 */ /* 0x000fc800078a08ff */
[----:B------:R-:W-:-:S05]  /*0cf0*/  LEA.HI.X R27, R20, c[0x0][0x19c], R21, 0x1, P5 ;  /* 0x00006700141b7a11 */ /* 0x000fca00028f0c15 */
[----:B------:R-:W2:Y:S01]  /*0d00*/  LDG.E.U16 R26, [R26.64] ;  /* 0x000000061a1a7981 */ /* 0x000ea2000c1e1500 */
[----:B------:R-:W-:Y:S02]  /*0d10*/  IMAD R25, R16, c[0x0][0x1b0], RZ ;  /* 0x00006c0010197a24 */ /* 0x000fe400078e02ff */
[----:B------:R-:W-:-:S04]  /*0d20*/  IMAD.WIDE.U32 R20, R8, c[0x0][0x1b0], R22 ;  /* 0x00006c0008147a25 */ /* 0x000fc800078e0016 */
[----:B------:R-:W-:Y:S01]  /*0d30*/  IMAD R25, R8, c[0x0][0x1b4], R25 ;  /* 0x00006d0008197a24 */ /* 0x000fe200078e0219 */
[----:B------:R-:W-:-:S03]  /*0d40*/  LEA R24, P5, R20, c[0x0][0x1a8], 0x1 ;  /* 0x00006a0014187a11 */ /* 0x000fc600078a08ff */
[----:B------:R-:W-:-:S05]  /*0d50*/  IMAD.IADD R21, R21, 0x1, R25 ;  /* 0x0000000115157824 */ /* 0x000fca00078e0219 */
[----:B------:R-:W-:Y:S01]  /*0d60*/  LEA.HI.X R25, R20, c[0x0][0x1ac], R21, 0x1, P5 ;  /* 0x00006b0014197a11 */ /* 0x000fe200028f0c15 */
[----:B--2---:R-:W-:-:S04]  /*0d70*/  HMUL2 R16, R26.H0_H0, c[0x0] [0x190].H0_H0 ;  /* 0x200064001a107a32 */ /* 0x004fc80000000800 */
[----:B------:R-:W-:-:S05]  /*0d80*/  HFMA2 R16, R53.H0_H0, c[0x0] [0x16c].H0_H0, R16.H0_H0 ;  /* 0x20005b0035107a31 */ /* 0x000fca0000040810 */
[----:B------:R0:W-:Y:S02]  /*0d90*/  STG.E.U16 [R24.64], R16 ;  /* 0x0000001018007986 */ /* 0x0001e4000c101506 */
.L_x_202:
[----:B------:R-:W-:Y:S05]  /*0da0*/  BSYNC B0 ;  /* 0x0000000000007941 */ /* 0x000fea0003800000 */
.L_x_201:
[----:B------:R-:W-:Y:S01]  /*0db0*/  BSSY B0, `(.L_x_203) ;  /* 0x0000015000007945 */ /* 0x000fe20003800000 */
[----:B------:R-:W-:Y:S05]  /*0dc0*/  @P2 BRA `(.L_x_204) ;  /* 0x0000013000002947 */ /* 0x000fea0003800000 */
[----:B------:R-:W-:Y:S01]  /*0dd0*/  SHF.R.S32.HI R18, RZ, 0x1f, R19 ;  /* 0x0000001fff127819 */ /* 0x000fe20000011413 */
[--C-:B------:R-:W-:Y:S01]  /*0de0*/  IMAD.MOV.U32 R20, RZ, RZ, R22.reuse ;  /* 0x000000ffff147224 */ /* 0x100fe200078e0016 */
[----:B------:R-:W-:-:S03]  /*0df0*/  SHF.R.S32.HI R21, RZ, 0x1f, R22 ;  /* 0x0000001fff157819 */ /* 0x000fc60000011416 */
[----:B0-----:R-:W-:Y:S02]  /*0e00*/  IMAD R16, R18, c[0x0][0x1a0], RZ ;  /* 0x0000680012107a24 */ /* 0x001fe400078e02ff */
[----:B------:R-:W-:-:S04]  /*0e10*/  IMAD.WIDE.U32 R24, R19, c[0x0][0x1a0], R20 ;  /* 0x0000680013187a25 */ /* 0x000fc800078e0014 */
[----:B------:R-:W-:Y:S01]  /*0e20*/  IMAD R27, R19, c[0x0][0x1a4], R16 ;  /* 0x00006900131b7a24 */ /* 0x000fe200078e0210 */
[----:B------:R-:W-:-:S03]  /*0e30*/  LEA R26, P2, R24, c[0x0][0x198], 0x1 ;  /* 0x00006600181a7a11 */ /* 0x000fc600078408ff */
[----:B------:R-:W-:-:S05]  /*0e40*/  IMAD.IADD R25, R25, 0x1, R27 ;  /* 0x0000000119197824 */ /* 0x000fca00078e021b */
[----:B------:R-:W-:-:S05]  /*0e50*/  LEA.HI.X R27, R24, c[0x0][0x19c], R25, 0x1, P2 ;  /* 0x00006700181b7a11 */ /* 0x000fca00010f0c19 */
[----:B------:R-:W2:Y:S01]  /*0e60*/  LDG.E.U16 R26, [R26.64] ;  /* 0x000000061a1a7981 */ /* 0x000ea2000c1e1500 */
[----:B------:R-:W-:Y:S02]  /*0e70*/  IMAD R16, R18, c[0x0][0x1b0], RZ ;  /* 0x00006c0012107a24 */ /* 0x000fe400078e02ff */
[----:B------:R-:W-:-:S04]  /*0e80*/  IMAD.WIDE.U32 R20, R19, c[0x0][0x1b0], R20 ;  /* 0x00006c0013147a25 */ /* 0x000fc800078e0014 */
[----:B------:R-:W-:Y:S01]  /*0e90*/  IMAD R29, R19, c[0x0][0x1b4], R16 ;  /* 0x00006d00131d7a24 */ /* 0x000fe200078e0210 */
[----:B------:R-:W-:-:S03]  /*0ea0*/  LEA R24, P2, R20, c[0x0][0x1a8], 0x1 ;  /* 0x00006a0014187a11 */ /* 0x000fc600078408ff */
[----:B------:R-:W-:Y:S01]  /*0eb0*/  IMAD.IADD R21, R21, 0x1, R29 ;  /* 0x0000000115157824 */ /* 0x000fe200078e021d */
[----:B--2---:R-:W-:-:S04]  /*0ec0*/  HMUL2 R25, R26.H0_H0, c[0x0] [0x190].H0_H0 ;  /* 0x200064001a197a32 */ /* 0x004fc80000000800 */
[----:B------:R-:W-:Y:S01]  /*0ed0*/  HFMA2 R50, R50.H0_H0, c[0x0] [0x16c].H0_H0, R25.H0_H0 ;  /* 0x20005b0032327a31 */ /* 0x000fe20000040819 */
[----:B------:R-:W-:-:S05]  /*0ee0*/  LEA.HI.X R25, R20, c[0x0][0x1ac], R21, 0x1, P2 ;  /* 0x00006b0014197a11 */ /* 0x000fca00010f0c15 */
[----:B------:R0:W-:Y:S02]  /*0ef0*/  STG.E.U16 [R24.64], R50 ;  /* 0x0000003218007986 */ /* 0x0001e4000c101506 */
.L_x_204:
[----:B------:R-:W-:Y:S05]  /*0f00*/  BSYNC B0 ;  /* 0x0000000000007941 */ /* 0x000fea0003800000 */
.L_x_203:
        /* <DEDUP_REMOVED lines=21> */
.L_x_206:
[----:B------:R-:W-:Y:S05]  /*1060*/  BSYNC B0 ;  /* 0x0000000000007941 */ /* 0x000fea0003800000 */
.L_x_205:
        /* <DEDUP_REMOVED lines=21> */
.L_x_208:
[----:B------:R-:W-:Y:S05]  /*11c0*/  BSYNC B0 ;  /* 0x0000000000007941 */ /* 0x000fea0003800000 */
.L_x_207:
[----:B0-----:R-:W2:Y:S01]  /*11d0*/  @!P4 LDG.E.U16 R16, [R10.64] ;  /* 0x000000060a10c981 */ /* 0x001ea2000c1e1500 */
[----:B------:R-:W-:Y:S01]  /*11e0*/  SHF.R.S32.HI R18, RZ, 0x1f, R19 ;  /* 0x0000001fff127819 */ /* 0x000fe20000011413 */
[----:B------:R-:W-:Y:S01]  /*11f0*/  IMAD R21, R14, c[0x0][0x1b0], RZ ;  /* 0x00006c000e157a24 */ /* 0x000fe200078e02ff */
[----:B------:R-:W-:Y:S01]  /*1200*/  ISETP.GE.OR P1, PT, R19, c[0x0][0x160], P0 ;  /* 0x0000580013007a0c */ /* 0x000fe20000726670 */
[----:B------:R-:W-:-:S04]  /*1210*/  IMAD.WIDE.U32 R26, R8, c[0x0][0x1b0], R12 ;  /* 0x00006c00081a7a25 */ /* 0x000fc800078e000c */
[----:B------:R-:W-:Y:S01]  /*1220*/  IMAD R14, R18, c[0x0][0x1a0], RZ ;  /* 0x00006800120e7a24 */ /* 0x000fe200078e02ff */
[----:B------:R-:W-:Y:S01]  /*1230*/  LEA R24, P2, R26, c[0x0][0x1a8], 0x1 ;  /* 0x00006a001a187a11 */ /* 0x000fe200078408ff */
[----:B------:R-:W-:Y:S02]  /*1240*/  IMAD R21, R8, c[0x0][0x1b4], R21 ;  /* 0x00006d0008157a24 */ /* 0x000fe400078e0215 */
[C---:B------:R-:W-:Y:S02]  /*1250*/  IMAD R25, R19.reuse, c[0x0][0x1a4], R14 ;  /* 0x0000690013197a24 */ /* 0x040fe400078e020e */
[----:B------:R-:W-:-:S04]  /*1260*/  IMAD.WIDE.U32 R28, R19, c[0x0][0x1a0], R12 ;  /* 0x00006800131c7a25 */ /* 0x000fc800078e000c */
[----:B------:R-:W-:Y:S01]  /*1270*/  IMAD.IADD R23, R21, 0x1, R27 ;  /* 0x0000000115177824 */ /* 0x000fe200078e021b */
[----:B------:R-:W-:Y:S01]  /*1280*/  LEA R20, P3, R28, c[0x0][0x198], 0x1 ;  /* 0x000066001c147a11 */ /* 0x000fe200078608ff */
[----:B------:R-:W-:-:S03]  /*1290*/  IMAD.IADD R21, R25, 0x1, R29 ;  /* 0x0000000119157824 */ /* 0x000fc600078e021d */
[----:B------:R-:W-:Y:S02]  /*12a0*/  LEA.HI.X R25, R26, c[0x0][0x1ac], R23, 0x1, P2 ;  /* 0x00006b001a197a11 */ /* 0x000fe400010f0c17 */
[----:B------:R-:W-:Y:S01]  /*12b0*/  LEA.HI.X R21, R28, c[0x0][0x19c], R21, 0x1, P3 ;  /* 0x000067001c157a11 */ /* 0x000fe200018f0c15 */
[----:B--2---:R-:W-:-:S04]  /*12c0*/  @!P4 HMUL2 R16, R16.H0_H0, c[0x0] [0x190].H0_H0 ;  /* 0x200064001010ca32 */ /* 0x004fc80000000800 */
[----:B------:R-:W-:-:S05]  /*12d0*/  @!P4 HFMA2 R16, R32.H0_H0, c[0x0] [0x16c].H0_H0, R16.H0_H0 ;  /* 0x20005b002010ca31 */ /* 0x000fca0000040810 */
[----:B------:R-:W-:-:S05]  /*12e0*/  PRMT R28, R16, 0x7610, R28 ;  /* 0x00007610101c7816 */ /* 0x000fca000000001c */
[----:B------:R0:W-:Y:S04]  /*12f0*/  @!P4 STG.E.U16 [R24.64], R28 ;  /* 0x0000001c1800c986 */ /* 0x0001e8000c101506 */
[----:B------:R-:W2:Y:S01]  /*1300*/  @!P1 LDG.E.U16 R14, [R20.64] ;  /* 0x00000006140e9981 */ /* 0x000ea2000c1e1500 */
[----:B------:R-:W-:Y:S01]  /*1310*/  SHF.R.S32.HI R16, RZ, 0x1f, R15 ;  /* 0x0000001fff107819 */ /* 0x000fe2000001140f */
[----:B------:R-:W-:Y:S01]  /*1320*/  IMAD R18, R18, c[0x0][0x1b0], RZ ;  /* 0x00006c0012127a24 */ /* 0x000fe200078e02ff */
[----:B------:R-:W-:Y:S01]  /*1330*/  ISETP.GE.OR P2, PT, R15, c[0x0][0x160], P0 ;  /* 0x000058000f007a0c */ /* 0x000fe20000746670 */
[----:B------:R-:W-:-:S04]  /*1340*/  IMAD.WIDE.U32 R30, R19, c[0x0][0x1b0], R12 ;  /* 0x00006c00131e7a25 */ /* 0x000fc800078e000c */
[----:B------:R-:W-:Y:S02]  /*1350*/  IMAD R26, R16, c[0x0][0x1a0], RZ ;  /* 0x00006800101a7a24 */ /* 0x000fe400078e02ff */
[----:B------:R-:W-:Y:S02]  /*1360*/  IMAD R27, R19, c[0x0][0x1b4], R18 ;  /* 0x00006d00131b7a24 */ /* 0x000fe400078e0212 */
[C---:B------:R-:W-:Y:S01]  /*1370*/  IMAD R23, R15.reuse, c[0x0][0x1a4], R26 ;  /* 0x000069000f177a24 */ /* 0x040fe200078e021a */
[----:B------:R-:W-:Y:S01]  /*1380*/  LEA R26, P3, R30, c[0x0][0x1a8], 0x1 ;  /* 0x00006a001e1a7a11 */ /* 0x000fe200078608ff */
[----:B------:R-:W-:-:S04]  /*1390*/  IMAD.WIDE.U32 R34, R15, c[0x0][0x1a0], R12 ;  /* 0x000068000f227a25 */ /* 0x000fc800078e000c */
[----:B------:R-:W-:Y:S01]  /*13a0*/  IMAD.IADD R27, R27, 0x1, R31 ;  /* 0x000000011b1b7824 */ /* 0x000fe200078e021f */
[----:B0-----:R-:W-:Y:S01]  /*13b0*/  LEA R28, P4, R34, c[0x0][0x198], 0x1 ;  /* 0x00006600221c7a11 */ /* 0x001fe200078808ff */
        /* <DEDUP_REMOVED lines=12> */
[----:B------:R-:W-:Y:S01]  /*1480*/  IMAD R30, R18, c[0x0][0x1a0], RZ ;  /* 0x00006800121e7a24 */ /* 0x000fe200078e02ff */
[----:B0-----:R-:W-:Y:S01]  /*1490*/  LEA R32, P0, R34, c[0x0][0x1a8], 0x1 ;  /* 0x00006a0022207a11 */ /* 0x001fe200078008ff */
        /* <DEDUP_REMOVED lines=11> */
[----:B------:R-:W-:Y:S04]  /*1550*/  @!P2 STG.E.U16 [R32.64], R23 ;  /* 0x000000172000a986 */ /* 0x000fe8000c101506 */
[----:B------:R-:W2:Y:S01]  /*1560*/  @!P1 LDG.E.U16 R14, [R30.64] ;  /* 0x000000061e0e9981 */ /* 0x000ea2000c1e1500 */
[----:B------:R-:W-:Y:S01]  /*1570*/  IADD3 R16, R22, 0x2, RZ ;  /* 0x0000000216107810 */ /* 0x000fe20007ffe0ff */
[----:B------:R-:W-:Y:S01]  /*1580*/  IMAD R18, R18, c[0x0][0x1b0], RZ ;  /* 0x00006c0012127a24 */ /* 0x000fe200078e02ff */
[----:B------:R-:W-:Y:S01]  /*1590*/  IADD3 R22, R22, 0x3, RZ ;  /* 0x0000000316167810 */ /* 0x000fe20007ffe0ff */
[C---:B------:R-:W-:Y:S01]  /*15a0*/  IMAD.WIDE.U32 R34, R17.reuse, c[0x0][0x1b0], R12 ;  /* 0x00006c0011227a25 */ /* 0x040fe200078e000c */
[----:B------:R-:W-:Y:S01]  /*15b0*/  ISETP.GE.AND P2, PT, R16, c[0x0][0x164], PT ;  /* 0x0000590010007a0c */ /* 0x000fe20003f46270 */
[----:B------:R-:W-:Y:S01]  /*15c0*/  BSSY B0, `(.L_x_209) ;  /* 0x0000017000007945 */ /* 0x000fe20003800000 */
[----:B------:R-:W-:Y:S01]  /*15d0*/  ISETP.GE.AND P0, PT, R22, c[0x0][0x164], PT ;  /* 0x0000590016007a0c */ /* 0x000fe20003f06270 */
[----:B------:R-:W-:Y:S01]  /*15e0*/  IMAD R13, R17, c[0x0][0x1b4], R18 ;  /* 0x00006d00110d7a24 */ /* 0x000fe200078e0212 */
[----:B------:R-:W-:-:S02]  /*15f0*/  ISETP.GE.OR P6, PT, R8, c[0x0][0x160], P2 ;  /* 0x0000580008007a0c */ /* 0x000fc400017c6670 */
[----:B------:R-:W-:Y:S01]  /*1600*/  LEA R12, P3, R34, c[0x0][0x1a8], 0x1 ;  /* 0x00006a00220c7a11 */ /* 0x000fe200078608ff */
[----:B------:R-:W-:Y:S01]  /*1610*/  IMAD.IADD R13, R13, 0x1, R35 ;  /* 0x000000010d0d7824 */ /* 0x000fe200078e0223 */
[----:B------:R-:W-:Y:S02]  /*1620*/  ISETP.GE.OR P5, PT, R8, c[0x0][0x160], P0 ;  /* 0x0000580008007a0c */ /* 0x000fe400007a6670 */
[C---:B------:R-:W-:Y:S02]  /*1630*/  ISETP.GE.OR P4, PT, R19.reuse, c[0x0][0x160], P0 ;  /* 0x0000580013007a0c */ /* 0x040fe40000786670 */
[----:B------:R-:W-:Y:S02]  /*1640*/  LEA.HI.X R13, R34, c[0x0][0x1ac], R13, 0x1, P3 ;  /* 0x00006b00220d7a11 */ /* 0x000fe400018f0c0d */
[----:B------:R-:W-:Y:S01]  /*1650*/  ISETP.GE.OR P3, PT, R19, c[0x0][0x160], P2 ;  /* 0x0000580013007a0c */ /* 0x000fe20001766670 */
[----:B--2---:R-:W-:-:S04]  /*1660*/  @!P1 HMUL2 R14, R14.H0_H0, c[0x0] [0x190].H0_H0 ;  /* 0x200064000e0e9a32 */ /* 0x004fc80000000800 */
[----:B------:R-:W-:-:S05]  /*1670*/  @!P1 HFMA2 R14, R51.H0_H0, c[0x0] [0x16c].H0_H0, R14.H0_H0 ;  /* 0x20005b00330e9a31 */ /* 0x000fca000004080e */
[----:B------:R0:W-:Y:S01]  /*1680*/  @!P1 STG.E.U16 [R12.64], R14 ;  /* 0x0000000e0c009986 */ /* 0x0001e2000c101506 */
[----:B------:R-:W-:Y:S02]  /*1690*/  ISETP.GE.OR P1, PT, R15, c[0x0][0x160], P0 ;  /* 0x000058000f007a0c */ /* 0x000fe40000726670 */
[----:B------:R-:W-:Y:S02]  /*16a0*/  ISETP.GE.OR P0, PT, R17, c[0x0][0x160], P0 ;  /* 0x0000580011007a0c */ /* 0x000fe40000706670 */
[----:B0-----:R-:W-:Y:S02]  /*16b0*/  P2R R14, PR, RZ, 0x8 ;  /* 0x00000008ff0e7803 */ /* 0x001fe40000000000 */
[----:B------:R-:W-:Y:S02]  /*16c0*/  ISETP.GE.OR P3, PT, R15, c[0x0][0x160], P2 ;  /* 0x000058000f007a0c */ /* 0x000fe40001766670 */
[----:B------:R-:W-:Y:S01]  /*16d0*/  ISETP.GE.OR P2, PT, R17, c[0x0][0x160], P2 ;  /* 0x0000580011007a0c */ /* 0x000fe20001746670 */
[----:B------:R-:W-:Y:S07]  /*16e0*/  @P6 BRA `(.L_x_210) ;  /* 0x0000004000006947 */ /* 0x000fee0003800000 */
[----:B------:R-:W2:Y:S02]  /*16f0*/  LDG.E.U16 R8, [R10.64+0x2] ;  /* 0x000002060a087981 */ /* 0x000ea4000c1e1500 */
[----:B--2---:R-:W-:-:S04]  /*1700*/  HMUL2 R8, R8.H0_H0, c[0x0] [0x190].H0_H0 ;  /* 0x2000640008087a32 */ /* 0x004fc80000000800 */
[----:B------:R-:W-:-:S05]  /*1710*/  HFMA2 R8, R0.H0_H0, c[0x0] [0x16c].H0_H0, R8.H0_H0 ;  /* 0x20005b0000087a31 */ /* 0x000fca0000040808 */
[----:B------:R0:W-:Y:S02]  /*1720*/  STG.E.U16 [R24.64+0x2], R8 ;  /* 0x0000020818007986 */ /* 0x0001e4000c101506 */
.L_x_210:
[----:B------:R-:W-:Y:S05]  /*1730*/  BSYNC B0 ;  /* 0x0000000000007941 */ /* 0x000fea0003800000 */
.L_x_209:
[----:B------:R-:W-:Y:S01]  /*1740*/  ISETP.NE.AND P6, PT, R14, RZ, PT ;  /* 0x000000ff0e00720c */ /* 0x000fe20003fc5270 */
[----:B------:R-:W-:-:S12]  /*1750*/  BSSY B0, `(.L_x_211) ;  /* 0x0000006000007945 */ /* 0x000fd80003800000 */
[----:B------:R-:W-:Y:S05]  /*1760*/  @P6 BRA `(.L_x_212) ;  /* 0x0000004000006947 */ /* 0x000fea0003800000 */
[----:B------:R-:W2:Y:S02]  /*1770*/  LDG.E.U16 R0, [R20.64+0x2] ;  /* 0x0000020614007981 */ /* 0x000ea4000c1e1500 */
[----:B--2---:R-:W-:-:S04]  /*1780*/  HMUL2 R0, R0.H0_H0, c[0x0] [0x190].H0_H0 ;  /* 0x2000640000007a32 */ /* 0x004fc80000000800 */
[----:B------:R-:W-:-:S05]  /*1790*/  HFMA2 R0, R3.H0_H0, c[0x0] [0x16c].H0_H0, R0.H0_H0 ;  /* 0x20005b0003007a31 */ /* 0x000fca0000040800 */
[----:B------:R1:W-:Y:S02]  /*17a0*/  STG.E.U16 [R26.64+0x2], R0 ;  /* 0x000002001a007986 */ /* 0x0003e4000c101506 */
.L_x_212:
[----:B------:R-:W-:Y:S05]  /*17b0*/  BSYNC B0 ;  /* 0x0000000000007941 */ /* 0x000fea0003800000 */
.L_x_211:
[----:B------:R-:W-:Y:S01]  /*17c0*/  BSSY B0, `(.L_x_213) ;  /* 0x0000006000007945 */ /* 0x000fe20003800000 */
[----:B------:R-:W-:Y:S05]  /*17d0*/  @P3 BRA `(.L_x_214) ;  /* 0x0000004000003947 */ /* 0x000fea0003800000 */
[----:B-1----:R-:W2:Y:S02]  /*17e0*/  LDG.E.U16 R0, [R28.64+0x2] ;  /* 0x000002061c007981 */ /* 0x002ea4000c1e1500 */
[----:B--2---:R-:W-:-:S04]  /*17f0*/  HMUL2 R0, R0.H0_H0, c[0x0] [0x190].H0_H0 ;  /* 0x2000640000007a32 */ /* 0x004fc80000000800 */
[----:B------:R-:W-:-:S05]  /*1800*/  HFMA2 R0, R2.H0_H0, c[0x0] [0x16c].H0_H0, R0.H0_H0 ;  /* 0x20005b0002007a31 */ /* 0x000fca0000040800 */
[----:B------:R1:W-:Y:S02]  /*1810*/  STG.E.U16 [R32.64+0x2], R0 ;  /* 0x0000020020007986 */ /* 0x0003e4000c101506 */
.L_x_214:
[----:B------:R-:W-:Y:S05]  /*1820*/  BSYNC B0 ;  /* 0x0000000000007941 */ /* 0x000fea0003800000 */
.L_x_213:
[----:B------:R-:W-:Y:S01]  /*1830*/  BSSY B0, `(.L_x_215) ;  /* 0x0000006000007945 */ /* 0x000fe20003800000 */
[----:B------:R-:W-:Y:S05]  /*1840*/  @P2 BRA `(.L_x_216) ;  /* 0x0000004000002947 */ /* 0x000fea0003800000 */
[----:B-1----:R-:W2:Y:S02]  /*1850*/  LDG.E.U16 R0, [R30.64+0x2] ;  /* 0x000002061e007981 */ /* 0x002ea4000c1e1500 */
[----:B--2---:R-:W-:-:S04]  /*1860*/  HMUL2 R0, R0.H0_H0, c[0x0] [0x190].H0_H0 ;  /* 0x2000640000007a32 */ /* 0x004fc80000000800 */
[----:B------:R-:W-:-:S05]  /*1870*/  HFMA2 R0, R5.H0_H0, c[0x0] [0x16c].H0_H0, R0.H0_H0 ;  /* 0x20005b0005007a31 */ /* 0x000fca0000040800 */
[----:B------:R1:W-:Y:S02]  /*1880*/  STG.E.U16 [R12.64+0x2], R0 ;  /* 0x000002000c007986 */ /* 0x0003e4000c101506 */
.L_x_216:
[----:B------:R-:W-:Y:S05]  /*1890*/  BSYNC B0 ;  /* 0x0000000000007941 */ /* 0x000fea0003800000 */
.L_x_215:
[----:B------:R-:W-:Y:S01]  /*18a0*/  BSSY B0, `(.L_x_217) ;  /* 0x0000006000007945 */ /* 0x000fe20003800000 */
[----:B------:R-:W-:Y:S05]  /*18b0*/  @P5 BRA `(.L_x_218) ;  /* 0x0000004000005947 */ /* 0x000fea0003800000 */
[----:B------:R-:W2:Y:S02]  /*18c0*/  LDG.E.U16 R10, [R10.64+0x4] ;  /* 0x000004060a0a7981 */ /* 0x000ea4000c1e1500 */
[----:B--2---:R-:W-:-:S04]  /*18d0*/  HMUL2 R2, R10.H0_H0, c[0x0] [0x190].H0_H0 ;  /* 0x200064000a027a32 */ /* 0x004fc80000000800 */
[----:B------:R-:W-:-:S05]  /*18e0*/  HFMA2 R2, R4.H0_H0, c[0x0] [0x16c].H0_H0, R2.H0_H0 ;  /* 0x20005b0004027a31 */ /* 0x000fca0000040802 */
[----:B------:R2:W-:Y:S02]  /*18f0*/  STG.E.U16 [R24.64+0x4], R2 ;  /* 0x0000040218007986 */ /* 0x0005e4000c101506 */
.L_x_218:
[----:B------:R-:W-:Y:S05]  /*1900*/  BSYNC B0 ;  /* 0x0000000000007941 */ /* 0x000fea0003800000 */
.L_x_217:
[----:B------:R-:W-:Y:S01]  /*1910*/  BSSY B0, `(.L_x_219) ;  /* 0x0000006000007945 */ /* 0x000fe20003800000 */
[----:B------:R-:W-:Y:S05]  /*1920*/  @P4 BRA `(.L_x_220) ;  /* 0x0000004000004947 */ /* 0x000fea0003800000 */
[----:B------:R-:W3:Y:S02]  /*1930*/  LDG.E.U16 R20, [R20.64+0x4] ;  /* 0x0000040614147981 */ /* 0x000ee4000c1e1500 */
[----:B-1-3--:R-:W-:-:S04]  /*1940*/  HMUL2 R0, R20.H0_H0, c[0x0] [0x190].H0_H0 ;  /* 0x2000640014007a32 */ /* 0x00afc80000000800 */
[----:B------:R-:W-:-:S05]  /*1950*/  HFMA2 R0, R7.H0_H0, c[0x0] [0x16c].H0_H0, R0.H0_H0 ;  /* 0x20005b0007007a31 */ /* 0x000fca0000040800 */
[----:B------:R1:W-:Y:S02]  /*1960*/  STG.E.U16 [R26.64+0x4], R0 ;  /* 0x000004001a007986 */ /* 0x0003e4000c101506 */
.L_x_220:
[----:B------:R-:W-:Y:S05]  /*1970*/  BSYNC B0 ;  /* 0x0000000000007941 */ /* 0x000fea0003800000 */
.L_x_219:
[----:B------:R-:W-:Y:S01]  /*1980*/  BSSY B0, `(.L_x_221) ;  /* 0x0000006000007945 */ /* 0x000fe20003800000 */
[----:B------:R-:W-:Y:S05]  /*1990*/  @P1 BRA `(.L_x_222) ;  /* 0x0000004000001947 */ /* 0x000fea0003800000 */
[----:B------:R-:W3:Y:S02]  /*19a0*/  LDG.E.U16 R28, [R28.64+0x4] ;  /* 0x000004061c1c7981 */ /* 0x000ee4000c1e1500 */
[----:B---3--:R-:W-:-:S04]  /*19b0*/  HMUL2 R3, R28.H0_H0, c[0x0] [0x190].H0_H0 ;  /* 0x200064001c037a32 */ /* 0x008fc80000000800 */
[----:B------:R-:W-:-:S05]  /*19c0*/  HFMA2 R3, R6.H0_H0, c[0x0] [0x16c].H0_H0, R3.H0_H0 ;  /* 0x20005b0006037a31 */ /* 0x000fca0000040803 */
[----:B------:R3:W-:Y:S02]  /*19d0*/  STG.E.U16 [R32.64+0x4], R3 ;  /* 0x0000040320007986 */ /* 0x0007e4000c101506 */
.L_x_222:
[----:B------:R-:W-:Y:S05]  /*19e0*/  BSYNC B0 ;  /* 0x0000000000007941 */ /* 0x000fea0003800000 */
.L_x_221:
[----:B------:R-:W-:Y:S05]  /*19f0*/  @P0 EXIT ;  /* 0x000000000000094d */ /* 0x000fea0003800000 */
[----:B------:R-:W4:Y:S02]  /*1a00*/  LDG.E.U16 R30, [R30.64+0x4] ;  /* 0x000004061e1e7981 */ /* 0x000f24000c1e1500 */
[----:B-1--4-:R-:W-:-:S04]  /*1a10*/  HMUL2 R0, R30.H0_H0, c[0x0] [0x190].H0_H0 ;  /* 0x200064001e007a32 */ /* 0x012fc80000000800 */
[----:B------:R-:W-:-:S05]  /*1a20*/  HFMA2 R0, R9.H0_H0, c[0x0] [0x16c].H0_H0, R0.H0_H0 ;  /* 0x20005b0009007a31 */ /* 0x000fca0000040800 */
[----:B------:R-:W-:Y:S01]  /*1a30*/  STG.E.U16 [R12.64+0x4], R0 ;  /* 0x000004000c007986 */ /* 0x000fe2000c101506 */
[----:B------:R-:W-:Y:S05]  /*1a40*/  EXIT ;  /* 0x000000000000794d */ /* 0x000fea0003800000 */
.L_x_223:
        /* <DEDUP_REMOVED lines=11> */
.L_x_251:


//--------------------- .text._ZN7cutlass6KernelINS_4gemm6kernel7B2bGemmINS1_11threadblock31B2bMmaMultistageSmemAccumulatorINS1_9GemmShapeILi64ELi64ELi32EEENS_9transform11threadblock28PredicatedTileAccessIteratorINS_11MatrixShapeILi64ELi32EEENS_6half_tENS_6layout8RowMajorELi1ENS8_29PitchLinearWarpRakedThreadMapINS_16PitchLinearShapeILi32ELi64EEELi128ENSH_ILi4ELi8EEELi8EEENS_5ArrayISD_Li8ELb0EEELb0ENSE_9NoPermuteEEENS9_25RegularTileAccessIteratorISC_SD_NSE_37RowMajorTensorOpMultiplicandCrosswiseILi16ELi32EEELi0ESK_Li16EEELNS_4arch14CacheOperation4KindE1ENSA_INSB_ILi32ELi64EEESD_NSE_11ColumnMajorELi0ESK_SM_Lb0ESN_EENSP_ISW_SD_NSE_40ColumnMajorTensorOpMultiplicandCrosswiseILi16ELi32EEELi1ESK_Li16EEELSV_1ENS9_14VectorIteratorINS9_30PredicatedVectorAccessIteratorINSB_ILi64ELi64EEENSB_ILi32ELi32EEESD_SF_Li2ELb0EEEEENS_8epilogue4warp24FragmentIteratorTensorOpINS6_ILi32ELi32ELi32EEENS6_ILi16ELi8ELi16EEESD_NSL_ISD_Li4ELb0EEESF_EENS19_20TileIteratorTensorOpIS1B_S1C_SD_SF_EENS6_ILi64ELi256ELi32EEENS1_4warp41MmaTensorOpMultiplicandTileAccessIteratorISC_LNS1_7OperandE0ESD_SF_NSB_ILi16ELi16EEELi1ELi32ELb1ELi1EEENSA_INSB_ILi32ELi256EEESD_SX_Li0ENSG_INSH_ILi32ELi256EEELi128ESJ_Li8EEESM_Lb0ESN_EENSP_IS1N_SD_S10_Li1ES1P_Li16EEELSV_1ESD_SF_NS18_6thread21LinearCombinationReluISD_Li4ESD_SD_LNS1S_9ScaleType4KindE2ELNS_15FloatRoundStyleE2EEENS4_9MmaPolicyINS1I_11MmaTensorOpIS1B_SD_SR_SD_S10_SD_SF_NS1I_17MmaTensorOpPolicyINST_3MmaIS1C_Li32ESD_SF_SD_SX_SD_SF_NST_13OpMultiplyAddEEENSB_ILi1ELi1EEEEELi1ELb0EbEENSB_ILi0ELi0EEES27_Li1EEENS1Y_INS1Z_IS7_SD_SR_SD_S10_SD_SF_S25_Li1ELb0EbEES27_S27_Li1EEELi3EbEENS18_11threadblock8EpilogueIS1H_S29_Li1ENS2C_22PredicatedTileIteratorINS2C_26OutputTileOptimalThreadMapINS2C_15OutputTileShapeILi256ELi8ELi1ELi1ELi1EEENS2G_ILi1ELi8ELi1ELi1ELi8EEELi128ELi8ELi16EEESD_Lb0ESN_Lb0EEENS1A_IS7_S1C_SD_S1D_SF_EENS1F_IS7_S1C_SD_SF_EENS2C_18SharedLoadIteratorINS2J_18CompactedThreadMapESD_Li16EEENS1T_ISD_Li8ESD_SD_LS1V_1ELS1W_2EEENSB_ILi0ELi16EEELi1ELi1EEENS4_30GemmIdentityThreadblockSwizzleILi1EEEEEEEvNT_6ParamsE --------------------------
	.section	.text._ZN7cutlass6KernelINS_4gemm6kernel7B2bGemmINS1_11threadblock31B2bMmaMultistageSmemAccumulatorINS1_9GemmShapeILi64ELi64ELi32EEENS_9transform11threadblock28PredicatedTileAccessIteratorINS_11MatrixShapeILi64ELi32EEENS_6half_tENS_6layout8RowMajorELi1ENS8_29PitchLinearWarpRakedThreadMapINS_16PitchLinearShapeILi32ELi64EEELi128ENSH_ILi4ELi8EEELi8EEENS_5ArrayISD_Li8ELb0EEELb0ENSE_9NoPermuteEEENS9_25RegularTileAccessIteratorISC_SD_NSE_37RowMajorTensorOpMultiplicandCrosswiseILi16ELi32EEELi0ESK_Li16EEELNS_4arch14CacheOperation4KindE1ENSA_INSB_ILi32ELi64EEESD_NSE_11ColumnMajorELi0ESK_SM_Lb0ESN_EENSP_ISW_SD_NSE_40ColumnMajorTensorOpMultiplicandCrosswiseILi16ELi32EEELi1ESK_Li16EEELSV_1ENS9_14VectorIteratorINS9_30PredicatedVectorAccessIteratorINSB_ILi64ELi64EEENSB_ILi32ELi32EEESD_SF_Li2ELb0EEEEENS_8epilogue4warp24FragmentIteratorTensorOpINS6_ILi32ELi32ELi32EEENS6_ILi16ELi8ELi16EEESD_NSL_ISD_Li4ELb0EEESF_EENS19_20TileIteratorTensorOpIS1B_S1C_SD_SF_EENS6_ILi64ELi256ELi32EEENS1_4warp41MmaTensorOpMultiplicandTileAccessIteratorISC_LNS1_7OperandE0ESD_SF_NSB_ILi16ELi16EEELi1ELi32ELb1ELi1EEENSA_INSB_ILi32ELi256EEESD_SX_Li0ENSG_INSH_ILi32ELi256EEELi128ESJ_Li8EEESM_Lb0ESN_EENSP_IS1N_SD_S10_Li1ES1P_Li16EEELSV_1ESD_SF_NS18_6thread21LinearCombinationReluISD_Li4ESD_SD_LNS1S_9ScaleType4KindE2ELNS_15FloatRoundStyleE2EEENS4_9MmaPolicyINS1I_11MmaTensorOpIS1B_SD_SR_SD_S10_SD_SF_NS1I_17MmaTensorOpPolicyINST_3MmaIS1C_Li32ESD_SF_SD_SX_SD_SF_NST_13OpMultiplyAddEEENSB_ILi1ELi1EEEEELi1ELb0EbEENSB_ILi0ELi0EEES27_Li1EEENS1Y_INS1Z_IS7_SD_SR_SD_S10_SD_SF_S25_Li1ELb0EbEES27_S27_Li1EEELi3EbEENS18_11threadblock8EpilogueIS1H_S29_Li1ENS2C_22PredicatedTileIteratorINS2C_26OutputTileOptimalThreadMapINS2C_15OutputTileShapeILi256ELi8ELi1ELi1ELi1EEENS2G_ILi1ELi8ELi1ELi1ELi8EEELi128ELi8ELi16EEESD_Lb0ESN_Lb0EEENS1A_IS7_S1C_SD_S1D_SF_EENS1F_IS7_S1C_SD_SF_EENS2C_18SharedLoadIteratorINS2J_18CompactedThreadMapESD_Li16EEENS1T_ISD_Li8ESD_SD_LS1V_1ELS1W_2EEENSB_ILi0ELi16EEELi1ELi1EEENS4_30GemmIdentityThreadblockSwizzleILi1EEEEEEEvNT_6ParamsE,"ax",@progbits
	.sectioninfo	@"SHI_REGISTERS=126"
	.align	128
.text._ZN7cutlass6KernelINS_4gemm6kernel7B2bGemmINS1_11threadblock31B2bMmaMultistageSmemAccumulatorINS1_9GemmShapeILi64ELi64ELi32EEENS_9transform11threadblock28PredicatedTileAccessIteratorINS_11MatrixShapeILi64ELi32EEENS_6half_tENS_6layout8RowMajorELi1ENS8_29PitchLinearWarpRakedThreadMapINS_16PitchLinearShapeILi32ELi64EEELi128ENSH_ILi4ELi8EEELi8EEENS_5ArrayISD_Li8ELb0EEELb0ENSE_9NoPermuteEEENS9_25RegularTileAccessIteratorISC_SD_NSE_37RowMajorTensorOpMultiplicandCrosswiseILi16ELi32EEELi0ESK_Li16EEELNS_4arch14CacheOperation4KindE1ENSA_INSB_ILi32ELi64EEESD_NSE_11ColumnMajorELi0ESK_SM_Lb0ESN_EENSP_ISW_SD_NSE_40ColumnMajorTensorOpMultiplicandCrosswiseILi16ELi32EEELi1ESK_Li16EEELSV_1ENS9_14VectorIteratorINS9_30PredicatedVectorAccessIteratorINSB_ILi64ELi64EEENSB_ILi32ELi32EEESD_SF_Li2ELb0EEEEENS_8epilogue4warp24FragmentIteratorTensorOpINS6_ILi32ELi32ELi32EEENS6_ILi16ELi8ELi16EEESD_NSL_ISD_Li4ELb0EEESF_EENS19_20TileIteratorTensorOpIS1B_S1C_SD_SF_EENS6_ILi64ELi256ELi32EEENS1_4warp41MmaTensorOpMultiplicandTileAccessIteratorISC_LNS1_7OperandE0ESD_SF_NSB_ILi16ELi16EEELi1ELi32ELb1ELi1EEENSA_INSB_ILi32ELi256EEESD_SX_Li0ENSG_INSH_ILi32ELi256EEELi128ESJ_Li8EEESM_Lb0ESN_EENSP_IS1N_SD_S10_Li1ES1P_Li16EEELSV_1ESD_SF_NS18_6thread21LinearCombinationReluISD_Li4ESD_SD_LNS1S_9ScaleType4KindE2ELNS_15FloatRoundStyleE2EEENS4_9MmaPolicyINS1I_11MmaTensorOpIS1B_SD_SR_SD_S10_SD_SF_NS1I_17MmaTensorOpPolicyINST_3MmaIS1C_Li32ESD_SF_SD_SX_SD_SF_NST_13OpMultiplyAddEEENSB_ILi1ELi1EEEEELi1ELb0EbEENSB_ILi0ELi0EEES27_Li1EEENS1Y_INS1Z_IS7_SD_SR_SD_S10_SD_SF_S25_Li1ELb0EbEES27_S27_Li1EEELi3EbEENS18_11threadblock8EpilogueIS1H_S29_Li1ENS2C_22PredicatedTileIteratorINS2C_26OutputTileOptimalThreadMapINS2C_15OutputTileShapeILi256ELi8ELi1ELi1ELi1EEENS2G_ILi1ELi8ELi1ELi1ELi8EEELi128ELi8ELi16EEESD_Lb0ESN_Lb0EEENS1A_IS7_S1C_SD_S1D_SF_EENS1F_IS7_S1C_SD_SF_EENS2C_18SharedLoadIteratorINS2J_18CompactedThreadMapESD_Li16EEENS1T_ISD_Li8ESD_SD_LS1V_1ELS1W_2EEENSB_ILi0ELi16EEELi1ELi1EEENS4_30GemmIdentityThreadblockSwizzleILi1EEEEEEEvNT_6ParamsE:
        .type           _ZN7cutlass6KernelINS_4gemm6kernel7B2bGemmINS1_11threadblock31B2bMmaMultistageSmemAccumulatorINS1_9GemmShapeILi64ELi64ELi32EEENS_9transform11threadblock28PredicatedTileAccessIteratorINS_11MatrixShapeILi64ELi32EEENS_6half_tENS_6layout8RowMajorELi1ENS8_29PitchLinearWarpRakedThreadMapINS_16PitchLinearShapeILi32ELi64EEELi128ENSH_ILi4ELi8EEELi8EEENS_5ArrayISD_Li8ELb0EEELb0ENSE_9NoPermuteEEENS9_25RegularTileAccessIteratorISC_SD_NSE_37RowMajorTensorOpMultiplicandCrosswiseILi16ELi32EEELi0ESK_Li16EEELNS_4arch14CacheOperation4KindE1ENSA_INSB_ILi32ELi64EEESD_NSE_11ColumnMajorELi0ESK_SM_Lb0ESN_EENSP_ISW_SD_NSE_40ColumnMajorTensorOpMultiplicandCrosswiseILi16ELi32EEELi1ESK_Li16EEELSV_1ENS9_14VectorIteratorINS9_30PredicatedVectorAccessIteratorINSB_ILi64ELi64EEENSB_ILi32ELi32EEESD_SF_Li2ELb0EEEEENS_8epilogue4warp24FragmentIteratorTensorOpINS6_ILi32ELi32ELi32EEENS6_ILi16ELi8ELi16EEESD_NSL_ISD_Li4ELb0EEESF_EENS19_20TileIteratorTensorOpIS1B_S1C_SD_SF_EENS6_ILi64ELi256ELi32EEENS1_4warp41MmaTensorOpMultiplicandTileAccessIteratorISC_LNS1_7OperandE0ESD_SF_NSB_ILi16ELi16EEELi1ELi32ELb1ELi1EEENSA_INSB_ILi32ELi256EEESD_SX_Li0ENSG_INSH_ILi32ELi256EEELi128ESJ_Li8EEESM_Lb0ESN_EENSP_IS1N_SD_S10_Li1ES1P_Li16EEELSV_1ESD_SF_NS18_6thread21LinearCombinationReluISD_Li4ESD_SD_LNS1S_9ScaleType4KindE2ELNS_15FloatRoundStyleE2EEENS4_9MmaPolicyINS1I_11MmaTensorOpIS1B_SD_SR_SD_S10_SD_SF_NS1I_17MmaTensorOpPolicyINST_3MmaIS1C_Li32ESD_SF_SD_SX_SD_SF_NST_13OpMultiplyAddEEENSB_ILi1ELi1EEEEELi1ELb0EbEENSB_ILi0ELi0EEES27_Li1EEENS1Y_INS1Z_IS7_SD_SR_SD_S10_SD_SF_S25_Li1ELb0EbEES27_S27_Li1EEELi3EbEENS18_11threadblock8EpilogueIS1H_S29_Li1ENS2C_22PredicatedTileIteratorINS2C_26OutputTileOptimalThreadMapINS2C_15OutputTileShapeILi256ELi8ELi1ELi1ELi1EEENS2G_ILi1ELi8ELi1ELi1ELi8EEELi128ELi8ELi16EEESD_Lb0ESN_Lb0EEENS1A_IS7_S1C_SD_S1D_SF_EENS1F_IS7_S1C_SD_SF_EENS2C_18SharedLoadIteratorINS2J_18CompactedThreadMapESD_Li16EEENS1T_ISD_Li8ESD_SD_LS1V_1ELS1W_2EEENSB_ILi0ELi16EEELi1ELi1EEENS4_30GemmIdentityThreadblockSwizzleILi1EEEEEEEvNT_6ParamsE,@function
        .size           _ZN7cutlass6KernelINS_4gemm6kernel7B2bGemmINS1_11threadblock31B2bMmaMultistageSmemAccumulatorINS1_9GemmShapeILi64ELi64ELi32EEENS_9transform11threadblock28PredicatedTileAccessIteratorINS_11MatrixShapeILi64ELi32EEENS_6half_tENS_6layout8RowMajorELi1ENS8_29PitchLinearWarpRakedThreadMapINS_16PitchLinearShapeILi32ELi64EEELi128ENSH_ILi4ELi8EEELi8EEENS_5ArrayISD_Li8ELb0EEELb0ENSE_9NoPermuteEEENS9_25RegularTileAccessIteratorISC_SD_NSE_37RowMajorTensorOpMultiplicandCrosswiseILi16ELi32EEELi0ESK_Li16EEELNS_4arch14CacheOperation4KindE1ENSA_INSB_ILi32ELi64EEESD_NSE_11ColumnMajorELi0ESK_SM_Lb0ESN_EENSP_ISW_SD_NSE_40ColumnMajorTensorOpMultiplicandCrosswiseILi16ELi32EEELi1ESK_Li16EEELSV_1ENS9_14VectorIteratorINS9_30PredicatedVectorAccessIteratorINSB_ILi64ELi64EEENSB_ILi32ELi32EEESD_SF_Li2ELb0EEEEENS_8epilogue4warp24FragmentIteratorTensorOpINS6_ILi32ELi32ELi32EEENS6_ILi16ELi8ELi16EEESD_NSL_ISD_Li4ELb0EEESF_EENS19_20TileIteratorTensorOpIS1B_S1C_SD_SF_EENS6_ILi64ELi256ELi32EEENS1_4warp41MmaTensorOpMultiplicandTileAccessIteratorISC_LNS1_7OperandE0ESD_SF_NSB_ILi16ELi16EEELi1ELi32ELb1ELi1EEENSA_INSB_ILi32ELi256EEESD_SX_Li0ENSG_INSH_ILi32ELi256EEELi128ESJ_Li8EEESM_Lb0ESN_EENSP_IS1N_SD_S10_Li1ES1P_Li16EEELSV_1ESD_SF_NS18_6thread21LinearCombinationReluISD_Li4ESD_SD_LNS1S_9ScaleType4KindE2ELNS_15FloatRoundStyleE2EEENS4_9MmaPolicyINS1I_11MmaTensorOpIS1B_SD_SR_SD_S10_SD_SF_NS1I_17MmaTensorOpPolicyINST_3MmaIS1C_Li32ESD_SF_SD_SX_SD_SF_NST_13OpMultiplyAddEEENSB_ILi1ELi1EEEEELi1ELb0EbEENSB_ILi0ELi0EEES27_Li1EEENS1Y_INS1Z_IS7_SD_SR_SD_S10_SD_SF_S25_Li1ELb0EbEES27_S27_Li1EEELi3EbEENS18_11threadblock8EpilogueIS1H_S29_Li1ENS2C_22PredicatedTileIteratorINS2C_26OutputTileOptimalThreadMapINS2C_15OutputTileShapeILi256ELi8ELi1ELi1ELi1EEENS2G_ILi1ELi8ELi1ELi1ELi8EEELi128ELi8ELi16EEESD_Lb0ESN_Lb0EEENS1A_IS7_S1C_SD_S1D_SF_EENS1F_IS7_S1C_SD_SF_EENS2C_18SharedLoadIteratorINS2J_18CompactedThreadMapESD_Li16EEENS1T_ISD_Li8ESD_SD_LS1V_1ELS1W_2EEENSB_ILi0ELi16EEELi1ELi1EEENS4_30GemmIdentityThreadblockSwizzleILi1EEEEEEEvNT_6ParamsE,(.L_x_244 - _ZN7cutlass6KernelINS_4gemm6kernel7B2bGemmINS1_11threadblock31B2bMmaMultistageSmemAccumulatorINS1_9GemmShapeILi64ELi64ELi32EEENS_9transform11threadblock28PredicatedTileAccessIteratorINS_11MatrixShapeILi64ELi32EEENS_6half_tENS_6layout8RowMajorELi1ENS8_29PitchLinearWarpRakedThreadMapINS_16PitchLinearShapeILi32ELi64EEELi128ENSH_ILi4ELi8EEELi8EEENS_5ArrayISD_Li8ELb0EEELb0ENSE_9NoPermuteEEENS9_25RegularTileAccessIteratorISC_SD_NSE_37RowMajorTensorOpMultiplicandCrosswiseILi16ELi32EEELi0ESK_Li16EEELNS_4arch14CacheOperation4KindE1ENSA_INSB_ILi32ELi64EEESD_NSE_11ColumnMajorELi0ESK_SM_Lb0ESN_EENSP_ISW_SD_NSE_40ColumnMajorTensorOpMultiplicandCrosswiseILi16ELi32EEELi1ESK_Li16EEELSV_1ENS9_14VectorIteratorINS9_30PredicatedVectorAccessIteratorINSB_ILi64ELi64EEENSB_ILi32ELi32EEESD_SF_Li2ELb0EEEEENS_8epilogue4warp24FragmentIteratorTensorOpINS6_ILi32ELi32ELi32EEENS6_ILi16ELi8ELi16EEESD_NSL_ISD_Li4ELb0EEESF_EENS19_20TileIteratorTensorOpIS1B_S1C_SD_SF_EENS6_ILi64ELi256ELi32EEENS1_4warp41MmaTensorOpMultiplicandTileAccessIteratorISC_LNS1_7OperandE0ESD_SF_NSB_ILi16ELi16EEELi1ELi32ELb1ELi1EEENSA_INSB_ILi32ELi256EEESD_SX_Li0ENSG_INSH_ILi32ELi256EEELi128ESJ_Li8EEESM_Lb0ESN_EENSP_IS1N_SD_S10_Li1ES1P_Li16EEELSV_1ESD_SF_NS18_6thread21LinearCombinationReluISD_Li4ESD_SD_LNS1S_9ScaleType4KindE2ELNS_15FloatRoundStyleE2EEENS4_9MmaPolicyINS1I_11MmaTensorOpIS1B_SD_SR_SD_S10_SD_SF_NS1I_17MmaTensorOpPolicyINST_3MmaIS1C_Li32ESD_SF_SD_SX_SD_SF_NST_13OpMultiplyAddEEENSB_ILi1ELi1EEEEELi1ELb0EbEENSB_ILi0ELi0EEES27_Li1EEENS1Y_INS1Z_IS7_SD_SR_SD_S10_SD_SF_S25_Li1ELb0EbEES27_S27_Li1EEELi3EbEENS18_11threadblock8EpilogueIS1H_S29_Li1ENS2C_22PredicatedTileIteratorINS2C_26OutputTileOptimalThreadMapINS2C_15OutputTileShapeILi256ELi8ELi1ELi1ELi1EEENS2G_ILi1ELi8ELi1ELi1ELi8EEELi128ELi8ELi16EEESD_Lb0ESN_Lb0EEENS1A_IS7_S1C_SD_S1D_SF_EENS1F_IS7_S1C_SD_SF_EENS2C_18SharedLoadIteratorINS2J_18CompactedThreadMapESD_Li16EEENS1T_ISD_Li8ESD_SD_LS1V_1ELS1W_2EEENSB_ILi0ELi16EEELi1ELi1EEENS4_30GemmIdentityThreadblockSwizzleILi1EEEEEEEvNT_6ParamsE)
        .other          _ZN7cutlass6KernelINS_4gemm6kernel7B2bGemmINS1_11threadblock31B2bMmaMultistageSmemAccumulatorINS1_9GemmShapeILi64ELi64ELi32EEENS_9transform11threadblock28PredicatedTileAccessIteratorINS_11MatrixShapeILi64ELi32EEENS_6half_tENS_6layout8RowMajorELi1ENS8_29PitchLinearWarpRakedThreadMapINS_16PitchLinearShapeILi32ELi64EEELi128ENSH_ILi4ELi8EEELi8EEENS_5ArrayISD_Li8ELb0EEELb0ENSE_9NoPermuteEEENS9_25RegularTileAccessIteratorISC_SD_NSE_37RowMajorTensorOpMultiplicandCrosswiseILi16ELi32EEELi0ESK_Li16EEELNS_4arch14CacheOperation4KindE1ENSA_INSB_ILi32ELi64EEESD_NSE_11ColumnMajorELi0ESK_SM_Lb0ESN_EENSP_ISW_SD_NSE_40ColumnMajorTensorOpMultiplicandCrosswiseILi16ELi32EEELi1ESK_Li16EEELSV_1ENS9_14VectorIteratorINS9_30PredicatedVectorAccessIteratorINSB_ILi64ELi64EEENSB_ILi32ELi32EEESD_SF_Li2ELb0EEEEENS_8epilogue4warp24FragmentIteratorTensorOpINS6_ILi32ELi32ELi32EEENS6_ILi16ELi8ELi16EEESD_NSL_ISD_Li4ELb0EEESF_EENS19_20TileIteratorTensorOpIS1B_S1C_SD_SF_EENS6_ILi64ELi256ELi32EEENS1_4warp41MmaTensorOpMultiplicandTileAccessIteratorISC_LNS1_7OperandE0ESD_SF_NSB_ILi16ELi16EEELi1ELi32ELb1ELi1EEENSA_INSB_ILi32ELi256EEESD_SX_Li0ENSG_INSH_ILi32ELi256EEELi128ESJ_Li8EEESM_Lb0ESN_EENSP_IS1N_SD_S10_Li1ES1P_Li16EEELSV_1ESD_SF_NS18_6thread21LinearCombinationReluISD_Li4ESD_SD_LNS1S_9ScaleType4KindE2ELNS_15FloatRoundStyleE2EEENS4_9MmaPolicyINS1I_11MmaTensorOpIS1B_SD_SR_SD_S10_SD_SF_NS1I_17MmaTensorOpPolicyINST_3MmaIS1C_Li32ESD_SF_SD_SX_SD_SF_NST_13OpMultiplyAddEEENSB_ILi1ELi1EEEEELi1ELb0EbEENSB_ILi0ELi0EEES27_Li1EEENS1Y_INS1Z_IS7_SD_SR_SD_S10_SD_SF_S25_Li1ELb0EbEES27_S27_Li1EEELi3EbEENS18_11threadblock8EpilogueIS1H_S29_Li1ENS2C_22PredicatedTileIteratorINS2C_26OutputTileOptimalThreadMapINS2C_15OutputTileShapeILi256ELi8ELi1ELi1ELi1EEENS2G_ILi1ELi8ELi1ELi1ELi8EEELi128ELi8ELi16EEESD_Lb0ESN_Lb0EEENS1A_IS7_S1C_SD_S1D_SF_EENS1F_IS7_S1C_SD_SF_EENS2C_18SharedLoadIteratorINS2J_18CompactedThreadMapESD_Li16EEENS1T_ISD_Li8ESD_SD_LS1V_1ELS1W_2EEENSB_ILi0ELi16EEELi1ELi1EEENS4_30GemmIdentityThreadblockSwizzleILi1EEEEEEEvNT_6ParamsE,@"STO_CUDA_ENTRY STV_DEFAULT"
_ZN7cutlass6KernelINS_4gemm6kernel7B2bGemmINS1_11threadblock31B2bMmaMultistageSmemAccumulatorINS1_9GemmShapeILi64ELi64ELi32EEENS_9transform11threadblock28PredicatedTileAccessIteratorINS_11MatrixShapeILi64ELi32EEENS_6half_tENS_6layout8RowMajorELi1ENS8_29PitchLinearWarpRakedThreadMapINS_16PitchLinearShapeILi32ELi64EEELi128ENSH_ILi4ELi8EEELi8EEENS_5ArrayISD_Li8ELb0EEELb0ENSE_9NoPermuteEEENS9_25RegularTileAccessIteratorISC_SD_NSE_37RowMajorTensorOpMultiplicandCrosswiseILi16ELi32EEELi0ESK_Li16EEELNS_4arch14CacheOperation4KindE1ENSA_INSB_ILi32ELi64EEESD_NSE_11ColumnMajorELi0ESK_SM_Lb0ESN_EENSP_ISW_SD_NSE_40ColumnMajorTensorOpMultiplicandCrosswiseILi16ELi32EEELi1ESK_Li16EEELSV_1ENS9_14VectorIteratorINS9_30PredicatedVectorAccessIteratorINSB_ILi64ELi64EEENSB_ILi32ELi32EEESD_SF_Li2ELb0EEEEENS_8epilogue4warp24FragmentIteratorTensorOpINS6_ILi32ELi32ELi32EEENS6_ILi16ELi8ELi16EEESD_NSL_ISD_Li4ELb0EEESF_EENS19_20TileIteratorTensorOpIS1B_S1C_SD_SF_EENS6_ILi64ELi256ELi32EEENS1_4warp41MmaTensorOpMultiplicandTileAccessIteratorISC_LNS1_7OperandE0ESD_SF_NSB_ILi16ELi16EEELi1ELi32ELb1ELi1EEENSA_INSB_ILi32ELi256EEESD_SX_Li0ENSG_INSH_ILi32ELi256EEELi128ESJ_Li8EEESM_Lb0ESN_EENSP_IS1N_SD_S10_Li1ES1P_Li16EEELSV_1ESD_SF_NS18_6thread21LinearCombinationReluISD_Li4ESD_SD_LNS1S_9ScaleType4KindE2ELNS_15FloatRoundStyleE2EEENS4_9MmaPolicyINS1I_11MmaTensorOpIS1B_SD_SR_SD_S10_SD_SF_NS1I_17MmaTensorOpPolicyINST_3MmaIS1C_Li32ESD_SF_SD_SX_SD_SF_NST_13OpMultiplyAddEEENSB_ILi1ELi1EEEEELi1ELb0EbEENSB_ILi0ELi0EEES27_Li1EEENS1Y_INS1Z_IS7_SD_SR_SD_S10_SD_SF_S25_Li1ELb0EbEES27_S27_Li1EEELi3EbEENS18_11threadblock8EpilogueIS1H_S29_Li1ENS2C_22PredicatedTileIteratorINS2C_26OutputTileOptimalThreadMapINS2C_15OutputTileShapeILi256ELi8ELi1ELi1ELi1EEENS2G_ILi1ELi8ELi1ELi1ELi8EEELi128ELi8ELi16EEESD_Lb0ESN_Lb0EEENS1A_IS7_S1C_SD_S1D_SF_EENS1F_IS7_S1C_SD_SF_EENS2C_18SharedLoadIteratorINS2J_18CompactedThreadMapESD_Li16EEENS1T_ISD_Li8ESD_SD_LS1V_1ELS1W_2EEENSB_ILi0ELi16EEELi1ELi1EEENS4_30GemmIdentityThreadblockSwizzleILi1EEEEEEEvNT_6ParamsE:
[----:B------:R-:W-:Y:S02]  /*0000*/  MOV R1, c[0x0][0x28] ;  /* 0x00000a0000017a02 */ /* 0x000fe40000000f00 */
[----:B------:R-:W1:Y:S01]  /*0010*/  S2UR UR6, SR_CTAID.X ;  /* 0x00000000000679c3 */ /* 0x000e620000002500 */
[----:B------:R-:W-:Y:S02]  /*0020*/  ULDC UR5, c[0x0][0x188] ;  /* 0x0000620000057ab9 */ /* 0x000fe40000000800 */
[----:B------:R-:W-:Y:S02]  /*0030*/  UMOV UR4, 0xffffffff ;  /* 0xffffffff00047882 */ /* 0x000fe40000000000 */
[----:B------:R-:W-:-:S03]  /*0040*/  USHF.L.U32 UR4, UR4, UR5, URZ ;  /* 0x0000000504047299 */ /* 0x000fc6000800063f */
[----:B------:R-:W2:Y:S01]  /*0050*/  S2UR UR7, SR_CTAID.Y ;  /* 0x00000000000779c3 */ /* 0x000ea20000002600 */
[----:B-1----:R-:W-:Y:S02]  /*0060*/  ULOP3.LUT UR4, UR6, UR4, URZ, 0x30, !UPT ;  /* 0x0000000406047292 */ /* 0x002fe4000f8e303f */
[----:B--2---:R-:W-:Y:S02]  /*0070*/  USHF.L.U32 UR7, UR7, UR5, URZ ;  /* 0x0000000507077299 */ /* 0x004fe4000800063f */
[----:B------:R-:W-:Y:S02]  /*0080*/  USHF.R.S32.HI UR5, URZ, UR5, UR6 ;  /* 0x000000053f057299 */ /* 0x000fe40008011406 */
[----:B------:R-:W-:-:S03]  /*0090*/  UIADD3 UR20, UR7, UR4, URZ ;  /* 0x0000000407147290 */ /* 0x000fc6000fffe03f */
[----:B------:R-:W-:Y:S02]  /*00a0*/  ULDC UR4, c[0x0][0x180] ;  /* 0x0000600000047ab9 */ /* 0x000fe40000000800 */
[----:B------:R-:W-:-:S03]  /*00b0*/  UISETP.GE.AND UP0, UPT, UR20, UR4, UPT ;  /* 0x000000041400728c */ /* 0x000fc6000bf06270 */
[----:B------:R-:W-:Y:S02]  /*00c0*/  ULDC UR4, c[0x0][0x17c] ;  /* 0x00005f0000047ab9 */ /* 0x000fe40000000800 */
[----:B------:R-:W-:-:S06]  /*00d0*/  UISETP.GE.OR UP0, UPT, UR5, UR4, UP0 ;  /* 0x000000040500728c */ /* 0x000fcc0008706670 */
[----:B------:R-:W-:-:S13]  /*00e0*/  PLOP3.LUT P0, PT, PT, PT, UP0, 0x80, 0x0 ;  /* 0x000000000000781c */ /* 0x000fda0003f0f008 */
[----:B------:R-:W-:Y:S05]  /*00f0*/  @P0 EXIT ;  /* 0x000000000000094d */ /* 0x000fea0003800000 */
[----:B------:R-:W1:Y:S01]  /*0100*/  S2R R93, SR_CTAID.Z ;  /* 0x00000000005d7919 */ /* 0x000e620000002700 */
[----:B------:R-:W-:Y:S01]  /*0110*/  ISETP.NE.AND P0, PT, RZ, c[0x0][0x160], PT ;  /* 0x00005800ff007a0c */ /* 0x000fe20003f05270 */
[----:B------:R-:W-:Y:S01]  /*0120*/  IMAD.MOV.U32 R39, RZ, RZ, c[0x0][0x1b0] ;  /* 0x00006c00ff277624 */ /* 0x000fe200078e00ff */
[----:B------:R-:W-:Y:S01]  /*0130*/  MOV R41, c[0x0][0x1e0] ;  /* 0x0000780000297a02 */ /* 0x000fe20000000f00 */
[----:B------:R-:W-:Y:S01]  /*0140*/  IMAD.MOV.U32 R38, RZ, RZ, c[0x0][0x1b4] ;  /* 0x00006d00ff267624 */ /* 0x000fe200078e00ff */
[----:B------:R-:W-:Y:S01]  /*0150*/  MOV R78, c[0x0][0x280] ;  /* 0x0000a000004e7a02 */ /* 0x000fe20000000f00 */
[----:B------:R-:W-:Y:S01]  /*0160*/  IMAD.MOV.U32 R40, RZ, RZ, c[0x0][0x1e4] ;  /* 0x00007900ff287624 */ /* 0x000fe200078e00ff */
[----:B------:R-:W-:Y:S01]  /*0170*/  MOV R82, c[0x0][0x250] ;  /* 0x0000940000527a02 */ /* 0x000fe20000000f00 */
[----:B------:R-:W-:Y:S01]  /*0180*/  IMAD.MOV.U32 R2, RZ, RZ, c[0x0][0x284] ;  /* 0x0000a100ff027624 */ /* 0x000fe200078e00ff */
[----:B------:R-:W-:-:S05]  /*0190*/  MOV R83, c[0x0][0x254] ;  /* 0x0000950000537a02 */ /* 0x000fca0000000f00 */
[----:B------:R-:W-:Y:S05]  /*01a0*/  @!P0 BRA `(.L_x_224) ;  /* 0x0000021000008947 */ /* 0x000fea0003800000 */
[----:B------:R-:W-:Y:S01]  /*01b0*/  IMAD.MOV.U32 R0, RZ, RZ, c[0x0][0x160] ;  /* 0x00005800ff007624 */ /* 0x000fe200078e00ff */
[----:B------:R-:W-:Y:S01]  /*01c0*/  MOV R8, c[0x0][0x16c] ;  /* 0x00005b0000087a02 */ /* 0x000fe20000000f00 */
[----:B------:R-:W-:Y:S01]  /*01d0*/  IMAD.MOV.U32 R15, RZ, RZ, c[0x0][0x178] ;  /* 0x00005e00ff0f7624 */ /* 0x000fe200078e00ff */
[----:B------:R-:W-:Y:S01]  /*01e0*/  MOV R9, RZ ;  /* 0x000000ff00097202 */ /* 0x000fe20000000f00 */
[----:B------:R-:W-:Y:S01]  /*01f0*/  IMAD.MOV.U32 R80, RZ, RZ, RZ ;  /* 0x000000ffff507224 */ /* 0x000fe200078e00ff */
[----:B------:R-:W-:-:S13]  /*0200*/  ISETP.NE.AND P0, PT, R0, 0x2, PT ;  /* 0x000000020000780c */ /* 0x000fda0003f05270 */
[----:B------:R-:W-:Y:S05]  /*0210*/  @P0 BRA `(.L_x_225) ;  /* 0x0000021000000947 */ /* 0x000fea0003800000 */
[----:B-1----:R-:W-:Y:S01]  /*0220*/  SHF.R.S32.HI R0, RZ, 0x1f, R93 ;  /* 0x0000001fff007819 */ /* 0x002fe2000001145d */
[----:B------:R-:W-:-:S04]  /*0230*/  IMAD.WIDE.U32 R16, R93, c[0x0][0x360], RZ ;  /* 0x0000d8005d107a25 */ /* 0x000fc800078e00ff */
[----:B------:R-:W-:Y:S01]  /*0240*/  IMAD R38, R0, c[0x0][0x360], RZ ;  /* 0x0000d80000267a24 */ /* 0x000fe200078e02ff */
[----:B------:R-:W-:Y:S01]  /*0250*/  LEA R39, P3, R16, c[0x0][0x1b0], 0x1 ;  /* 0x00006c0010277a11 */ /* 0x000fe200078608ff */
[C---:B------:R-:W-:Y:S02]  /*0260*/  IMAD R12, R0.reuse, c[0x0][0x368], RZ ;  /* 0x0000da00000c7a24 */ /* 0x040fe400078e02ff */
[C---:B------:R-:W-:Y:S02]  /*0270*/  IMAD R2, R0.reuse, c[0x0][0x370], RZ ;  /* 0x0000dc0000027a24 */ /* 0x040fe400078e02ff */
[----:B------:R-:W-:Y:S02]  /*0280*/  IMAD R0, R0, c[0x0][0x388], RZ ;  /* 0x0000e20000007a24 */ /* 0x000fe400078e02ff */
[----:B------:R-:W-:-:S04]  /*0290*/  IMAD.WIDE.U32 R10, R93, c[0x0][0x368], RZ ;  /* 0x0000da005d0a7a25 */ /* 0x000fc800078e00ff */
[----:B------:R-:W-:Y:S01]  /*02a0*/  IMAD.WIDE.U32 R6, R93, c[0x0][0x370], RZ ;  /* 0x0000dc005d067a25 */ /* 0x000fe200078e00ff */
[----:B------:R-:W-:-:S03]  /*02b0*/  LEA R41, P2, R10, c[0x0][0x1e0], 0x1 ;  /* 0x000078000a297a11 */ /* 0x000fc600078408ff */
[----:B------:R-:W-:Y:S01]  /*02c0*/  IMAD.WIDE.U32 R4, R93, c[0x0][0x388], RZ ;  /* 0x0000e2005d047a25 */ /* 0x000fe200078e00ff */
[----:B------:R-:W-:-:S03]  /*02d0*/  LEA R78, P1, R6, c[0x0][0x280], 0x1 ;  /* 0x0000a000064e7a11 */ /* 0x000fc600078208ff */
[C---:B------:R-:W-:Y:S01]  /*02e0*/  IMAD R38, R93.reuse, c[0x0][0x364], R38 ;  /* 0x0000d9005d267a24 */ /* 0x040fe200078e0226 */
[----:B------:R-:W-:Y:S01]  /*02f0*/  LEA R82, P0, R4, c[0x0][0x250], 0x1 ;  /* 0x0000940004527a11 */ /* 0x000fe200078008ff */
[C---:B------:R-:W-:Y:S02]  /*0300*/  IMAD R13, R93.reuse, c[0x0][0x36c], R12 ;  /* 0x0000db005d0d7a24 */ /* 0x040fe400078e020c */
[----:B------:R-:W-:Y:S01]  /*0310*/  IMAD R3, R93, c[0x0][0x374], R2 ;  /* 0x0000dd005d037a24 */ /* 0x000fe200078e0202 */
[----:B------:R-:W-:Y:S01]  /*0320*/  IADD3 R38, R17, R38, RZ ;  /* 0x0000002611267210 */ /* 0x000fe20007ffe0ff */
[----:B------:R-:W-:Y:S01]  /*0330*/  IMAD R83, R93, c[0x0][0x38c], R0 ;  /* 0x0000e3005d537a24 */ /* 0x000fe200078e0200 */
[----:B------:R-:W-:Y:S02]  /*0340*/  IADD3 R40, R11, R13, RZ ;  /* 0x0000000d0b287210 */ /* 0x000fe40007ffe0ff */
[----:B------:R-:W-:Y:S02]  /*0350*/  IADD3 R2, R7, R3, RZ ;  /* 0x0000000307027210 */ /* 0x000fe40007ffe0ff */
[----:B------:R-:W-:-:S02]  /*0360*/  IADD3 R83, R5, R83, RZ ;  /* 0x0000005305537210 */ /* 0x000fc40007ffe0ff */
[----:B------:R-:W-:Y:S02]  /*0370*/  LEA.HI.X R38, R16, c[0x0][0x1b4], R38, 0x1, P3 ;  /* 0x00006d0010267a11 */ /* 0x000fe400018f0c26 */
[----:B------:R-:W-:Y:S02]  /*0380*/  LEA.HI.X R40, R10, c[0x0][0x1e4], R40, 0x1, P2 ;  /* 0x000079000a287a11 */ /* 0x000fe400010f0c28 */
[----:B------:R-:W-:Y:S02]  /*0390*/  LEA.HI.X R2, R6, c[0x0][0x284], R2, 0x1, P1 ;  /* 0x0000a10006027a11 */ /* 0x000fe400008f0c02 */
[----:B------:R-:W-:Y:S01]  /*03a0*/  LEA.HI.X R83, R4, c[0x0][0x254], R83, 0x1, P0 ;  /* 0x0000950004537a11 */ /* 0x000fe200000f0c53 */
[----:B------:R-:W-:Y:S05]  /*03b0*/  BRA `(.L_x_225) ;  /* 0x0000007000007947 */ /* 0x000fea0003800000 */
.L_x_224:
[C---:B-1----:R-:W-:Y:S01]  /*03c0*/  IADD3 R15, R93.reuse, 0x1, RZ ;  /* 0x000000015d0f7810 */ /* 0x042fe20007ffe0ff */
[C---:B------:R-:W-:Y:S02]  /*03d0*/  IMAD R9, R93.reuse, c[0x0][0x3a4], RZ ;  /* 0x0000e9005d097a24 */ /* 0x040fe400078e02ff */
[----:B------:R-:W-:-:S02]  /*03e0*/  IMAD R80, R93, c[0x0][0x3ac], RZ ;  /* 0x0000eb005d507a24 */ /* 0x000fc400078e02ff */
[C---:B------:R-:W-:Y:S02]  /*03f0*/  IMAD R8, R15.reuse, c[0x0][0x3a4], RZ ;  /* 0x0000e9000f087a24 */ /* 0x040fe400078e02ff */
[----:B------:R-:W-:-:S03]  /*0400*/  IMAD R15, R15, c[0x0][0x3ac], RZ ;  /* 0x0000eb000f0f7a24 */ /* 0x000fc600078e02ff */
[----:B------:R-:W-:Y:S02]  /*0410*/  IMNMX R8, R8, c[0x0][0x16c], PT ;  /* 0x00005b0008087a17 */ /* 0x000fe40003800200 */
[----:B------:R-:W-:Y:S02]  /*0420*/  IMNMX R15, R15, c[0x0][0x178], PT ;  /* 0x00005e000f0f7a17 */ /* 0x000fe40003800200 */
.L_x_225:
[----:B------:R-:W2:Y:S01]  /*0430*/  S2R R73, SR_TID.X ;  /* 0x0000000000497919 */ /* 0x000ea20000002100 */
[----:B------:R-:W-:Y:S01]  /*0440*/  IMAD.IADD R3, R8, 0x1, -R9 ;  /* 0x0000000108037824 */ /* 0x000fe200078e0a09 */
[----:B------:R-:W-:Y:S01]  /*0450*/  ULDC.64 UR22, c[0x0][0x118] ;  /* 0x0000460000167ab9 */ /* 0x000fe20000000a00 */
[----:B------:R-:W-:Y:S02]  /*0460*/  IMAD.U32 R6, RZ, RZ, UR5 ;  /* 0x00000005ff067e24 */ /* 0x000fe4000f8e00ff */
[----:B------:R-:W-:Y:S01]  /*0470*/  IMAD.MOV.U32 R28, RZ, RZ, c[0x0][0x1a0] ;  /* 0x00006800ff1c7624 */ /* 0x000fe200078e00ff */
[----:B------:R-:W-:Y:S01]  /*0480*/  SHF.R.S32.HI R18, RZ, 0x1f, R3 ;  /* 0x0000001fff127819 */ /* 0x000fe20000011403 */
[----:B------:R-:W-:Y:S02]  /*0490*/  IMAD.U32 R92, RZ, RZ, UR20 ;  /* 0x00000014ff5c7e24 */ /* 0x000fe4000f8e00ff */
[----:B------:R-:W-:Y:S01]  /*04a0*/  IMAD.MOV.U32 R26, RZ, RZ, c[0x0][0x1d0] ;  /* 0x00007400ff1a7624 */ /* 0x000fe200078e00ff */
[----:B------:R-:W-:-:S02]  /*04b0*/  LEA.HI R18, R18, R3, RZ, 0x5 ;  /* 0x0000000312127211 */ /* 0x000fc400078f28ff */
[----:B------:R-:W-:Y:S02]  /*04c0*/  IADD3 R28, P1, R28, -c[0x0][0x1a8], RZ ;  /* 0x80006a001c1c7a10 */ /* 0x000fe40007f3e0ff */
[----:B------:R-:W-:-:S05]  /*04d0*/  LOP3.LUT R18, R18, 0xffffffe0, RZ, 0xc0, !PT ;  /* 0xffffffe012127812 */ /* 0x000fca00078ec0ff */
[----:B------:R-:W-:Y:S01]  /*04e0*/  IMAD.IADD R18, R3, 0x1, -R18 ;  /* 0x0000000103127824 */ /* 0x000fe200078e0a12 */
[----:B--2---:R-:W-:-:S04]  /*04f0*/  SHF.R.S32.HI R4, RZ, 0x1f, R73 ;  /* 0x0000001fff047819 */ /* 0x004fc80000011449 */
[----:B------:R-:W-:Y:S02]  /*0500*/  ISETP.NE.AND P0, PT, R18, RZ, PT ;  /* 0x000000ff1200720c */ /* 0x000fe40003f05270 */
[----:B------:R-:W-:Y:S02]  /*0510*/  LEA.HI R4, R4, R73, RZ, 0x5 ;  /* 0x0000004904047211 */ /* 0x000fe400078f28ff */
[----:B------:R-:W-:Y:S02]  /*0520*/  SEL R18, R18, 0x20, P0 ;  /* 0x0000002012127807 */ /* 0x000fe40000000000 */
[----:B------:R-:W-:Y:S02]  /*0530*/  LOP3.LUT R0, R4, 0xffffffe0, RZ, 0xc0, !PT ;  /* 0xffffffe004007812 */ /* 0x000fe400078ec0ff */
[----:B------:R-:W-:-:S03]  /*0540*/  SHF.R.S32.HI R4, RZ, 0x5, R4 ;  /* 0x00000005ff047819 */ /* 0x000fc60000011404 */
[----:B------:R-:W-:Y:S02]  /*0550*/  IMAD.IADD R0, R73, 0x1, -R0 ;  /* 0x0000000149007824 */ /* 0x000fe400078e0a00 */
[----:B------:R-:W-:-:S03]  /*0560*/  IMAD.SHL.U32 R10, R4, 0x10, RZ ;  /* 0x00000010040a7824 */ /* 0x000fc600078e00ff */
[----:B------:R-:W-:-:S04]  /*0570*/  SHF.R.S32.HI R11, RZ, 0x1f, R0 ;  /* 0x0000001fff0b7819 */ /* 0x000fc80000011400 */
[----:B------:R-:W-:-:S04]  /*0580*/  LEA.HI R11, R11, R0, RZ, 0x2 ;  /* 0x000000000b0b7211 */ /* 0x000fc800078f10ff */
[C---:B------:R-:W-:Y:S02]  /*0590*/  LEA.HI.SX32 R77, R11.reuse, R10, 0x1e ;  /* 0x0000000a0b4d7211 */ /* 0x040fe400078ff2ff */
[----:B------:R-:W-:Y:S02]  /*05a0*/  LOP3.LUT R11, R11, 0xfffffffc, RZ, 0xc0, !PT ;  /* 0xfffffffc0b0b7812 */ /* 0x000fe400078ec0ff */
[----:B------:R-:W-:Y:S01]  /*05b0*/  LEA.HI R14, R77, R77, RZ, 0x1 ;  /* 0x0000004d4d0e7211 */ /* 0x000fe200078f08ff */
[----:B------:R-:W-:Y:S02]  /*05c0*/  IMAD R43, R6, 0x40, R77 ;  /* 0x00000040062b7824 */ /* 0x000fe400078e024d */
[----:B------:R-:W-:Y:S01]  /*05d0*/  IMAD.IADD R11, R0, 0x1, -R11 ;  /* 0x00000001000b7824 */ /* 0x000fe200078e0a0b */
[----:B------:R-:W-:Y:S01]  /*05e0*/  IADD3 R0, -R9, 0x1f, R8 ;  /* 0x0000001f09007810 */ /* 0x000fe20007ffe108 */
[----:B------:R-:W-:Y:S01]  /*05f0*/  IMAD R42, R92, 0x40, R77 ;  /* 0x000000405c2a7824 */ /* 0x000fe200078e024d */
[----:B------:R-:W-:Y:S01]  /*0600*/  SHF.R.S32.HI R6, RZ, 0x1f, R43 ;  /* 0x0000001fff067819 */ /* 0x000fe2000001142b */
[--C-:B------:R-:W-:Y:S01]  /*0610*/  IMAD R46, R11, 0x8, R9.reuse ;  /* 0x000000080b2e7824 */ /* 0x100fe200078e0209 */
[----:B------:R-:W-:Y:S01]  /*0620*/  IADD3 R3, R0, 0x1f, RZ ;  /* 0x0000001f00037810 */ /* 0x000fe20007ffe0ff */
[----:B------:R-:W-:Y:S01]  /*0630*/  IMAD.IADD R9, R18, 0x1, R9 ;  /* 0x0000000112097824 */ /* 0x000fe200078e0209 */
[----:B------:R-:W-:Y:S01]  /*0640*/  IADD3 R5, R43, 0x8, RZ ;  /* 0x000000082b057810 */ /* 0x000fe20007ffe0ff */
[----:B------:R-:W-:Y:S01]  /*0650*/  IMAD R6, R6, c[0x0][0x190], RZ ;  /* 0x0000640006067a24 */ /* 0x000fe200078e02ff */
[----:B------:R-:W-:-:S02]  /*0660*/  SHF.R.S32.HI R47, RZ, 0x1f, R46 ;  /* 0x0000001fff2f7819 */ /* 0x000fc4000001142e */
[----:B------:R-:W-:Y:S01]  /*0670*/  ISETP.GE.U32.AND P3, PT, R3, 0x3f, PT ;  /* 0x0000003f0300780c */ /* 0x000fe20003f66070 */
[----:B------:R-:W-:Y:S01]  /*0680*/  IMAD R37, R43, c[0x0][0x194], R6 ;  /* 0x000065002b257a24 */ /* 0x000fe200078e0206 */
[----:B------:R-:W-:Y:S01]  /*0690*/  ISETP.GE.AND P4, PT, R5, c[0x0][0x164], PT ;  /* 0x0000590005007a0c */ /* 0x000fe20003f86270 */
[----:B------:R-:W-:Y:S01]  /*06a0*/  IMAD.WIDE.U32 R12, R43, c[0x0][0x190], R46 ;  /* 0x000064002b0c7a25 */ /* 0x000fe200078e002e */
[----:B------:R-:W-:Y:S02]  /*06b0*/  LOP3.LUT R6, R0, 0xffffffe0, RZ, 0xc0, !PT ;  /* 0xffffffe000067812 */ /* 0x000fe400078ec0ff */
[----:B------:R-:W-:Y:S01]  /*06c0*/  IMNMX R9, R9, R8, PT ;  /* 0x0000000809097217 */ /* 0x000fe20003800200 */
[----:B------:R-:W-:Y:S01]  /*06d0*/  IMAD.IADD R3, R13, 0x1, R37 ;  /* 0x000000010d037824 */ /* 0x000fe200078e0225 */
[----:B------:R-:W-:Y:S01]  /*06e0*/  LEA R24, P0, R12, R39, 0x1 ;  /* 0x000000270c187211 */ /* 0x000fe200078008ff */
[----:B------:R-:W-:Y:S01]  /*06f0*/  IMAD.MOV.U32 R5, RZ, RZ, c[0x0][0x1a4] ;  /* 0x00006900ff057624 */ /* 0x000fe200078e00ff */
[----:B------:R-:W-:-:S02]  /*0700*/  ISETP.GE.AND P5, PT, R43, c[0x0][0x164], PT ;  /* 0x000059002b007a0c */ /* 0x000fc40003fa6270 */
[----:B------:R-:W-:Y:S02]  /*0710*/  LEA.HI.X R25, R12, R38, R3, 0x1, P0 ;  /* 0x000000260c197211 */ /* 0x000fe400000f0c03 */
[----:B------:R-:W-:Y:S02]  /*0720*/  IADD3 R3, R77, 0x8, RZ ;  /* 0x000000084d037810 */ /* 0x000fe40007ffe0ff */
[----:B------:R-:W-:Y:S02]  /*0730*/  ISETP.NE.AND P2, PT, R6, 0x20, PT ;  /* 0x000000200600780c */ /* 0x000fe40003f45270 */
[----:B------:R-:W-:Y:S02]  /*0740*/  LEA.HI R10, R3, R3, RZ, 0x1 ;  /* 0x00000003030a7211 */ /* 0x000fe400078f08ff */
[----:B------:R-:W-:Y:S02]  /*0750*/  IADD3.X R5, R5, ~c[0x0][0x1ac], RZ, P1, !PT ;  /* 0x80006b0005057a10 */ /* 0x000fe40000ffe4ff */
[----:B------:R-:W-:-:S02]  /*0760*/  LOP3.LUT R16, R10, 0x3ffffffe, RZ, 0xc0, !PT ;  /* 0x3ffffffe0a107812 */ /* 0x000fc400078ec0ff */
[----:B------:R-:W-:Y:S02]  /*0770*/  IADD3 R6, R42, 0x8, RZ ;  /* 0x000000082a067810 */ /* 0x000fe40007ffe0ff */
[----:B------:R-:W-:Y:S01]  /*0780*/  IADD3 R28, P1, R28, c[0x0][0x198], RZ ;  /* 0x000066001c1c7a10 */ /* 0x000fe20007f3e0ff */
[----:B------:R-:W-:Y:S01]  /*0790*/  IMAD.IADD R16, R3, 0x1, -R16 ;  /* 0x0000000103107824 */ /* 0x000fe200078e0a10 */
[CC--:B------:R-:W-:Y:S01]  /*07a0*/  ISETP.LT.AND P6, PT, R46.reuse, R9.reuse, !P5 ;  /* 0x000000092e00720c */ /* 0x0c0fe20006fc1270 */
[----:B------:R-:W-:Y:S01]  /*07b0*/  IMAD.MOV.U32 R3, RZ, RZ, c[0x0][0x1d4] ;  /* 0x00007500ff037624 */ /* 0x000fe200078e00ff */
[----:B------:R-:W-:Y:S02]  /*07c0*/  SEL R7, RZ, 0x1, P5 ;  /* 0x00000001ff077807 */ /* 0x000fe40002800000 */
[----:B------:R-:W-:Y:S02]  /*07d0*/  ISETP.LT.AND P5, PT, R46, R9, !P4 ;  /* 0x000000092e00720c */ /* 0x000fe400067a1270 */
[----:B------:R-:W-:-:S02]  /*07e0*/  SEL R94, RZ, 0xffffffff, P4 ;  /* 0xffffffffff5e7807 */ /* 0x000fc40002000000 */
[----:B------:R-:W-:Y:S02]  /*07f0*/  ISETP.GE.AND P4, PT, R6, c[0x0][0x168], PT ;  /* 0x00005a0006007a0c */ /* 0x000fe40003f86270 */
[----:B------:R-:W-:Y:S01]  /*0800*/  IADD3.X R29, R5, c[0x0][0x19c], RZ, P1, !PT ;  /* 0x00006700051d7a10 */ /* 0x000fe20000ffe4ff */
[----:B------:R-:W-:Y:S01]  /*0810*/  IMAD.SHL.U32 R94, R94, 0x2, RZ ;  /* 0x000000025e5e7824 */ /* 0x000fe200078e00ff */
[----:B------:R-:W-:Y:S02]  /*0820*/  IADD3 R26, P1, R26, -c[0x0][0x1d8], RZ ;  /* 0x800076001a1a7a10 */ /* 0x000fe40007f3e0ff */
[----:B------:R-:W-:Y:S01]  /*0830*/  SEL R95, RZ, 0xffffffff, P4 ;  /* 0xffffffffff5f7807 */ /* 0x000fe20002000000 */
[----:B------:R-:W-:Y:S01]  /*0840*/  IMAD.WIDE R28, R18, 0x2, R28 ;  /* 0x00000002121c7825 */ /* 0x000fe200078e021c */
[----:B------:R-:W-:Y:S02]  /*0850*/  ISETP.GE.AND P0, PT, R46, R9, PT ;  /* 0x000000092e00720c */ /* 0x000fe40003f06270 */
[----:B------:R-:W-:Y:S01]  /*0860*/  SHF.R.S32.HI R5, RZ, 0x1f, R42 ;  /* 0x0000001fff057819 */ /* 0x000fe2000001142a */
[----:B------:R-:W-:Y:S01]  /*0870*/  IMAD.SHL.U32 R95, R95, 0x2, RZ ;  /* 0x000000025f5f7824 */ /* 0x000fe200078e00ff */
[----:B------:R-:W-:Y:S01]  /*0880*/  IADD3.X R3, R3, ~c[0x0][0x1dc], RZ, P1, !PT ;  /* 0x8000770003037a10 */ /* 0x000fe20000ffe4ff */
[C---:B------:R-:W-:Y:S01]  /*0890*/  IMAD.WIDE.U32 R8, R42.reuse, c[0x0][0x1c0], R46 ;  /* 0x000070002a087a25 */ /* 0x040fe200078e002e */
[----:B------:R-:W-:-:S02]  /*08a0*/  ISETP.GE.AND P1, PT, R42, c[0x0][0x168], PT ;  /* 0x00005a002a007a0c */ /* 0x000fc40003f26270 */
[----:B------:R-:W-:Y:S01]  /*08b0*/  ISETP.LT.AND P4, PT, R6, c[0x0][0x168], !P0 ;  /* 0x00005a0006007a0c */ /* 0x000fe20004781270 */
[----:B------:R-:W-:Y:S01]  /*08c0*/  IMAD R5, R5, c[0x0][0x1c0], RZ ;  /* 0x0000700005057a24 */ /* 0x000fe200078e02ff */
[----:B------:R-:W-:Y:S02]  /*08d0*/  SEL R6, RZ, 0x1, P1 ;  /* 0x00000001ff067807 */ /* 0x000fe40000800000 */
[----:B------:R-:W-:Y:S01]  /*08e0*/  IADD3 R26, P1, R26, c[0x0][0x1c8], RZ ;  /* 0x000072001a1a7a10 */ /* 0x000fe20007f3e0ff */
[----:B------:R-:W-:Y:S01]  /*08f0*/  IMAD R36, R42, c[0x0][0x1c4], R5 ;  /* 0x000071002a247a24 */ /* 0x000fe200078e0205 */
[----:B------:R-:W-:Y:S02]  /*0900*/  LOP3.LUT R95, R95, 0x2, R6, 0xe2, !PT ;  /* 0x000000025f5f7812 */ /* 0x000fe400078ee206 */
[----:B------:R-:W-:Y:S01]  /*0910*/  IADD3.X R27, R3, c[0x0][0x1cc], RZ, P1, !PT ;  /* 0x00007300031b7a10 */ /* 0x000fe20000ffe4ff */
[----:B------:R-:W-:Y:S01]  /*0920*/  IMAD.IADD R5, R9, 0x1, R36 ;  /* 0x0000000109057824 */ /* 0x000fe200078e0224 */
[----:B------:R-:W-:-:S02]  /*0930*/  LOP3.LUT R6, R14, 0x3ffffffe, RZ, 0xc0, !PT ;  /* 0x3ffffffe0e067812 */ /* 0x000fc400078ec0ff */
[----:B------:R-:W-:Y:S01]  /*0940*/  SEL R12, RZ, 0xffffffff, !P5 ;  /* 0xffffffffff0c7807 */ /* 0x000fe20006800000 */
[----:B------:R-:W-:Y:S01]  /*0950*/  IMAD.WIDE R26, R18, 0x2, R26 ;  /* 0x00000002121a7825 */ /* 0x000fe200078e021a */
[----:B------:R-:W-:Y:S02]  /*0960*/  LEA R22, P5, R8, R41, 0x1 ;  /* 0x0000002908167211 */ /* 0x000fe400078a08ff */
[----:B------:R-:W-:Y:S01]  /*0970*/  ISETP.LT.AND P0, PT, R42, c[0x0][0x168], !P0 ;  /* 0x00005a002a007a0c */ /* 0x000fe20004701270 */
[----:B------:R-:W-:Y:S01]  /*0980*/  IMAD.IADD R6, R77, 0x1, -R6 ;  /* 0x000000014d067824 */ /* 0x000fe200078e0a06 */
[----:B------:R-:W-:Y:S01]  /*0990*/  LEA.HI.X R23, R8, R40, R5, 0x1, P5 ;  /* 0x0000002808177211 */ /* 0x000fe200028f0c05 */
[----:B------:R-:W-:Y:S01]  /*09a0*/  IMAD.SHL.U32 R12, R12, 0x2, RZ ;  /* 0x000000020c0c7824 */ /* 0x000fe200078e00ff */
[----:B------:R-:W-:Y:S01]  /*09b0*/  LOP3.LUT R94, R94, 0x2, R7, 0xe2, !PT ;  /* 0x000000025e5e7812 */ /* 0x000fe200078ee207 */
[----:B------:R-:W-:Y:S01]  /*09c0*/  IMAD R5, R6, 0x4, R11 ;  /* 0x0000000406057824 */ /* 0x000fe200078e020b */
[----:B------:R-:W-:-:S02]  /*09d0*/  SEL R8, RZ, 0x1, !P0 ;  /* 0x00000001ff087807 */ /* 0x000fc40004000000 */
[----:B------:R-:W-:Y:S02]  /*09e0*/  SEL R7, RZ, 0x1, !P6 ;  /* 0x00000001ff077807 */ /* 0x000fe40007000000 */
[----:B------:R-:W-:Y:S02]  /*09f0*/  IADD3 R6, P0, R26, R22, RZ ;  /* 0x000000161a067210 */ /* 0x000fe40007f1e0ff */
[--C-:B------:R-:W-:Y:S02]  /*0a00*/  SHF.R.S32.HI R21, RZ, 0x1, R14.reuse ;  /* 0x00000001ff157819 */ /* 0x100fe4000001140e */
[----:B------:R-:W-:Y:S01]  /*0a10*/  LOP3.LUT R12, R12, 0x2, R7, 0xe2, !PT ;  /* 0x000000020c0c7812 */ /* 0x000fe200078ee207 */
[----:B------:R-:W-:Y:S01]  /*0a20*/  IMAD.X R7, R27, 0x1, R23, P0 ;  /* 0x000000011b077824 */ /* 0x000fe200000e0617 */
[----:B------:R-:W-:Y:S01]  /*0a30*/  SHF.R.S32.HI R14, RZ, 0x1f, R14 ;  /* 0x0000001fff0e7819 */ /* 0x000fe2000001140e */
[----:B------:R-:W-:Y:S01]  /*0a40*/  IMAD R27, R16, 0x4, R11 ;  /* 0x00000004101b7824 */ /* 0x000fe200078e020b */
[----:B------:R-:W-:-:S02]  /*0a50*/  SHF.R.S32.HI R20, RZ, 0x1f, R5 ;  /* 0x0000001fff147819 */ /* 0x000fc40000011405 */
[----:B------:R-:W-:Y:S02]  /*0a60*/  LEA.HI R14, R14, R21, RZ, 0x2 ;  /* 0x000000150e0e7211 */ /* 0x000fe400078f10ff */
[----:B------:R-:W-:Y:S02]  /*0a70*/  LEA.HI R20, R20, R5, RZ, 0x2 ;  /* 0x0000000514147211 */ /* 0x000fe400078f10ff */
[--C-:B------:R-:W-:Y:S02]  /*0a80*/  SHF.R.S32.HI R17, RZ, 0x1, R10.reuse ;  /* 0x00000001ff117819 */ /* 0x100fe4000001140a */
[----:B------:R-:W-:Y:S02]  /*0a90*/  SHF.R.S32.HI R10, RZ, 0x1f, R10 ;  /* 0x0000001fff0a7819 */ /* 0x000fe4000001140a */
[----:B------:R-:W-:Y:S02]  /*0aa0*/  SHF.R.S32.HI R16, RZ, 0x1f, R27 ;  /* 0x0000001fff107819 */ /* 0x000fe4000001141b */
[----:B------:R-:W-:-:S02]  /*0ab0*/  LOP3.LUT R14, R14, 0x1ffffffc, RZ, 0xc0, !PT ;  /* 0x1ffffffc0e0e7812 */ /* 0x000fc400078ec0ff */
[----:B------:R-:W-:Y:S02]  /*0ac0*/  LOP3.LUT R20, R20, 0xfffffffc, RZ, 0xc0, !PT ;  /* 0xfffffffc14147812 */ /* 0x000fe400078ec0ff */
[----:B------:R-:W-:Y:S01]  /*0ad0*/  LEA.HI R10, R10, R17, RZ, 0x2 ;  /* 0x000000110a0a7211 */ /* 0x000fe200078f10ff */
[----:B------:R-:W-:Y:S01]  /*0ae0*/  IMAD.IADD R19, R21, 0x1, -R14 ;  /* 0x0000000115137824 */ /* 0x000fe200078e0a0e */
[----:B------:R-:W-:Y:S01]  /*0af0*/  LEA.HI R16, R16, R27, RZ, 0x2 ;  /* 0x0000001b10107211 */ /* 0x000fe200078f10ff */
[----:B------:R-:W-:Y:S01]  /*0b00*/  IMAD.IADD R14, R5, 0x1, -R20 ;  /* 0x00000001050e7824 */ /* 0x000fe200078e0a14 */
[----:B------:R-:W-:Y:S02]  /*0b10*/  LOP3.LUT R10, R10, 0x1ffffffc, RZ, 0xc0, !PT ;  /* 0x1ffffffc0a0a7812 */ /* 0x000fe400078ec0ff */
[----:B------:R-:W-:Y:S02]  /*0b20*/  LOP3.LUT R16, R16, 0xfffffffc, RZ, 0xc0, !PT ;  /* 0xfffffffc10107812 */ /* 0x000fe400078ec0ff */
[----:B------:R-:W-:Y:S01]  /*0b30*/  LOP3.LUT R19, R14, R19, RZ, 0x3c, !PT ;  /* 0x000000130e137212 */ /* 0x000fe200078e3cff */
[----:B------:R-:W-:Y:S01]  /*0b40*/  IMAD.IADD R13, R17, 0x1, -R10 ;  /* 0x00000001110d7824 */ /* 0x000fe200078e0a0a */
[----:B------:R-:W-:Y:S01]  /*0b50*/  SEL R3, RZ, 0xffffffff, !P4 ;  /* 0xffffffffff037807 */ /* 0x000fe20006000000 */
[----:B------:R-:W-:Y:S01]  /*0b60*/  IMAD.IADD R14, R27, 0x1, -R16 ;  /* 0x000000011b0e7824 */ /* 0x000fe200078e0a10 */
[----:B------:R-:W-:Y:S01]  /*0b70*/  SEL R12, R12, RZ, P3 ;  /* 0x000000ff0c0c7207 */ /* 0x000fe20001800000 */
[----:B------:R-:W-:Y:S01]  /*0b80*/  IMAD.IADD R20, R20, 0x1, R19 ;  /* 0x0000000114147824 */ /* 0x000fe200078e0213 */
[----:B------:R-:W-:Y:S01]  /*0b90*/  IADD3 R26, P0, R24, c[0x0][0x198], RZ ;  /* 0x00006600181a7a10 */ /* 0x000fe20007f1e0ff */
[----:B------:R-:W-:Y:S01]  /*0ba0*/  IMAD.SHL.U32 R3, R3, 0x2, RZ ;  /* 0x0000000203037824 */ /* 0x000fe200078e00ff */
[----:B------:R-:W-:Y:S01]  /*0bb0*/  LOP3.LUT R13, R14, R13, RZ, 0x3c, !PT ;  /* 0x0000000d0e0d7212 */ /* 0x000fe200078e3cff */
[----:B------:R-:W-:Y:S01]  /*0bc0*/  IMAD.SHL.U32 R10, R12, 0x10, RZ ;  /* 0x000000100c0a7824 */ /* 0x000fe200078e00ff */
[----:B------:R-:W-:Y:S01]  /*0bd0*/  IADD3.X R27, R25, c[0x0][0x19c], RZ, P0, !PT ;  /* 0x00006700191b7a10 */ /* 0x000fe200007fe4ff */
[----:B------:R-:W-:Y:S01]  /*0be0*/  IMAD R20, R21, 0x18, R20 ;  /* 0x0000001815147824 */ /* 0x000fe200078e0214 */
[----:B------:R-:W-:Y:S01]  /*0bf0*/  LOP3.LUT R3, R3, 0x2, R8, 0xe2, !PT ;  /* 0x0000000203037812 */ /* 0x000fe200078ee208 */
[----:B------:R-:W-:Y:S01]  /*0c00*/  IMAD.IADD R16, R16, 0x1, R13 ;  /* 0x0000000110107824 */ /* 0x000fe200078e020d */
[----:B------:R-:W-:Y:S01]  /*0c10*/  LOP3.LUT P5, RZ, R10, 0x10, RZ, 0xc0, !PT ;  /* 0x000000100aff7812 */ /* 0x000fe200078ac0ff */
[----:B------:R-:W-:Y:S01]  /*0c20*/  IMAD.SHL.U32 R12, R12, 0x8, RZ ;  /* 0x000000080c0c7824 */ /* 0x000fe200078e00ff */
[----:B------:R-:W-:Y:S01]  /*0c30*/  SEL R3, R3, RZ, P3 ;  /* 0x000000ff03037207 */ /* 0x000fe20001800000 */
[----:B------:R-:W-:Y:S01]  /*0c40*/  IMAD R16, R17, 0x18, R16 ;  /* 0x0000001811107824 */ /* 0x000fe200078e0210 */
[----:B------:R-:W-:Y:S01]  /*0c50*/  SEL R94, R94, RZ, P2 ;  /* 0x000000ff5e5e7207 */ /* 0x000fe20001000000 */
[----:B------:R-:W-:Y:S01]  /*0c60*/  IMAD.SHL.U32 R20, R20, 0x8, RZ ;  /* 0x0000000814147824 */ /* 0x000fe200078e00ff */
[----:B------:R-:W-:Y:S01]  /*0c70*/  LOP3.LUT P3, RZ, R12, 0x10, RZ, 0xc0, !PT ;  /* 0x000000100cff7812 */ /* 0x000fe2000786c0ff */
[----:B------:R-:W-:Y:S01]  /*0c80*/  IMAD.SHL.U32 R16, R16, 0x8, RZ ;  /* 0x0000000810107824 */ /* 0x000fe200078e00ff */
[----:B------:R-:W-:Y:S01]  /*0c90*/  IADD3 R8, P1, R28, R24, RZ ;  /* 0x000000181c087210 */ /* 0x000fe20007f3e0ff */
[----:B------:R-:W-:Y:S01]  /*0ca0*/  IMAD.SHL.U32 R70, R20, 0x2, RZ ;  /* 0x0000000214467824 */ /* 0x000fe200078e00ff */
[----:B------:R-:W-:Y:S01]  /*0cb0*/  SEL R95, R95, RZ, P2 ;  /* 0x000000ff5f5f7207 */ /* 0x000fe20001000000 */
[----:B------:R-:W-:Y:S01]  /*0cc0*/  IMAD.SHL.U32 R16, R16, 0x2, RZ ;  /* 0x0000000210107824 */ /* 0x000fe200078e00ff */
[----:B------:R-:W-:Y:S01]  /*0cd0*/  IADD3 R12, P2, R22, c[0x0][0x1c8], RZ ;  /* 0x00007200160c7a10 */ /* 0x000fe20007f5e0ff */
[----:B------:R-:W-:Y:S01]  /*0ce0*/  IMAD.SHL.U32 R5, R94, 0x10, RZ ;  /* 0x000000105e057824 */ /* 0x000fe200078e00ff */
[----:B------:R-:W-:Y:S01]  /*0cf0*/  LOP3.LUT R70, R70, 0xfffffff0, RZ, 0xc0, !PT ;  /* 0xfffffff046467812 */ /* 0x000fe200078ec0ff */
[----:B------:R-:W-:Y:S01]  /*0d00*/  IMAD.X R9, R29, 0x1, R25, P1 ;  /* 0x000000011d097824 */ /* 0x000fe200008e0619 */
[----:B------:R-:W-:-:S02]  /*0d10*/  LOP3.LUT R69, R16, 0xfffffff0, RZ, 0xc0, !PT ;  /* 0xfffffff010457812 */ /* 0x000fc400078ec0ff */
[----:B------:R-:W-:Y:S01]  /*0d20*/  LOP3.LUT P4, RZ, R5, 0x10, RZ, 0xc0, !PT ;  /* 0x0000001005ff7812 */ /* 0x000fe2000788c0ff */
[----:B------:R-:W-:Y:S01]  /*0d30*/  @!PT LDS RZ, [RZ] ;  /* 0x00000000fffff984 */ /* 0x000fe20000000800 */
[----:B------:R-:W-:Y:S01]  /*0d40*/  @!PT LDS RZ, [RZ] ;  /* 0x00000000fffff984 */ /* 0x000fe20000000800 */
[----:B------:R-:W-:Y:S01]  /*0d50*/  @!PT LDS RZ, [RZ] ;  /* 0x00000000fffff984 */ /* 0x000fe20000000800 */
[----:B------:R2:W-:Y:S01]  /*0d60*/  LDGSTS.E.BYPASS.LTC128B.128 [R70], [R24.64], P5 ;  /* 0x0000000018467fae */ /* 0x0005e2000a901d56 */
[----:B------:R-:W-:Y:S01]  /*0d70*/  IMAD.SHL.U32 R5, R94, 0x8, RZ ;  /* 0x000000085e057824 */ /* 0x000fe200078e00ff */
[----:B------:R-:W-:Y:S02]  /*0d80*/  IADD3.X R13, R23, c[0x0][0x1cc], RZ, P2, !PT ;  /* 0x00007300170d7a10 */ /* 0x000fe400017fe4ff */
[----:B------:R2:W-:Y:S01]  /*0d90*/  LDGSTS.E.BYPASS.LTC128B.128 [R69], [R26.64], P3 ;  /* 0x000000001a457fae */ /* 0x0005e20009901d56 */
[----:B------:R-:W-:Y:S02]  /*0da0*/  ISETP.NE.U32.AND P3, PT, RZ, c[0x0][0x338], PT ;  /* 0x0000ce00ff007a0c */ /* 0x000fe40003f65070 */
[----:B------:R-:W-:Y:S01]  /*0db0*/  LOP3.LUT P1, RZ, R5, 0x10, RZ, 0xc0, !PT ;  /* 0x0000001005ff7812 */ /* 0x000fe2000782c0ff */
[C---:B------:R-:W-:Y:S01]  /*0dc0*/  IMAD.SHL.U32 R5, R3.reuse, 0x10, RZ ;  /* 0x0000001003057824 */ /* 0x040fe200078e00ff */
[----:B------:R-:W-:Y:S01]  /*0dd0*/  ISETP.NE.AND.EX P5, PT, RZ, c[0x0][0x33c], PT, P3 ;  /* 0x0000cf00ff007a0c */ /* 0x000fe20003fa5330 */
[----:B------:R-:W-:Y:S01]  /*0de0*/  IMAD.SHL.U32 R3, R3, 0x8, RZ ;  /* 0x0000000803037824 */ /* 0x000fe200078e00ff */
[----:B------:R-:W-:-:S02]  /*0df0*/  IADD3 R48, P3, R8, c[0x0][0x198], RZ ;  /* 0x0000660008307a10 */ /* 0x000fc40007f7e0ff */
[----:B------:R-:W-:Y:S02]  /*0e00*/  LOP3.LUT P6, RZ, R5, 0x10, RZ, 0xc0, !PT ;  /* 0x0000001005ff7812 */ /* 0x000fe400078cc0ff */
[----:B------:R-:W-:Y:S01]  /*0e10*/  LOP3.LUT P0, RZ, R3, 0x10, RZ, 0xc0, !PT ;  /* 0x0000001003ff7812 */ /* 0x000fe2000780c0ff */
[----:B------:R-:W-:Y:S01]  /*0e20*/  IMAD.SHL.U32 R3, R95, 0x10, RZ ;  /* 0x000000105f037824 */ /* 0x000fe200078e00ff */
[----:B------:R-:W-:-:S04]  /*0e30*/  IADD3.X R49, R9, c[0x0][0x19c], RZ, P3, !PT ;  /* 0x0000670009317a10 */ /* 0x000fc80001ffe4ff */
[----:B------:R-:W-:Y:S01]  /*0e40*/  LOP3.LUT P2, RZ, R3, 0x10, RZ, 0xc0, !PT ;  /* 0x0000001003ff7812 */ /* 0x000fe2000784c0ff */
[----:B------:R-:W-:Y:S02]  /*0e50*/  @P5 IMAD.MOV.U32 R16, RZ, RZ, c[0x0][0x338] ;  /* 0x0000ce00ff105624 */ /* 0x000fe400078e00ff */
[----:B------:R-:W-:Y:S02]  /*0e60*/  @P5 IMAD.MOV.U32 R17, RZ, RZ, c[0x0][0x33c] ;  /* 0x0000cf00ff115624 */ /* 0x000fe400078e00ff */
[----:B------:R-:W-:Y:S01]  /*0e70*/  IMAD.SHL.U32 R3, R95, 0x8, RZ ;  /* 0x000000085f037824 */ /* 0x000fe200078e00ff */
[----:B------:R3:W-:Y:S04]  /*0e80*/  LDGSTS.E.BYPASS.LTC128B.128 [R70+0x3000], [R22.64], P6 ;  /* 0x0300000016467fae */ /* 0x0007e8000b101d56 */
[----:B------:R-:W-:Y:S01]  /*0e90*/  LOP3.LUT P6, RZ, R3, 0x10, RZ, 0xc0, !PT ;  /* 0x0000001003ff7812 */ /* 0x000fe200078cc0ff */
[----:B------:R4:W-:Y:S01]  /*0ea0*/  LDGSTS.E.BYPASS.LTC128B.128 [R69+0x3000], [R12.64], P0 ;  /* 0x030000000c457fae */ /* 0x0009e20008101d56 */
[----:B------:R-:W-:-:S02]  /*0eb0*/  SHF.R.U32.HI R3, RZ, 0x5, R73 ;  /* 0x00000005ff037819 */ /* 0x000fc40000011649 */
[----:B------:R-:W-:Y:S01]  /*0ec0*/  IADD3 R44, P0, R6, c[0x0][0x1c8], RZ ;  /* 0x00007200062c7a10 */ /* 0x000fe20007f1e0ff */
[----:B------:R-:W0:Y:S03]  /*0ed0*/  LDGDEPBAR ;  /* 0x00000000000079af */ /* 0x000e260000000000 */
[----:B------:R-:W-:Y:S01]  /*0ee0*/  IADD3.X R45, R7, c[0x0][0x1cc], RZ, P0, !PT ;  /* 0x00007300072d7a10 */ /* 0x000fe200007fe4ff */
[----:B------:R-:W1:Y:S04]  /*0ef0*/  SHFL.IDX PT, R3, R3, RZ, 0x1f ;  /* 0x00001fff03037589 */ /* 0x000e6800000e0000 */
[----:B------:R2:W-:Y:S04]  /*0f00*/  LDGSTS.E.BYPASS.LTC128B.128 [R70+0x80], [R8.64], P4 ;  /* 0x0008000008467fae */ /* 0x0005e8000a101d56 */
[----:B------:R2:W-:Y:S04]  /*0f10*/  LDGSTS.E.BYPASS.LTC128B.128 [R69+0x80], [R48.64], P1 ;  /* 0x0008000030457fae */ /* 0x0005e80008901d56 */
[----:B------:R3:W-:Y:S01]  /*0f20*/  LDGSTS.E.BYPASS.LTC128B.128 [R70+0x3080], [R6.64], P2 ;  /* 0x0308000006467fae */ /* 0x0007e20009101d56 */
[----:B------:R-:W-:-:S03]  /*0f30*/  ISETP.GE.AND P0, PT, R0, 0x20, PT ;  /* 0x000000200000780c */ /* 0x000fc60003f06270 */
[----:B------:R3:W-:Y:S01]  /*0f40*/  LDGSTS.E.BYPASS.LTC128B.128 [R69+0x3080], [R44.64], P6 ;  /* 0x030800002c457fae */ /* 0x0007e2000b101d56 */
[----:B----4-:R-:W-:-:S03]  /*0f50*/  SHF.R.S32.HI R13, RZ, 0x1f, R0 ;  /* 0x0000001fff0d7819 */ /* 0x010fc60000011400 */
[----:B------:R-:W0:Y:S04]  /*0f60*/  LDGDEPBAR ;  /* 0x00000000000079af */ /* 0x000e280000000000 */
[----:B------:R4:W5:Y:S01]  /*0f70*/  @P5 LDG.E.U16 R76, [R16.64] ;  /* 0x00000016104c5981 */ /* 0x000962000c1e1500 */
[----:B------:R-:W-:Y:S01]  /*0f80*/  IMAD.IADD R55, R15, 0x1, -R80 ;  /* 0x000000010f377824 */ /* 0x000fe200078e0a50 */
[----:B------:R-:W-:Y:S01]  /*0f90*/  LOP3.LUT R75, R73, 0x6, RZ, 0xc0, !PT ;  /* 0x00000006494b7812 */ /* 0x000fe200078ec0ff */
[----:B-1----:R1:W1:Y:S01]  /*0fa0*/  R2UR UR4, R3 ;  /* 0x00000000030473c2 */ /* 0x00226200000e0000 */
[----:B------:R-:W-:Y:S01]  /*0fb0*/  ULDC UR19, c[0x0][0x168] ;  /* 0x00005a0000137ab9 */ /* 0x000fe20000000800 */
[----:B------:R-:W-:Y:S01]  /*0fc0*/  IMAD R77, R4, 0x30, R77 ;  /* 0x00000030044d7824 */ /* 0x000fe200078e024d */
[----:B------:R-:W-:Y:S01]  /*0fd0*/  SHF.R.S32.HI R12, RZ, 0x1f, R55 ;  /* 0x0000001fff0c7819 */ /* 0x000fe20000011437 */
[----:B------:R-:W-:Y:S01]  /*0fe0*/  USHF.R.S32.HI UR5, URZ, 0x1f, UR19 ;  /* 0x0000001f3f057899 */ /* 0x000fe20008011413 */
[----:B------:R-:W-:-:S02]  /*0ff0*/  SHF.R.U32.HI R75, RZ, 0x1, R75 ;  /* 0x00000001ff4b7819 */ /* 0x000fc4000001164b */
[C---:B------:R-:W-:Y:S01]  /*1000*/  LOP3.LUT R5, R73.reuse, 0x7, RZ, 0xc0, !PT ;  /* 0x0000000749057812 */ /* 0x040fe200078ec0ff */
[----:B------:R-:W-:Y:S01]  /*1010*/  ULEA.HI UR5, UR5, UR19, URZ, 0x5 ;  /* 0x0000001305057291 */ /* 0x000fe2000f8f283f */
[----:B--2---:R-:W-:Y:S02]  /*1020*/  SHF.R.U32.HI R9, RZ, 0x3, R73 ;  /* 0x00000003ff097819 */ /* 0x004fe40000011649 */
[----:B------:R-:W-:Y:S01]  /*1030*/  SHF.R.U32.HI R74, RZ, 0x1, R5 ;  /* 0x00000001ff4a7819 */ /* 0x000fe20000011605 */
[C---:B---3--:R-:W-:Y:S01]  /*1040*/  IMAD.SHL.U32 R7, R73.reuse, 0x4, RZ ;  /* 0x0000000449077824 */ /* 0x048fe200078e00ff */
[----:B------:R-:W-:Y:S01]  /*1050*/  LOP3.LUT R6, R73, 0x1f, RZ, 0xc0, !PT ;  /* 0x0000001f49067812 */ /* 0x000fe200078ec0ff */
[----:B------:R-:W-:Y:S01]  /*1060*/  ULOP3.LUT UR5, UR5, 0xffffffe0, URZ, 0xc0, !UPT ;  /* 0xffffffe005057892 */ /* 0x000fe2000f8ec03f */
[----:B------:R-:W-:Y:S02]  /*1070*/  LOP3.LUT R74, R74, 0x1, R9, 0x78, !PT ;  /* 0x000000014a4a7812 */ /* 0x000fe400078e7809 */
[----:B------:R-:W-:Y:S01]  /*1080*/  SHF.R.U32.HI R10, RZ, 0x4, R6 ;  /* 0x00000004ff0a7819 */ /* 0x000fe20000011606 */
[----:B------:R-:W-:Y:S01]  /*1090*/  UIADD3 UR19, -UR5, UR19, URZ ;  /* 0x0000001305137290 */ /* 0x000fe2000fffe13f */
[----:B------:R-:W-:Y:S01]  /*10a0*/  LOP3.LUT R7, R7, 0x4, RZ, 0xc0, !PT ;  /* 0x0000000407077812 */ /* 0x000fe200078ec0ff */
[----:B------:R-:W-:-:S04]  /*10b0*/  DEPBAR.LE SB0, 0x1 ;  /* 0x000080400000791a */ /* 0x000fc80000000000 */
[----:B-1----:R-:W-:Y:S01]  /*10c0*/  LEA.HI R3, R12, R55, RZ, 0x5 ;  /* 0x000000370c037211 */ /* 0x002fe200078f28ff */
[----:B------:R-:W-:Y:S01]  /*10d0*/  IMAD.SHL.U32 R8, R10, 0x8, RZ ;  /* 0x000000080a087824 */ /* 0x000fe200078e00ff */
[----:B------:R-:W-:Y:S01]  /*10e0*/  LOP3.LUT R75, R7, R10, R75, 0xf6, !PT ;  /* 0x0000000a074b7212 */ /* 0x000fe200078ef64b */
[----:B------:R-:W-:Y:S01]  /*10f0*/  USHF.R.S32.HI UR18, URZ, 0x1f, UR4 ;  /* 0x0000001f3f127899 */ /* 0x000fe20008011404 */
[----:B------:R-:W-:Y:S01]  /*1100*/  LOP3.LUT R10, R3, 0xffffffe0, RZ, 0xc0, !PT ;  /* 0xffffffe0030a7812 */ /* 0x000fe200078ec0ff */
[----:B------:R-:W-:Y:S01]  /*1110*/  IMAD.MOV.U32 R3, RZ, RZ, 0x1 ;  /* 0x00000001ff037424 */ /* 0x000fe200078e00ff */
[----:B------:R-:W-:Y:S01]  /*1120*/  LOP3.LUT R5, R8, 0xfffffff8, R5, 0xe2, !PT ;  /* 0xfffffff808057812 */ /* 0x000fe200078ee205 */
[----:B------:R-:W-:Y:S01]  /*1130*/  ULEA.HI UR18, UR18, UR4, URZ, 0x2 ;  /* 0x0000000412127291 */ /* 0x000fe2000f8f103f */
[----:B------:R-:W-:Y:S01]  /*1140*/  ISETP.NE.AND P1, PT, RZ, UR19, PT ;  /* 0x00000013ff007c0c */ /* 0x000fe2000bf25270 */
[----:B------:R-:W-:Y:S01]  /*1150*/  IMAD.IADD R55, R55, 0x1, -R10 ;  /* 0x0000000137377824 */ /* 0x000fe200078e0a0a */
[----:B------:R-:W-:Y:S01]  /*1160*/  LEA.HI R10, R77, R77, RZ, 0x1 ;  /* 0x0000004d4d0a7211 */ /* 0x000fe200078f08ff */
[----:B------:R-:W-:Y:S01]  /*1170*/  ULOP3.LUT UR5, UR18, 0xfffffffc, URZ, 0xc0, !UPT ;  /* 0xfffffffc12057892 */ /* 0x000fe2000f8ec03f */
[----:B------:R-:W-:Y:S01]  /*1180*/  LOP3.LUT R74, R74, R7, RZ, 0xfc, !PT ;  /* 0x000000074a4a7212 */ /* 0x000fe200078efcff */
[----:B------:R-:W-:Y:S01]  /*1190*/  USHF.R.S32.HI UR18, URZ, 0x2, UR18 ;  /* 0x000000023f127899 */ /* 0x000fe20008011412 */
[----:B------:R-:W-:Y:S01]  /*11a0*/  LOP3.LUT R4, R10, 0x3ffffffe, RZ, 0xc0, !PT ;  /* 0x3ffffffe0a047812 */ /* 0x000fe200078ec0ff */
[----:B------:R-:W-:Y:S01]  /*11b0*/  UIADD3 UR5, UR4, -UR5, URZ ;  /* 0x8000000504057290 */ /* 0x000fe2000fffe03f */
[----:B------:R-:W-:Y:S01]  /*11c0*/  SHF.R.U32.HI R5, RZ, 0x1, R5 ;  /* 0x00000001ff057819 */ /* 0x000fe20000011605 */
[----:B------:R-:W-:Y:S01]  /*11d0*/  USHF.L.U32 UR16, UR18, 0x3, URZ ;  /* 0x0000000312107899 */ /* 0x000fe2000800063f */
[----:B------:R-:W-:Y:S01]  /*11e0*/  LEA.HI R0, R13, R0, RZ, 0x5 ;  /* 0x000000000d007211 */ /* 0x000fe200078f28ff */
[----:B------:R-:W-:Y:S01]  /*11f0*/  IMAD.IADD R4, R77, 0x1, -R4 ;  /* 0x000000014d047824 */ /* 0x000fe200078e0a04 */
[----:B------:R-:W-:Y:S01]  /*1200*/  PRMT R121, RZ, 0x7610, R121 ;  /* 0x00007610ff797816 */ /* 0x000fe20000000079 */
[----:B------:R-:W-:Y:S01]  /*1210*/  IMAD R74, R5, 0x18, R74 ;  /* 0x00000018054a7824 */ /* 0x000fe200078e024a */
[--C-:B------:R-:W-:Y:S01]  /*1220*/  SHF.R.S32.HI R5, RZ, 0x1, R10.reuse ;  /* 0x00000001ff057819 */ /* 0x100fe2000001140a */
[----:B------:R-:W-:Y:S01]  /*1230*/  IMAD R72, R4, 0x4, R11 ;  /* 0x0000000404487824 */ /* 0x000fe200078e020b */
[----:B------:R-:W-:Y:S01]  /*1240*/  SHF.R.S32.HI R10, RZ, 0x1f, R10 ;  /* 0x0000001fff0a7819 */ /* 0x000fe2000001140a */
[----:B------:R-:W-:Y:S01]  /*1250*/  ULEA.HI UR6, UR5, UR5, URZ, 0x1 ;  /* 0x0000000505067291 */ /* 0x000fe2000f8f083f */
[----:B------:R-:W-:Y:S01]  /*1260*/  IADD3 R13, R77, 0x8, RZ ;  /* 0x000000084d0d7810 */ /* 0x000fe20007ffe0ff */
[----:B------:R-:W-:Y:S01]  /*1270*/  IMAD R77, R92, 0x100, R77 ;  /* 0x000001005c4d7824 */ /* 0x000fe200078e024d */
[----:B------:R-:W-:Y:S01]  /*1280*/  SHF.R.S32.HI R9, RZ, 0x1f, R72 ;  /* 0x0000001fff097819 */ /* 0x000fe20000011448 */
[----:B------:R-:W-:Y:S01]  /*1290*/  USHF.R.S32.HI UR7, URZ, 0x1, UR6 ;  /* 0x000000013f077899 */ /* 0x000fe20008011406 */
[----:B------:R-:W-:Y:S01]  /*12a0*/  LEA.HI R10, R10, R5, RZ, 0x2 ;  /* 0x000000050a0a7211 */ /* 0x000fe200078f10ff */
[----:B------:R-:W-:Y:S01]  /*12b0*/  ULOP3.LUT UR6, UR6, 0xfffffffe, URZ, 0xc0, !UPT ;  /* 0xfffffffe06067892 */ /* 0x000fe2000f8ec03f */
[----:B------:R-:W-:Y:S01]  /*12c0*/  LEA.HI R9, R9, R72, RZ, 0x2 ;  /* 0x0000004809097211 */ /* 0x000fe200078f10ff */
[----:B------:R-:W-:Y:S01]  /*12d0*/  ULEA.HI UR4, UR4, UR4, URZ, 0x1 ;  /* 0x0000000404047291 */ /* 0x000fe2000f8f083f */
[----:B------:R-:W-:Y:S01]  /*12e0*/  @P1 PRMT R121, R3, 0x7610, R121 ;  /* 0x0000761003791816 */ /* 0x000fe20000000079 */
[----:B------:R-:W-:Y:S01]  /*12f0*/  UIADD3 UR6, UR5, -UR6, URZ ;  /* 0x8000000605067290 */ /* 0x000fe2000fffe03f */
[----:B------:R-:W-:Y:S01]  /*1300*/  LEA.HI R3, R13, R13, RZ, 0x1 ;  /* 0x0000000d0d037211 */ /* 0x000fe200078f08ff */
[----:B------:R-:W-:Y:S01]  /*1310*/  USHF.L.U32 UR4, UR4, 0x4, URZ ;  /* 0x0000000404047899 */ /* 0x000fe2000800063f */
[----:B------:R-:W-:Y:S01]  /*1320*/  LOP3.LUT R10, R10, 0x1ffffffc, RZ, 0xc0, !PT ;  /* 0x1ffffffc0a0a7812 */ /* 0x000fe200078ec0ff */
[----:B------:R-:W-:Y:S01]  /*1330*/  UIMAD UR8, UR6, 0x48, UR7 ;  /* 0x00000048060878a4 */ /* 0x000fe2000f8e0207 */
[----:B------:R-:W-:Y:S01]  /*1340*/  LOP3.LUT R9, R9, 0xfffffffc, RZ, 0xc0, !PT ;  /* 0xfffffffc09097812 */ /* 0x000fe200078ec0ff */
[----:B------:R-:W-:Y:S01]  /*1350*/  UIMAD UR7, UR7, 0x180, UR16 ;  /* 0x00000180070778a4 */ /* 0x000fe2000f8e0210 */
[----:B------:R-:W-:Y:S01]  /*1360*/  LOP3.LUT R4, R3, 0x3ffffffe, RZ, 0xc0, !PT ;  /* 0x3ffffffe03047812 */ /* 0x000fe200078ec0ff */
[----:B------:R-:W-:Y:S01]  /*1370*/  IMAD.IADD R7, R5, 0x1, -R10 ;  /* 0x0000000105077824 */ /* 0x000fe200078e0a0a */
[----:B------:R-:W-:Y:S01]  /*1380*/  LOP3.LUT R8, R73, 0xe, RZ, 0xc0, !PT ;  /* 0x0000000e49087812 */ /* 0x000fe200078ec0ff */
[----:B------:R-:W-:Y:S01]  /*1390*/  IMAD.IADD R72, R72, 0x1, -R9 ;  /* 0x0000000148487824 */ /* 0x000fe200078e0a09 */
[--C-:B------:R-:W-:Y:S01]  /*13a0*/  SHF.R.S32.HI R71, RZ, 0x1, R3.reuse ;  /* 0x00000001ff477819 */ /* 0x100fe20000011403 */
[----:B------:R-:W-:Y:S01]  /*13b0*/  IMAD.IADD R4, R13, 0x1, -R4 ;  /* 0x000000010d047824 */ /* 0x000fe200078e0a04 */
[----:B------:R-:W-:Y:S01]  /*13c0*/  SHF.R.S32.HI R10, RZ, 0x1f, R3 ;  /* 0x0000001fff0a7819 */ /* 0x000fe20000011403 */
[----:B------:R-:W-:Y:S01]  /*13d0*/  UIMAD UR6, UR6, 0x180, UR16 ;  /* 0x00000180060678a4 */ /* 0x000fe2000f8e0210 */
[----:B------:R-:W-:Y:S01]  /*13e0*/  LOP3.LUT R72, R72, R7, RZ, 0x3c, !PT ;  /* 0x0000000748487212 */ /* 0x000fe200078e3cff */
[----:B------:R-:W-:Y:S01]  /*13f0*/  IMAD R4, R4, 0x4, R11 ;  /* 0x0000000404047824 */ /* 0x000fe200078e020b */
[----:B------:R-:W-:Y:S01]  /*1400*/  SHF.R.U32.HI R8, RZ, 0x1, R8 ;  /* 0x00000001ff087819 */ /* 0x000fe20000011608 */
[----:B------:R-:W-:Y:S01]  /*1410*/  ULOP3.LUT UR4, UR4, 0xffffffe0, URZ, 0xc0, !UPT ;  /* 0xffffffe004047892 */ /* 0x000fe2000f8ec03f */
[----:B------:R-:W-:Y:S01]  /*1420*/  ISETP.NE.AND P1, PT, R55, RZ, PT ;  /* 0x000000ff3700720c */ /* 0x000fe20003f25270 */
[----:B------:R-:W-:Y:S01]  /*1430*/  IMAD.IADD R72, R9, 0x1, R72 ;  /* 0x0000000109487824 */ /* 0x000fe200078e0248 */
[----:B------:R-:W-:Y:S01]  /*1440*/  SHF.R.S32.HI R9, RZ, 0x1f, R4 ;  /* 0x0000001fff097819 */ /* 0x000fe20000011404 */
[----:B------:R-:W-:Y:S01]  /*1450*/  IMAD R75, R8, 0x18, R75 ;  /* 0x00000018084b7824 */ /* 0x000fe200078e024b */
[----:B------:R-:W-:Y:S01]  /*1460*/  SHF.R.U32.HI R6, RZ, 0x2, R6 ;  /* 0x00000002ff067819 */ /* 0x000fe20000011606 */
[----:B------:R-:W-:Y:S01]  /*1470*/  IMAD R72, R5, 0x18, R72 ;  /* 0x0000001805487824 */ /* 0x000fe200078e0248 */
[----:B------:R-:W-:Y:S01]  /*1480*/  LEA.HI R10, R10, R71, RZ, 0x2 ;  /* 0x000000470a0a7211 */ /* 0x000fe200078f10ff */
[----:B------:R-:W-:Y:S01]  /*1490*/  ULEA UR4, UR20, UR4, 0x6 ;  /* 0x0000000414047291 */ /* 0x000fe2000f8e303f */
[----:B------:R-:W-:Y:S01]  /*14a0*/  LEA.HI R9, R9, R4, RZ, 0x2 ;  /* 0x0000000409097211 */ /* 0x000fe200078f10ff */
[C---:B------:R-:W-:Y:S01]  /*14b0*/  IMAD R8, R6.reuse, 0x24, RZ ;  /* 0x0000002406087824 */ /* 0x040fe200078e02ff */
[----:B------:R-:W-:Y:S01]  /*14c0*/  SEL R55, R55, 0x20, P1 ;  /* 0x0000002037377807 */ /* 0x000fe20000800000 */
[----:B------:R-:W-:Y:S01]  /*14d0*/  IMAD R6, R6, 0x48, RZ ;  /* 0x0000004806067824 */ /* 0x000fe200078e02ff */
[----:B------:R-:W-:Y:S01]  /*14e0*/  LOP3.LUT R10, R10, 0x1ffffffc, RZ, 0xc0, !PT ;  /* 0x1ffffffc0a0a7812 */ /* 0x000fe200078ec0ff */
[----:B------:R-:W-:Y:S01]  /*14f0*/  IMAD.U32 R120, RZ, RZ, UR18 ;  /* 0x00000012ff787e24 */ /* 0x000fe2000f8e00ff */
[----:B------:R-:W-:Y:S01]  /*1500*/  LOP3.LUT R9, R9, 0xfffffffc, RZ, 0xc0, !PT ;  /* 0xfffffffc09097812 */ /* 0x000fe200078ec0ff */
[--C-:B------:R-:W-:Y:S01]  /*1510*/  IMAD.IADD R54, R55, 0x1, R80.reuse ;  /* 0x0000000137367824 */ /* 0x100fe200078e0250 */
[----:B------:R-:W-:Y:S01]  /*1520*/  LOP3.LUT R7, R8, 0x3, R73, 0xf8, !PT ;  /* 0x0000000308077812 */ /* 0x000fe200078ef849 */
[----:B------:R-:W-:Y:S01]  /*1530*/  IMAD R80, R11, 0x8, R80 ;  /* 0x000000080b507824 */ /* 0x000fe200078e0250 */
[----:B------:R-:W-:Y:S01]  /*1540*/  SHF.R.S32.HI R8, RZ, 0x1f, R77 ;  /* 0x0000001fff087819 */ /* 0x000fe2000001144d */
[----:B------:R-:W-:Y:S01]  /*1550*/  IMAD.IADD R11, R71, 0x1, -R10 ;  /* 0x00000001470b7824 */ /* 0x000fe200078e0a0a */
[----:B------:R-:W-:Y:S01]  /*1560*/  LOP3.LUT R73, R73, 0x3, RZ, 0xc0, !PT ;  /* 0x0000000349497812 */ /* 0x000fe200078ec0ff */
[----:B------:R-:W-:Y:S01]  /*1570*/  IMAD.IADD R4, R4, 0x1, -R9 ;  /* 0x0000000104047824 */ /* 0x000fe200078e0a09 */
[----:B------:R-:W-:Y:S01]  /*1580*/  SHF.R.S32.HI R81, RZ, 0x1f, R80 ;  /* 0x0000001fff517819 */ /* 0x000fe20000011450 */
[----:B------:R-:W-:Y:S01]  /*1590*/  IMAD R8, R8, c[0x0][0x260], RZ ;  /* 0x0000980008087a24 */ /* 0x000fe200078e02ff */
[----:B------:R-:W-:Y:S01]  /*15a0*/  IADD3 R88, P2, R48, c[0x0][0x1a0], RZ ;  /* 0x0000680030587a10 */ /* 0x000fe20007f5e0ff */
[----:B------:R-:W-:Y:S01]  /*15b0*/  IMAD.SHL.U32 R73, R73, 0x2, RZ ;  /* 0x0000000249497824 */ /* 0x000fe200078e00ff */
[----:B------:R-:W-:Y:S01]  /*15c0*/  LOP3.LUT R4, R4, R11, RZ, 0x3c, !PT ;  /* 0x0000000b04047212 */ /* 0x000fe200078e3cff */
[----:B------:R-:W-:Y:S01]  /*15d0*/  IMAD R3, R77, c[0x0][0x264], R8 ;  /* 0x000099004d037a24 */ /* 0x000fe200078e0208 */
[----:B------:R-:W-:Y:S01]  /*15e0*/  IADD3 R8, R75, UR6, RZ ;  /* 0x000000064b087c10 */ /* 0x000fe2000fffe0ff */
[----:B------:R-:W-:Y:S01]  /*15f0*/  IMAD.WIDE.U32 R12, R77, c[0x0][0x260], R80 ;  /* 0x000098004d0c7a25 */ /* 0x000fe200078e0050 */
[----:B------:R-:W-:Y:S01]  /*1600*/  LOP3.LUT R11, R6, R73, RZ, 0xfc, !PT ;  /* 0x00000049060b7212 */ /* 0x000fe200078efcff */
[----:B------:R-:W-:Y:S01]  /*1610*/  USHF.L.U32 UR17, UR5, 0x5, URZ ;  /* 0x0000000505117899 */ /* 0x000fe2000800063f */
[----:B------:R-:W-:Y:S01]  /*1620*/  IADD3 R73, R73, UR4, RZ ;  /* 0x0000000449497c10 */ /* 0x000fe2000fffe0ff */
[----:B------:R-:W-:Y:S01]  /*1630*/  IMAD.IADD R4, R9, 0x1, R4 ;  /* 0x0000000109047824 */ /* 0x000fe200078e0204 */
[----:B------:R-:W-:Y:S01]  /*1640*/  IADD3 R9, R74, UR7, RZ ;  /* 0x000000074a097c10 */ /* 0x000fe2000fffe0ff */
[----:B------:R-:W-:Y:S01]  /*1650*/  IMAD.IADD R3, R13, 0x1, R3 ;  /* 0x000000010d037824 */ /* 0x000fe200078e0203 */
[----:B------:R-:W-:Y:S01]  /*1660*/  LEA R78, P1, R12, R78, 0x1 ;  /* 0x0000004e0c4e7211 */ /* 0x000fe200078208ff */
[----:B------:R-:W-:Y:S01]  /*1670*/  IMAD R71, R71, 0x18, R4 ;  /* 0x0000001847477824 */ /* 0x000fe200078e0204 */
[----:B------:R-:W-:Y:S01]  /*1680*/  UIMAD UR16, UR5, 0x300, UR16 ;  /* 0x00000300051078a4 */ /* 0x000fe2000f8e0210 */
[----:B------:R-:W-:Y:S01]  /*1690*/  IMAD.SHL.U32 R9, R9, 0x10, RZ ;  /* 0x0000001009097824 */ /* 0x000fe200078e00ff */
[----:B------:R-:W-:Y:S01]  /*16a0*/  BAR.SYNC.DEFER_BLOCKING 0x0 ;  /* 0x0000000000007b1d */ /* 0x000fe20000010000 */
[----:B------:R-:W-:Y:S01]  /*16b0*/  IMAD.SHL.U32 R8, R8, 0x10, RZ ;  /* 0x0000001008087824 */ /* 0x000fe200078e00ff */
[----:B------:R-:W-:Y:S01]  /*16c0*/  LEA.HI.X R79, R12, R2, R3, 0x1, P1 ;  /* 0x000000020c4f7211 */ /* 0x000fe200008f0c03 */
[----:B------:R-:W-:Y:S01]  /*16d0*/  IMAD.U32 R56, RZ, RZ, UR8 ;  /* 0x00000008ff387e24 */ /* 0x000fe2000f8e00ff */
[----:B------:R-:W-:Y:S01]  /*16e0*/  IADD3 R90, P1, R44, c[0x0][0x1d0], RZ ;  /* 0x000074002c5a7a10 */ /* 0x000fe20007f3e0ff */
[----:B------:R-:W-:Y:S01]  /*16f0*/  IMAD.SHL.U32 R52, R74, 0x10, RZ ;  /* 0x000000104a347824 */ /* 0x000fe200078e00ff */
[----:B------:R-:W-:Y:S01]  /*1700*/  IMNMX R54, R54, R15, PT ;  /* 0x0000000f36367217 */ /* 0x000fe20003800200 */
[----:B------:R-:W-:Y:S01]  /*1710*/  IMAD.SHL.U32 R72, R72, 0x8, RZ ;  /* 0x0000000848487824 */ /* 0x000fe200078e00ff */
[----:B----4-:R-:W-:Y:S01]  /*1720*/  CS2R R16, SRZ ;  /* 0x0000000000107805 */ /* 0x010fe2000001ff00 */
[----:B------:R-:W-:Y:S01]  /*1730*/  IMAD.SHL.U32 R71, R71, 0x8, RZ ;  /* 0x0000000847477824 */ /* 0x000fe200078e00ff */
[----:B------:R-:W-:Y:S01]  /*1740*/  CS2R R2, SRZ ;  /* 0x0000000000027805 */ /* 0x000fe2000001ff00 */
[----:B------:R-:W-:Y:S01]  /*1750*/  IMAD.U32 R120, R120, 0x40, R11 ;  /* 0x0000004078787824 */ /* 0x000fe200078e000b */
[----:B------:R-:W-:Y:S01]  /*1760*/  CS2R R14, SRZ ;  /* 0x00000000000e7805 */ /* 0x000fe2000001ff00 */
[----:B------:R-:W-:Y:S01]  /*1770*/  IMAD.U32 R56, R56, 0x10, R7 ;  /* 0x0000001038387824 */ /* 0x000fe200078e0007 */
[----:B------:R-:W-:Y:S01]  /*1780*/  CS2R R4, SRZ ;  /* 0x0000000000047805 */ /* 0x000fe2000001ff00 */
[----:B------:R-:W-:Y:S01]  /*1790*/  CS2R R12, SRZ ;  /* 0x00000000000c7805 */ /* 0x000fe2000001ff00 */
[----:B------:R-:W-:Y:S01]  /*17a0*/  CS2R R6, SRZ ;  /* 0x0000000000067805 */ /* 0x000fe2000001ff00 */
[----:B------:R-:W-:Y:S01]  /*17b0*/  CS2R R10, SRZ ;  /* 0x00000000000a7805 */ /* 0x000fe2000001ff00 */
[----:B------:R-:W-:Y:S01]  /*17c0*/  LOP3.LUT R19, R52, 0x20, RZ, 0x3c, !PT ;  /* 0x0000002034137812 */ /* 0x000fe200078e3cff */
[----:B------:R-:W-:Y:S01]  /*17d0*/  IMAD.SHL.U32 R53, R120, 0x2, RZ ;  /* 0x0000000278357824 */ /* 0x000fe200078e00ff */
[----:B------:R-:W-:-:S02]  /*17e0*/  IADD3 R68, R77, 0x8, RZ ;  /* 0x000000084d447810 */ /* 0x000fc40007ffe0ff */
[C---:B------:R-:W-:Y:S01]  /*17f0*/  IADD3 R67, R77.reuse, 0x10, RZ ;  /* 0x000000104d437810 */ /* 0x040fe20007ffe0ff */
[----:B------:R-:W1:Y:S01]  /*1800*/  LDSM.16.M88.4 R20, [R8] ;  /* 0x000000000814783b */ /* 0x000e620000000200 */
[C---:B------:R-:W-:Y:S02]  /*1810*/  IADD3 R66, R77.reuse, 0x18, RZ ;  /* 0x000000184d427810 */ /* 0x040fe40007ffe0ff */
[C---:B------:R-:W-:Y:S01]  /*1820*/  IADD3 R65, R77.reuse, 0x20, RZ ;  /* 0x000000204d417810 */ /* 0x040fe20007ffe0ff */
[----:B------:R-:W2:Y:S01]  /*1830*/  LDSM.16.M88.4 R32, [R8+0xc00] ;  /* 0x000c00000820783b */ /* 0x000ea20000000200 */
[C---:B------:R-:W-:Y:S02]  /*1840*/  IADD3 R64, R77.reuse, 0x28, RZ ;  /* 0x000000284d407810 */ /* 0x040fe40007ffe0ff */
[C---:B------:R-:W-:Y:S01]  /*1850*/  IADD3 R63, R77.reuse, 0x30, RZ ;  /* 0x000000304d3f7810 */ /* 0x040fe20007ffe0ff */
[----:B------:R-:W3:Y:S01]  /*1860*/  LDSM.16.M88.4 R24, [R9+0x3000] ;  /* 0x003000000918783b */ /* 0x000ee20000000200 */
[----:B------:R-:W-:-:S02]  /*1870*/  IADD3 R62, R77, 0x38, RZ ;  /* 0x000000384d3e7810 */ /* 0x000fc40007ffe0ff */
[----:B------:R-:W-:Y:S01]  /*1880*/  IADD3.X R89, R49, c[0x0][0x1a4], RZ, P2, !PT ;  /* 0x0000690031597a10 */ /* 0x000fe200017fe4ff */
[----:B------:R4:W1:Y:S01]  /*1890*/  LDSM.16.M88.4 R28, [R9+0x3c00] ;  /* 0x003c0000091c783b */ /* 0x0008620000000200 */
[----:B------:R-:W-:Y:S02]  /*18a0*/  IADD3.X R91, R45, c[0x0][0x1d4], RZ, P1, !PT ;  /* 0x000075002d5b7a10 */ /* 0x000fe40000ffe4ff */
[----:B------:R-:W-:Y:S02]  /*18b0*/  SHF.R.S32.HI R72, RZ, 0x3, R72 ;  /* 0x00000003ff487819 */ /* 0x000fe40000011448 */
[----:B------:R-:W-:Y:S01]  /*18c0*/  SHF.R.S32.HI R71, RZ, 0x3, R71 ;  /* 0x00000003ff477819 */ /* 0x000fe20000011447 */
[----:B----4-:R-:W-:Y:S01]  /*18d0*/  CS2R R8, SRZ ;  /* 0x0000000000087805 */ /* 0x010fe2000001ff00 */
[----:B------:R-:W4:Y:S01]  /*18e0*/  @!P5 LDC.U16 R76, c[0x0][0x330] ;  /* 0x0000cc00ff4cdb82 */ /* 0x000f220000000400 */
[----:B------:R-:W-:Y:S05]  /*18f0*/  @!P0 BRA `(.L_x_226) ;  /* 0x0000088000008947 */ /* 0x000fea0003800000 */
[----:B-123--:R-:W-:Y:S01]  /*1900*/  IMAD.MOV.U32 R45, RZ, RZ, c[0x0][0x1c0] ;  /* 0x00007000ff2d7624 */ /* 0x00efe200078e00ff */
[----:B------:R-:W-:Y:S01]  /*1910*/  ULDC.64 UR4, c[0x0][0x1d8] ;  /* 0x0000760000047ab9 */ /* 0x000fe20000000a00 */
[----:B------:R-:W-:Y:S01]  /*1920*/  IMAD.MOV.U32 R16, RZ, RZ, c[0x0][0x190] ;  /* 0x00006400ff107624 */ /* 0x000fe200078e00ff */
[----:B------:R-:W-:Y:S01]  /*1930*/  UIADD3 UR4, UP0, URZ, -UR4, URZ ;  /* 0x800000043f047290 */ /* 0x000fe2000ff1e03f */
[----:B------:R-:W-:Y:S01]  /*1940*/  IMAD.WIDE.U32 R48, R42, R45, c[0x0][0x1d0] ;  /* 0x000074002a307625 */ /* 0x000fe200078e002d */
[----:B------:R-:W-:Y:S01]  /*1950*/  SHF.R.S32.HI R0, RZ, 0x5, R0 ;  /* 0x00000005ff007819 */ /* 0x000fe20000011400 */
[----:B------:R-:W-:-:S02]  /*1960*/  UMOV UR15, 0x2 ;  /* 0x00000002000f7882 */ /* 0x000fc40000000000 */
[----:B------:R-:W-:Y:S01]  /*1970*/  IMAD.WIDE.U32 R44, R43, R16, c[0x0][0x1a0] ;  /* 0x000068002b2c7625 */ /* 0x000fe200078e0010 */
[----:B------:R-:W-:Y:S01]  /*1980*/  UIADD3.X UR5, URZ, ~UR5, URZ, UP0, !UPT ;  /* 0x800000053f057290 */ /* 0x000fe200087fe43f */
[--C-:B------:R-:W-:Y:S01]  /*1990*/  IADD3 R16, P4, P3, R46, R48, R18.reuse ;  /* 0x000000302e107210 */ /* 0x100fe20007b9e012 */
[----:B------:R-:W-:Y:S01]  /*19a0*/  UMOV UR14, 0x100 ;  /* 0x00000100000e7882 */ /* 0x000fe20000000000 */
[----:B------:R-:W-:Y:S01]  /*19b0*/  IMAD.IADD R43, R36, 0x1, R49 ;  /* 0x00000001242b7824 */ /* 0x000fe200078e0231 */
[--C-:B------:R-:W-:Y:S01]  /*19c0*/  IADD3 R36, P2, P1, R46, R44, R18.reuse ;  /* 0x0000002c2e247210 */ /* 0x100fe2000795e012 */
[----:B------:R-:W-:Y:S01]  /*19d0*/  IMAD.IADD R37, R37, 0x1, R45 ;  /* 0x0000000125257824 */ /* 0x000fe200078e022d */
[----:B------:R-:W-:Y:S01]  /*19e0*/  IADD3 R44, P0, RZ, -c[0x0][0x1a8], RZ ;  /* 0x80006a00ff2c7a10 */ /* 0x000fe20007f1e0ff */
[----:B------:R-:W-:Y:S01]  /*19f0*/  IMAD.U32 R48, RZ, RZ, UR4 ;  /* 0x00000004ff307e24 */ /* 0x000fe2000f8e00ff */
[----:B------:R-:W-:Y:S01]  /*1a00*/  SHF.R.S32.HI R46, RZ, 0x1f, R18 ;  /* 0x0000001fff2e7819 */ /* 0x000fe20000011412 */
[----:B------:R-:W-:Y:S01]  /*1a10*/  IMAD.MOV.U32 R18, RZ, RZ, 0x3 ;  /* 0x00000003ff127424 */ /* 0x000fe200078e00ff */
[----:B------:R-:W-:Y:S01]  /*1a20*/  IADD3 R96, R0, -0x1, RZ ;  /* 0xffffffff00607810 */ /* 0x000fe20007ffe0ff */
[----:B------:R-:W-:Y:S01]  /*1a30*/  IMAD.X R45, RZ, RZ, ~c[0x0][0x1ac], P0 ;  /* 0x80006b00ff2d7624 */ /* 0x000fe200000e06ff */
[C-C-:B------:R-:W-:Y:S01]  /*1a40*/  IADD3.X R43, R47.reuse, R43, R46.reuse, P4, P3 ;  /* 0x0000002b2f2b7210 */ /* 0x140fe200027e642e */
[----:B------:R-:W-:Y:S01]  /*1a50*/  IMAD.U32 R49, RZ, RZ, UR5 ;  /* 0x00000005ff317e24 */ /* 0x000fe2000f8e00ff */
[----:B------:R-:W-:Y:S01]  /*1a60*/  LEA R41, P0, R16, R41, 0x1 ;  /* 0x0000002910297211 */ /* 0x000fe200078008ff */
[C---:B------:R-:W-:Y:S01]  /*1a70*/  IMAD R57, R18.reuse, c[0x0][0x19c], RZ ;  /* 0x0000670012397a24 */ /* 0x040fe200078e02ff */
[----:B------:R-:W-:Y:S01]  /*1a80*/  IADD3.X R37, R47, R37, R46, P2, P1 ;  /* 0x000000252f257210 */ /* 0x000fe200017e242e */
[----:B------:R-:W-:Y:S01]  /*1a90*/  IMAD.WIDE.U32 R46, R18, c[0x0][0x198], R44 ;  /* 0x00006600122e7a25 */ /* 0x000fe200078e002c */
[----:B------:R-:W-:Y:S01]  /*1aa0*/  LEA.HI.X R43, R16, R40, R43, 0x1, P0 ;  /* 0x00000028102b7211 */ /* 0x000fe200000f0c2b */
[----:B------:R-:W-:Y:S01]  /*1ab0*/  ULEA UR5, UR7, 0x3000, 0x4 ;  /* 0x0000300007057891 */ /* 0x000fe2000f8e203f */
[----:B------:R-:W-:Y:S01]  /*1ac0*/  LEA R39, P0, R36, R39, 0x1 ;  /* 0x0000002724277211 */ /* 0x000fe200078008ff */
[----:B------:R-:W-:Y:S01]  /*1ad0*/  IMAD.WIDE.U32 R44, R18, c[0x0][0x1c8], R48 ;  /* 0x00007200122c7a25 */ /* 0x000fe200078e0030 */
[----:B------:R-:W-:-:S02]  /*1ae0*/  USHF.L.U32 UR4, UR6, 0x4, URZ ;  /* 0x0000000406047899 */ /* 0x000fc4000800063f */
[----:B------:R-:W-:Y:S01]  /*1af0*/  LEA.HI.X R36, R36, R38, R37, 0x1, P0 ;  /* 0x0000002624247211 */ /* 0x000fe200000f0c25 */
[----:B------:R-:W-:Y:S01]  /*1b00*/  IMAD R18, R18, c[0x0][0x1cc], RZ ;  /* 0x0000730012127a24 */ /* 0x000fe200078e02ff */
[----:B------:R-:W-:Y:S01]  /*1b10*/  IADD3 R58, P1, R41, R44, RZ ;  /* 0x0000002c293a7210 */ /* 0x000fe20007f3e0ff */
[----:B------:R-:W-:Y:S01]  /*1b20*/  IMAD.MOV.U32 R87, RZ, RZ, c[0x0][0x1d0] ;  /* 0x00007400ff577624 */ /* 0x000fe200078e00ff */
[----:B------:R-:W-:Y:S01]  /*1b30*/  IADD3 R60, P0, R39, R46, RZ ;  /* 0x0000002e273c7210 */ /* 0x000fe20007f1e0ff */
[----:B------:R-:W-:Y:S01]  /*1b40*/  IMAD.MOV.U32 R86, RZ, RZ, c[0x0][0x1d4] ;  /* 0x00007500ff567624 */ /* 0x000fe200078e00ff */
[----:B------:R-:W-:Y:S01]  /*1b50*/  IADD3.X R59, R43, R45, R18, P1, !PT ;  /* 0x0000002d2b3b7210 */ /* 0x000fe20000ffe412 */
[----:B------:R-:W-:Y:S01]  /*1b60*/  IMAD.SHL.U32 R18, R75, 0x10, RZ ;  /* 0x000000104b127824 */ /* 0x000fe200078e00ff */
[----:B------:R-:W-:Y:S01]  /*1b70*/  IADD3.X R57, R36, R47, R57, P0, !PT ;  /* 0x0000002f24397210 */ /* 0x000fe200007fe439 */
[----:B------:R-:W-:Y:S01]  /*1b80*/  IMAD.MOV.U32 R85, RZ, RZ, c[0x0][0x1a0] ;  /* 0x00006800ff557624 */ /* 0x000fe200078e00ff */
[----:B------:R-:W-:Y:S01]  /*1b90*/  ISETP.NE.AND P0, PT, R0, 0x2, PT ;  /* 0x000000020000780c */ /* 0x000fe20003f05270 */
[----:B------:R-:W-:Y:S01]  /*1ba0*/  IMAD.MOV.U32 R84, RZ, RZ, c[0x0][0x1a4] ;  /* 0x00006900ff547624 */ /* 0x000fe200078e00ff */
[----:B------:R-:W-:Y:S01]  /*1bb0*/  LOP3.LUT R0, R18, 0x20, RZ, 0x3c, !PT ;  /* 0x0000002012007812 */ /* 0x000fe200078e3cff */
[----:B------:R-:W-:Y:S01]  /*1bc0*/  IMAD.MOV.U32 R16, RZ, RZ, RZ ;  /* 0x000000ffff107224 */ /* 0x000fe200078e00ff */
[----:B------:R-:W-:Y:S01]  /*1bd0*/  SEL R95, R95, RZ, P0 ;  /* 0x000000ff5f5f7207 */ /* 0x000fe20000000000 */
[----:B------:R-:W-:Y:S01]  /*1be0*/  UMOV UR13, 0x100 ;  /* 0x00000100000d7882 */ /* 0x000fe20000000000 */
[----:B------:R-:W-:Y:S01]  /*1bf0*/  SEL R94, R94, RZ, P0 ;  /* 0x000000ff5e5e7207 */ /* 0x000fe20000000000 */
[----:B------:R-:W-:-:S02]  /*1c00*/  UMOV UR12, URZ ;  /* 0x0000003f000c7c82 */ /* 0x000fc40008000000 */
[----:B------:R-:W-:Y:S02]  /*1c10*/  UMOV UR8, 0xfffffff0 ;  /* 0xfffffff000087882 */ /* 0x000fe40000000000 */
.L_x_227:
[C---:B--2---:R-:W-:Y:S01]  /*1c20*/  HMMA.16816.F16 R16, R20.reuse, R24, R16 ;  /* 0x000000181410723c */ /* 0x044fe20000000810 */
[----:B------:R-:W-:Y:S01]  /*1c30*/  LDSM.16.M88.4 R36, [R0+UR4] ;  /* 0x000000040024783b */ /* 0x000fe20008000200 */
[----:B------:R-:W-:Y:S02]  /*1c40*/  UISETP.NE.AND UP0, UPT, UR12, 0x2, UPT ;  /* 0x000000020c00788c */ /* 0x000fe4000bf05270 */
[C---:B------:R-:W-:Y:S01]  /*1c50*/  LOP3.LUT P3, RZ, R94.reuse, 0x1, RZ, 0xc0, !PT ;  /* 0x000000015eff7812 */ /* 0x040fe2000786c0ff */
[----:B------:R-:W-:Y:S01]  /*1c60*/  UISETP.NE.AND UP1, UPT, UR15, 0x2, UPT ;  /* 0x000000020f00788c */ /* 0x000fe2000bf25270 */
[C---:B------:R-:W-:Y:S01]  /*1c70*/  LOP3.LUT P2, RZ, R95.reuse, 0x1, RZ, 0xc0, !PT ;  /* 0x000000015fff7812 */ /* 0x040fe2000784c0ff */
[----:B------:R-:W-:Y:S01]  /*1c80*/  USEL UR9, UR8, 0x8, !UP0 ;  /* 0x0000000808097887 */ /* 0x000fe2000c000000 */
[C---:B------:R-:W-:Y:S01]  /*1c90*/  HMMA.16816.F16 R14, R20.reuse, R26, R14 ;  /* 0x0000001a140e723c */ /* 0x040fe2000000080e */
[----:B-1----:R-:W1:Y:S01]  /*1ca0*/  LDSM.16.M88.4 R40, [R19+UR5] ;  /* 0x000000051328783b */ /* 0x002e620008000200 */
[----:B------:R-:W-:Y:S02]  /*1cb0*/  UIADD3 UR12, UR12, 0x1, URZ ;  /* 0x000000010c0c7890 */ /* 0x000fe4000fffe03f */
[----:B------:R-:W-:Y:S01]  /*1cc0*/  LOP3.LUT R97, R94, 0x2, RZ, 0xc0, !PT ;  /* 0x000000025e617812 */ /* 0x000fe200078ec0ff */
[----:B------:R-:W-:Y:S01]  /*1cd0*/  ULEA UR10, UR9, UR4, 0x4 ;  /* 0x00000004090a7291 */ /* 0x000fe2000f8e203f */
[C---:B------:R-:W-:Y:S01]  /*1ce0*/  IADD3 R99, R70.reuse, UR14, RZ ;  /* 0x0000000e46637c10 */ /* 0x040fe2000fffe0ff */
[----:B------:R-:W-:Y:S01]  /*1cf0*/  ULEA UR11, UR9, UR5, 0x4 ;  /* 0x00000005090b7291 */ /* 0x000fe2000f8e203f */
[C---:B------:R-:W-:Y:S01]  /*1d00*/  HMMA.16816.F16 R12, R20.reuse, R28, R12 ;  /* 0x0000001c140c723c */ /* 0x040fe2000000080c */
[----:B------:R-:W1:Y:S01]  /*1d10*/  LDSM.16.M88.4 R44, [R19+UR5+0xc00] ;  /* 0x000c0005132c783b */ /* 0x000e620008000200 */
[----:B------:R-:W-:Y:S02]  /*1d20*/  @UP1 UIADD3 UR15, UR15, 0x1, URZ ;  /* 0x000000010f0f1890 */ /* 0x000fe4000fffe03f */
[----:B------:R-:W-:Y:S01]  /*1d30*/  SHF.R.U32.HI R98, RZ, 0x1, R97 ;  /* 0x00000001ff627819 */ /* 0x000fe20000011661 */
[----:B------:R-:W-:Y:S01]  /*1d40*/  UMOV UR6, UR13 ;  /* 0x0000000d00067c82 */ /* 0x000fe20008000000 */
[----:B------:R-:W-:Y:S01]  /*1d50*/  IADD3 R97, R70, UR13, RZ ;  /* 0x0000000d46617c10 */ /* 0x000fe2000fffe0ff */
[----:B------:R-:W-:Y:S01]  /*1d60*/  UMOV UR7, UR14 ;  /* 0x0000000e00077c82 */ /* 0x000fe20008000000 */
[-C--:B------:R-:W-:Y:S01]  /*1d70*/  HMMA.16816.F16 R10, R20, R30.reuse, R10 ;  /* 0x0000001e140a723c */ /* 0x080fe2000000080a */
[----:B------:R-:W2:Y:S01]  /*1d80*/  LDSM.16.M88.4 R48, [R0+UR4+0xc00] ;  /* 0x000c00040030783b */ /* 0x000ea20008000200 */
[----:B------:R-:W-:Y:S01]  /*1d90*/  ISETP.NE.U32.AND P1, PT, R98, RZ, PT ;  /* 0x000000ff6200720c */ /* 0x000fe20003f25070 */
[----:B------:R-:W-:Y:S01]  /*1da0*/  USEL UR12, UR12, URZ, UP0 ;  /* 0x0000003f0c0c7287 */ /* 0x000fe20008000000 */
[----:B------:R-:W-:Y:S01]  /*1db0*/  LOP3.LUT R61, R95, 0x2, RZ, 0xc0, !PT ;  /* 0x000000025f3d7812 */ /* 0x000fe200078ec0ff */
[----:B------:R-:W-:Y:S01]  /*1dc0*/  @!UP1 UMOV UR15, URZ ;  /* 0x0000003f000f9c82 */ /* 0x000fe20008000000 */
[C---:B------:R-:W-:Y:S01]  /*1dd0*/  IADD3 R101, R69.reuse, UR13, RZ ;  /* 0x0000000d45657c10 */ /* 0x040fe2000fffe0ff */
[----:B------:R-:W-:Y:S01]  /*1de0*/  @UP1 UIADD3 UR13, UR13, 0x80, URZ ;  /* 0x000000800d0d1890 */ /* 0x000fe2000fffe03f */
[C---:B------:R-:W-:Y:S01]  /*1df0*/  HMMA.16816.F16 R8, R32.reuse, R30, R8 ;  /* 0x0000001e2008723c */ /* 0x040fe20000000808 */
[----:B------:R-:W-:Y:S01]  /*1e00*/  @!PT LDS RZ, [RZ] ;  /* 0x00000000fffff984 */ /* 0x000fe20000000800 */
[----:B------:R-:W-:Y:S01]  /*1e10*/  @!PT LDS RZ, [RZ] ;  /* 0x00000000fffff984 */ /* 0x000fe20000000800 */
[----:B------:R-:W-:Y:S01]  /*1e20*/  @!PT LDS RZ, [RZ] ;  /* 0x00000000fffff984 */ /* 0x000fe20000000800 */
[----:B------:R3:W-:Y:S01]  /*1e30*/  @P3 LDGSTS.E.BYPASS.LTC128B.128 [R97], [R88.64] ;  /* 0x0000000058613fae */ /* 0x0007e2000b901d56 */
[----:B------:R-:W-:Y:S02]  /*1e40*/  @!UP1 UIADD3 UR13, UR6, -0x100, URZ ;  /* 0xffffff00060d9890 */ /* 0x000fe4000fffe03f */
[----:B------:R-:W-:Y:S02]  /*1e50*/  SHF.R.U32.HI R61, RZ, 0x1, R61 ;  /* 0x00000001ff3d7819 */ /* 0x000fe4000001163d */
[----:B------:R-:W-:Y:S01]  /*1e60*/  IADD3 R103, R69, UR14, RZ ;  /* 0x0000000e45677c10 */ /* 0x000fe2000fffe0ff */
[----:B------:R-:W-:Y:S01]  /*1e70*/  @UP1 UIADD3 UR14, UR14, 0x80, URZ ;  /* 0x000000800e0e1890 */ /* 0x000fe2000fffe03f */
[C---:B------:R-:W-:Y:S01]  /*1e80*/  HMMA.16816.F16 R6, R32.reuse, R28, R6 ;  /* 0x0000001c2006723c */ /* 0x040fe20000000806 */
[----:B----4-:R4:W-:Y:S01]  /*1e90*/  @P2 LDGSTS.E.BYPASS.LTC128B.128 [R99+0x3000], [R90.64] ;  /* 0x030000005a632fae */ /* 0x0109e2000b901d56 */
[----:B------:R-:W-:Y:S01]  /*1ea0*/  ISETP.NE.U32.AND P0, PT, R61, RZ, PT ;  /* 0x000000ff3d00720c */ /* 0x000fe20003f05070 */
[----:B------:R-:W-:Y:S01]  /*1eb0*/  @!UP1 UIADD3 UR14, UR7, -0x100, URZ ;  /* 0xffffff00070e9890 */ /* 0x000fe2000fffe03f */
[----:B------:R-:W-:Y:S01]  /*1ec0*/  @P1 IMAD.MOV.U32 R61, RZ, RZ, R57 ;  /* 0x000000ffff3d1224 */ /* 0x000fe200078e0039 */
[----:B------:R-:W-:Y:S03]  /*1ed0*/  IADD3 R98, R74, UR9, RZ ;  /* 0x000000094a627c10 */ /* 0x000fe6000fffe0ff */
[C---:B------:R-:W-:Y:S01]  /*1ee0*/  HMMA.16816.F16 R4, R32.reuse, R26, R4 ;  /* 0x0000001a2004723c */ /* 0x040fe20000000804 */
[----:B------:R2:W-:Y:S07]  /*1ef0*/  @P1 LDGSTS.E.BYPASS.LTC128B.128 [R101], [R60.64] ;  /* 0x000000003c651fae */ /* 0x0005ee000b901d56 */
[----:B------:R-:W-:Y:S01]  /*1f00*/  HMMA.16816.F16 R2, R32, R24, R2 ;  /* 0x000000182002723c */ /* 0x000fe20000000802 */
[----:B------:R2:W-:Y:S01]  /*1f10*/  @P0 LDGSTS.E.BYPASS.LTC128B.128 [R103+0x3000], [R58.64] ;  /* 0x030000003a670fae */ /* 0x0005e2000b901d56 */
[C---:B------:R-:W-:Y:S02]  /*1f20*/  ISETP.NE.AND P0, PT, R96.reuse, 0x2, PT ;  /* 0x000000026000780c */ /* 0x040fe40003f05270 */
[----:B------:R-:W-:Y:S02]  /*1f30*/  IADD3 R96, R96, -0x1, RZ ;  /* 0xffffffff60607810 */ /* 0x000fe40007ffe0ff */
[----:B------:R-:W-:-:S02]  /*1f40*/  SEL R94, R94, RZ, P0 ;  /* 0x000000ff5e5e7207 */ /* 0x000fc40000000000 */
[C---:B-1----:R-:W-:Y:S01]  /*1f50*/  HMMA.16816.F16 R16, R36.reuse, R40, R16 ;  /* 0x000000282410723c */ /* 0x042fe20000000810 */
[----:B------:R-:W0:Y:S03]  /*1f60*/  LDGDEPBAR ;  /* 0x00000000000079af */ /* 0x000e260000000000 */
[----:B----4-:R-:W-:Y:S02]  /*1f70*/  IADD3 R99, R75, UR9, RZ ;  /* 0x000000094b637c10 */ /* 0x010fe4000fffe0ff */
[----:B------:R-:W-:Y:S02]  /*1f80*/  ISETP.GT.AND P6, PT, R96, -0x1, PT ;  /* 0xffffffff6000780c */ /* 0x000fe40003fc4270 */
[C---:B------:R-:W-:Y:S04]  /*1f90*/  HMMA.16816.F16 R14, R36.reuse, R42, R14 ;  /* 0x0000002a240e723c */ /* 0x040fe8000000080e */
[----:B---3--:R-:W-:Y:S01]  /*1fa0*/  LEA R97, R99, UR4, 0x4 ;  /* 0x0000000463617c11 */ /* 0x008fe2000f8e20ff */
[----:B------:R-:W-:Y:S01]  /*1fb0*/  UMOV UR4, UR10 ;  /* 0x0000000a00047c82 */ /* 0x000fe20008000000 */
[----:B--2---:R-:W-:Y:S01]  /*1fc0*/  LEA R61, R98, UR5, 0x4 ;  /* 0x00000005623d7c11 */ /* 0x004fe2000f8e20ff */
[----:B------:R-:W-:Y:S01]  /*1fd0*/  UMOV UR5, UR11 ;  /* 0x0000000b00057c82 */ /* 0x000fe20008000000 */
[C---:B------:R-:W-:Y:S04]  /*1fe0*/  HMMA.16816.F16 R12, R36.reuse, R44, R12 ;  /* 0x0000002c240c723c */ /* 0x040fe8000000080c */
[----:B------:R-:W-:Y:S02]  /*1ff0*/  SEL R95, R95, RZ, P0 ;  /* 0x000000ff5f5f7207 */ /* 0x000fe40000000000 */
[----:B------:R-:W-:Y:S02]  /*2000*/  IADD3 R90, P1, R90, c[0x0][0x1c8], RZ ;  /* 0x000072005a5a7a10 */ /* 0x000fe40007f3e0ff */
[-C--:B------:R-:W-:Y:S01]  /*2010*/  HMMA.16816.F16 R10, R36, R46.reuse, R10 ;  /* 0x0000002e240a723c */ /* 0x080fe2000000080a */
[----:B------:R-:W-:Y:S04]  /*2020*/  DEPBAR.LE SB0, 0x1 ;  /* 0x000080400000791a */ /* 0x000fe80000000000 */
[----:B------:R-:W-:Y:S01]  /*2030*/  BAR.SYNC.DEFER_BLOCKING 0x0 ;  /* 0x0000000000007b1d */ /* 0x000fe20000010000 */
[----:B------:R-:W-:Y:S02]  /*2040*/  IADD3 R88, P0, R88, c[0x0][0x198], RZ ;  /* 0x0000660058587a10 */ /* 0x000fe40007f1e0ff */
[C---:B------:R-:W-:Y:S04]  /*2050*/  HMMA.16816.F16 R8, R48.reuse, R46, R8 ;  /* 0x0000002e3008723c */ /* 0x040fe80000000808 */
[----:B------:R-:W-:Y:S02]  /*2060*/  IADD3 R58, P5, P4, R58, c[0x0][0x1c8], R87 ;  /* 0x000072003a3a7a10 */ /* 0x000fe40007cbe057 */
[----:B------:R-:W-:Y:S02]  /*2070*/  IADD3 R60, P3, P2, R60, c[0x0][0x198], R85 ;  /* 0x000066003c3c7a10 */ /* 0x000fe40007a7e055 */
[C---:B------:R-:W-:Y:S04]  /*2080*/  HMMA.16816.F16 R6, R48.reuse, R44, R6 ;  /* 0x0000002c3006723c */ /* 0x040fe80000000806 */
[----:B------:R-:W-:Y:S02]  /*2090*/  IADD3.X R91, R91, c[0x0][0x1cc], RZ, P1, !PT ;  /* 0x000073005b5b7a10 */ /* 0x000fe40000ffe4ff */
[----:B------:R-:W-:Y:S02]  /*20a0*/  IADD3 R90, P1, R90, c[0x0][0x1d0], RZ ;  /* 0x000074005a5a7a10 */ /* 0x000fe40007f3e0ff */
[C---:B------:R-:W-:Y:S04]  /*20b0*/  HMMA.16816.F16 R4, R48.reuse, R42, R4 ;  /* 0x0000002a3004723c */ /* 0x040fe80000000804 */
[----:B------:R-:W-:Y:S01]  /*20c0*/  IADD3.X R89, R89, c[0x0][0x19c], RZ, P0, !PT ;  /* 0x0000670059597a10 */ /* 0x000fe200007fe4ff */
[----:B------:R1:W2:Y:S01]  /*20d0*/  LDSM.16.M88.4 R20, [R18+UR10] ;  /* 0x0000000a1214783b */ /* 0x0002a20008000200 */
[----:B------:R-:W-:Y:S02]  /*20e0*/  IADD3 R88, P0, R88, c[0x0][0x1a0], RZ ;  /* 0x0000680058587a10 */ /* 0x000fe40007f1e0ff */
[----:B------:R-:W-:Y:S04]  /*20f0*/  HMMA.16816.F16 R2, R48, R40, R2 ;  /* 0x000000283002723c */ /* 0x000fe80000000802 */
[----:B------:R1:W2:Y:S01]  /*2100*/  LDSM.16.M88.4 R24, [R52+UR11] ;  /* 0x0000000b3418783b */ /* 0x0002a20008000200 */
[----:B------:R-:W-:Y:S02]  /*2110*/  IADD3.X R59, R59, c[0x0][0x1cc], R86, P5, P4 ;  /* 0x000073003b3b7a10 */ /* 0x000fe40002fe8456 */
[----:B------:R-:W-:Y:S02]  /*2120*/  IADD3.X R57, R57, c[0x0][0x19c], R84, P3, P2 ;  /* 0x0000670039397a10 */ /* 0x000fe40001fe4454 */
[----:B------:R-:W-:Y:S02]  /*2130*/  IADD3.X R91, R91, c[0x0][0x1d4], RZ, P1, !PT ;  /* 0x000075005b5b7a10 */ /* 0x000fe40000ffe4ff */
[----:B------:R1:W2:Y:S01]  /*2140*/  LDSM.16.M88.4 R32, [R97+0xc00] ;  /* 0x000c00006120783b */ /* 0x0002a20000000200 */
[----:B------:R-:W-:Y:S06]  /*2150*/  IADD3.X R89, R89, c[0x0][0x1a4], RZ, P0, !PT ;  /* 0x0000690059597a10 */ /* 0x000fec00007fe4ff */
[----:B------:R1:W2:Y:S01]  /*2160*/  LDSM.16.M88.4 R28, [R61+0xc00] ;  /* 0x000c00003d1c783b */ /* 0x0002a20000000200 */
[----:B------:R-:W-:-:S05]  /*2170*/  @P6 BRA `(.L_x_227) ;  /* 0xfffffaa000006947 */ /* 0x000fca000383ffff */
.L_x_226:
[----:B-123--:R-:W0:Y:S01]  /*2180*/  LDGDEPBAR ;  /* 0x00000000000079af */ /* 0x00ee220000000000 */
[C---:B------:R-:W-:Y:S01]  /*2190*/  ISETP.GE.AND P1, PT, R73.reuse, c[0x0][0x168], PT ;  /* 0x00005a0049007a0c */ /* 0x040fe20003f26270 */
[----:B------:R-:W-:Y:S01]  /*21a0*/  ULDC UR4, c[0x0][0x168] ;  /* 0x00005a0000047ab9 */ /* 0x000fe20000000800 */
[----:B------:R-:W-:Y:S01]  /*21b0*/  IADD3 R18, P2, R73, 0x8, RZ ;  /* 0x0000000849127810 */ /* 0x000fe20007f5e0ff */
[----:B------:R-:W0:Y:S01]  /*21c0*/  LDGDEPBAR ;  /* 0x00000000000079af */ /* 0x000e220000000000 */
[----:B------:R-:W-:Y:S01]  /*21d0*/  SHF.R.S32.HI R0, RZ, 0x1f, R73 ;  /* 0x0000001fff007819 */ /* 0x000fe20000011449 */
[----:B------:R-:W-:Y:S01]  /*21e0*/  USHF.R.S32.HI UR4, URZ, 0x1f, UR4 ;  /* 0x0000001f3f047899 */ /* 0x000fe20008011404 */
[----:B------:R-:W-:Y:S01]  /*21f0*/  ISETP.GE.U32.AND P0, PT, R18, c[0x0][0x168], PT ;  /* 0x00005a0012007a0c */ /* 0x000fe20003f06070 */
[----:B------:R-:W-:-:S02]  /*2200*/  IMAD.MOV.U32 R29, RZ, RZ, RZ ;  /* 0x000000ffff1d7224 */ /* 0x000fc400078e00ff */
[----:B------:R-:W-:Y:S02]  /*2210*/  IMAD.X R18, RZ, RZ, R0, P2 ;  /* 0x000000ffff127224 */ /* 0x000fe400010e0600 */
[----:B------:R-:W-:-:S03]  /*2220*/  IMAD.WIDE R82, R73, 0x2, R82 ;  /* 0x0000000249527825 */ /* 0x000fc600078e0252 */
[----:B------:R-:W-:Y:S01]  /*2230*/  ISETP.GE.AND.EX P0, PT, R18, UR4, PT, P0 ;  /* 0x0000000412007c0c */ /* 0x000fe2000bf06300 */
[----:B------:R-:W-:-:S04]  /*2240*/  DEPBAR.LE SB0, 0x0 ;  /* 0x000080000000791a */ /* 0x000fc80000000000 */
[----:B------:R-:W-:Y:S01]  /*2250*/  BAR.SYNC.DEFER_BLOCKING 0x0 ;  /* 0x0000000000007b1d */ /* 0x000fe20000010000 */
[----:B------:R-:W-:-:S05]  /*2260*/  IMAD.MOV.U32 R27, RZ, RZ, RZ ;  /* 0x000000ffff1b7224 */ /* 0x000fca00078e00ff */
[----:B------:R-:W2:Y:S01]  /*2270*/  @!P1 LDG.E.LTC128B R29, [R82.64] ;  /* 0x00000016521d9981 */ /* 0x000ea2000c1e1920 */
[----:B------:R-:W-:-:S03]  /*2280*/  IADD3 R18, P1, R73, 0x10, RZ ;  /* 0x0000001049127810 */ /* 0x000fc60007f3e0ff */
[----:B------:R-:W3:Y:S01]  /*2290*/  @!P0 LDG.E.LTC128B R27, [R82.64+0x10] ;  /* 0x00001016521b8981 */ /* 0x000ee2000c1e1920 */
[----:B------:R-:W-:Y:S01]  /*22a0*/  ISETP.GE.U32.AND P2, PT, R18, c[0x0][0x168], PT ;  /* 0x00005a0012007a0c */ /* 0x000fe20003f46070 */
[----:B------:R-:W-:Y:S01]  /*22b0*/  IMAD.X R18, RZ, RZ, R0, P1 ;  /* 0x000000ffff127224 */ /* 0x000fe200008e0600 */
[----:B------:R-:W-:-:S04]  /*22c0*/  IADD3 R73, P1, R73, 0x18, RZ ;  /* 0x0000001849497810 */ /* 0x000fc80007f3e0ff */
[----:B------:R-:W-:Y:S01]  /*22d0*/  ISETP.GE.U32.AND P0, PT, R73, c[0x0][0x168], PT ;  /* 0x00005a0049007a0c */ /* 0x000fe20003f06070 */
[----:B------:R-:W-:Y:S01]  /*22e0*/  IMAD.X R0, RZ, RZ, R0, P1 ;  /* 0x000000ffff007224 */ /* 0x000fe200008e0600 */
[----:B------:R-:W-:-:S04]  /*22f0*/  ISETP.GE.AND.EX P2, PT, R18, UR4, PT, P2 ;  /* 0x0000000412007c0c */ /* 0x000fc8000bf46320 */
[----:B------:R-:W-:Y:S01]  /*2300*/  ISETP.GE.AND.EX P0, PT, R0, UR4, PT, P0 ;  /* 0x0000000400007c0c */ /* 0x000fe2000bf06300 */
[----:B------:R-:W-:Y:S02]  /*2310*/  IMAD.MOV.U32 R23, RZ, RZ, RZ ;  /* 0x000000ffff177224 */ /* 0x000fe400078e00ff */
[----:B------:R-:W-:-:S06]  /*2320*/  IMAD.MOV.U32 R21, RZ, RZ, RZ ;  /* 0x000000ffff157224 */ /* 0x000fcc00078e00ff */
[----:B----4-:R-:W4:Y:S04]  /*2330*/  @!P2 LDG.E.LTC128B R23, [R82.64+0x20] ;  /* 0x000020165217a981 */ /* 0x010f28000c1e1920 */
[----:B------:R-:W4:Y:S01]  /*2340*/  @!P0 LDG.E.LTC128B R21, [R82.64+0x30] ;  /* 0x0000301652158981 */ /* 0x000f22000c1e1920 */
[----:B------:R-:W-:Y:S02]  /*2350*/  IMAD.MOV.U32 R32, RZ, RZ, c[0x0][0x270] ;  /* 0x00009c00ff207624 */ /* 0x000fe400078e00ff */
[----:B------:R-:W-:-:S03]  /*2360*/  IMAD.MOV.U32 R18, RZ, RZ, c[0x0][0x274] ;  /* 0x00009d00ff127624 */ /* 0x000fc600078e00ff */
[----:B------:R-:W-:Y:S01]  /*2370*/  IADD3 R32, P0, R32, -c[0x0][0x278], RZ ;  /* 0x80009e0020207a10 */ /* 0x000fe20007f1e0ff */
[----:B------:R-:W-:-:S03]  /*2380*/  IMAD.MOV.U32 R0, RZ, RZ, c[0x0][0x268] ;  /* 0x00009a00ff007624 */ /* 0x000fc600078e00ff */
[----:B------:R-:W-:Y:S02]  /*2390*/  IADD3.X R18, R18, ~c[0x0][0x27c], RZ, P0, !PT ;  /* 0x80009f0012127a10 */ /* 0x000fe400007fe4ff */
[----:B------:R-:W-:Y:S01]  /*23a0*/  IADD3 R32, P0, R32, c[0x0][0x268], RZ ;  /* 0x00009a0020207a10 */ /* 0x000fe20007f1e0ff */
[----:B------:R-:W-:Y:S02]  /*23b0*/  IMAD.SHL.U32 R31, R0, 0x2, RZ ;  /* 0x00000002001f7824 */ /* 0x000fe400078e00ff */
[----:B------:R-:W-:Y:S01]  /*23c0*/  IMAD.MOV.U32 R25, RZ, RZ, 0x1 ;  /* 0x00000001ff197424 */ /* 0x000fe200078e00ff */
[----:B------:R-:W-:Y:S02]  /*23d0*/  IADD3.X R33, R18, c[0x0][0x26c], RZ, P0, !PT ;  /* 0x00009b0012217a10 */ /* 0x000fe400007fe4ff */
[----:B------:R-:W-:Y:S02]  /*23e0*/  IADD3 R24, P3, P2, R31, R78, R31 ;  /* 0x0000004e1f187210 */ /* 0x000fe40007a7e01f */
[----:B------:R-:W-:Y:S01]  /*23f0*/  SHF.L.U64.HI R25, R0, R25, c[0x0][0x26c] ;  /* 0x00009b0000197619 */ /* 0x000fe20000010219 */
[----:B------:R-:W-:-:S03]  /*2400*/  IMAD.WIDE R32, R55, 0x2, R32 ;  /* 0x0000000237207825 */ /* 0x000fc600078e0220 */
[----:B------:R-:W-:Y:S02]  /*2410*/  IADD3.X R0, R25, R79, R25, P3, P2 ;  /* 0x0000004f19007210 */ /* 0x000fe40001fe4419 */
[----:B------:R-:W-:-:S04]  /*2420*/  IADD3 R24, P1, P0, R32, R24, R31 ;  /* 0x0000001820187210 */ /* 0x000fc8000783e01f */
[----:B------:R-:W-:Y:S02]  /*2430*/  IADD3.X R25, R33, R0, R25, P1, P0 ;  /* 0x0000000021197210 */ /* 0x000fe40000fe0419 */
[----:B------:R-:W-:Y:S02]  /*2440*/  ISETP.GE.AND P5, PT, R77, c[0x0][0x174], PT ;  /* 0x00005d004d007a0c */ /* 0x000fe40003fa6270 */
[----:B------:R-:W-:Y:S02]  /*2450*/  ISETP.GE.AND P4, PT, R68, c[0x0][0x174], PT ;  /* 0x00005d0044007a0c */ /* 0x000fe40003f86270 */
[CC--:B------:R-:W-:Y:S02]  /*2460*/  ISETP.LT.AND P1, PT, R80.reuse, R54.reuse, !P5 ;  /* 0x000000365000720c */ /* 0x0c0fe40006f21270 */
[----:B------:R-:W-:Y:S01]  /*2470*/  ISETP.LT.AND P0, PT, R80, R54, !P4 ;  /* 0x000000365000720c */ /* 0x000fe20006701270 */
[----:B------:R-:W-:Y:S01]  /*2480*/  IMAD.SHL.U32 R71, R71, 0x10, RZ ;  /* 0x0000001047477824 */ /* 0x000fe200078e00ff */
[----:B------:R-:W-:-:S02]  /*2490*/  ISETP.GE.AND P6, PT, R67, c[0x0][0x174], PT ;  /* 0x00005d0043007a0c */ /* 0x000fc40003fc6270 */
[----:B------:R-:W-:Y:S02]  /*24a0*/  ISETP.GE.AND P5, PT, R66, c[0x0][0x174], PT ;  /* 0x00005d0042007a0c */ /* 0x000fe40003fa6270 */
[----:B------:R-:W-:Y:S02]  /*24b0*/  ISETP.GE.AND P4, PT, R65, c[0x0][0x174], PT ;  /* 0x00005d0041007a0c */ /* 0x000fe40003f86270 */
[----:B------:R-:W-:Y:S02]  /*24c0*/  ISETP.GE.AND P3, PT, R64, c[0x0][0x174], PT ;  /* 0x00005d0040007a0c */ /* 0x000fe40003f66270 */
[----:B------:R-:W-:Y:S01]  /*24d0*/  P2R R0, PR, RZ, 0x40 ;  /* 0x00000040ff007803 */ /* 0x000fe20000000000 */
[----:B------:R-:W-:Y:S01]  /*24e0*/  ULEA UR16, UR16, 0x3000, 0x4 ;  /* 0x0000300010107891 */ /* 0x000fe2000f8e203f */
[C-C-:B--2--5:R-:W-:Y:S02]  /*24f0*/  HFMA2 R17, R76.reuse.H0_H0, R17, R29.reuse ;  /* 0x000000114c117231 */ /* 0x164fe4000000081d */
[----:B------:R-:W-:-:S02]  /*2500*/  HFMA2 R3, R76.H0_H0, R3, R29 ;  /* 0x000000034c037231 */ /* 0x000fc4000000081d */
[C-C-:B---3--:R-:W-:Y:S02]  /*2510*/  HFMA2 R15, R76.reuse.H0_H0, R15, R27.reuse ;  /* 0x0000000f4c0f7231 */ /* 0x148fe4000000081b */
[C-C-:B------:R-:W-:Y:S02]  /*2520*/  HFMA2 R4, R76.reuse.H0_H0, R4, R27.reuse ;  /* 0x000000044c047231 */ /* 0x140fe4000000081b */
[----:B------:R-:W-:Y:S02]  /*2530*/  HFMA2 R5, R76.H0_H0, R5, R27 ;  /* 0x000000054c057231 */ /* 0x000fe4000000081b */
[----:B------:R-:W-:Y:S02]  /*2540*/  HMNMX2.NAN R35, R15, c[0x0] [0x334].H0_H0, !PT ;  /* 0x2000cd000f237a40 */ /* 0x000fe40007820000 */
[----:B------:R-:W-:Y:S02]  /*2550*/  HMNMX2.NAN R17, R17, c[0x0] [0x334].H0_H0, !PT ;  /* 0x2000cd0011117a40 */ /* 0x000fe40007820000 */
[----:B------:R-:W-:-:S02]  /*2560*/  HMNMX2.NAN R3, R3, c[0x0] [0x334].H0_H0, !PT ;  /* 0x2000cd0003037a40 */ /* 0x000fc40007820000 */
[----:B------:R-:W-:Y:S02]  /*2570*/  HMNMX2.NAN R15, R4, c[0x0] [0x334].H0_H0, !PT ;  /* 0x2000cd00040f7a40 */ /* 0x000fe40007820000 */
[----:B------:R-:W-:Y:S02]  /*2580*/  HMNMX2.NAN R5, R5, c[0x0] [0x334].H0_H0, !PT ;  /* 0x2000cd0005057a40 */ /* 0x000fe40007820000 */
[C-C-:B------:R-:W-:Y:S02]  /*2590*/  HFMA2 R16, R76.reuse.H0_H0, R16, R29.reuse ;  /* 0x000000104c107231 */ /* 0x140fe4000000081d */
[C---:B------:R-:W-:Y:S02]  /*25a0*/  HFMA2 R2, R76.reuse.H0_H0, R2, R29 ;  /* 0x000000024c027231 */ /* 0x040fe4000000081d */
[C---:B------:R-:W-:Y:S02]  /*25b0*/  HFMA2 R14, R76.reuse.H0_H0, R14, R27 ;  /* 0x0000000e4c0e7231 */ /* 0x040fe4000000081b */
[----:B----4-:R-:W-:-:S02]  /*25c0*/  HFMA2 R12, R76.H0_H0, R12, R23 ;  /* 0x0000000c4c0c7231 */ /* 0x010fc40000000817 */
[C-C-:B------:R-:W-:Y:S02]  /*25d0*/  HFMA2 R13, R76.reuse.H0_H0, R13, R23.reuse ;  /* 0x0000000d4c0d7231 */ /* 0x140fe40000000817 */
[C-C-:B------:R-:W-:Y:S02]  /*25e0*/  HFMA2 R6, R76.reuse.H0_H0, R6, R23.reuse ;  /* 0x000000064c067231 */ /* 0x140fe40000000817 */
[C---:B------:R-:W-:Y:S02]  /*25f0*/  HFMA2 R7, R76.reuse.H0_H0, R7, R23 ;  /* 0x000000074c077231 */ /* 0x040fe40000000817 */
[C-C-:B------:R-:W-:Y:S02]  /*2600*/  HFMA2 R10, R76.reuse.H0_H0, R10, R21.reuse ;  /* 0x0000000a4c0a7231 */ /* 0x140fe40000000815 */
[C-C-:B------:R-:W-:Y:S02]  /*2610*/  HFMA2 R11, R76.reuse.H0_H0, R11, R21.reuse ;  /* 0x0000000b4c0b7231 */ /* 0x140fe40000000815 */
[----:B------:R-:W-:-:S02]  /*2620*/  HFMA2 R8, R76.H0_H0, R8, R21 ;  /* 0x000000084c087231 */ /* 0x000fc40000000815 */
[----:B------:R-:W-:Y:S01]  /*2630*/  HFMA2 R9, R76.H0_H0, R9, R21 ;  /* 0x000000094c097231 */ /* 0x000fe20000000815 */
[----:B------:R1:W-:Y:S01]  /*2640*/  STS [R56.X4+0xf480], R17 ;  /* 0x00f4801138007388 */ /* 0x0003e20000004800 */
[----:B------:R-:W-:Y:S02]  /*2650*/  HMNMX2.NAN R31, R16, c[0x0] [0x334].H0_H0, !PT ;  /* 0x2000cd00101f7a40 */ /* 0x000fe40007820000 */
[----:B------:R-:W-:Y:S01]  /*2660*/  HMNMX2.NAN R29, R2, c[0x0] [0x334].H0_H0, !PT ;  /* 0x2000cd00021d7a40 */ /* 0x000fe20007820000 */
[----:B------:R2:W-:Y:S01]  /*2670*/  STS [R56.X4+0xfd80], R3 ;  /* 0x00fd800338007388 */ /* 0x0005e20000004800 */
[----:B------:R-:W-:Y:S02]  /*2680*/  HMNMX2.NAN R33, R14, c[0x0] [0x334].H0_H0, !PT ;  /* 0x2000cd000e217a40 */ /* 0x000fe40007820000 */
[----:B------:R-:W-:Y:S01]  /*2690*/  HMNMX2.NAN R13, R13, c[0x0] [0x334].H0_H0, !PT ;  /* 0x2000cd000d0d7a40 */ /* 0x000fe20007820000 */
[----:B------:R3:W-:Y:S01]  /*26a0*/  STS [R56.X4+0xf910], R15 ;  /* 0x00f9100f38007388 */ /* 0x0007e20000004800 */
[----:B------:R-:W-:-:S02]  /*26b0*/  HMNMX2.NAN R7, R7, c[0x0] [0x334].H0_H0, !PT ;  /* 0x2000cd0007077a40 */ /* 0x000fc40007820000 */
[----:B------:R-:W-:Y:S01]  /*26c0*/  HMNMX2.NAN R11, R11, c[0x0] [0x334].H0_H0, !PT ;  /* 0x2000cd000b0b7a40 */ /* 0x000fe20007820000 */
[----:B------:R4:W-:Y:S01]  /*26d0*/  STS [R56.X4+0xfd90], R5 ;  /* 0x00fd900538007388 */ /* 0x0009e20000004800 */
[----:B------:R-:W-:-:S03]  /*26e0*/  HMNMX2.NAN R9, R9, c[0x0] [0x334].H0_H0, !PT ;  /* 0x2000cd0009097a40 */ /* 0x000fc60007820000 */
[----:B------:R-:W-:Y:S04]  /*26f0*/  STS [R56.X4+0xf000], R31 ;  /* 0x00f0001f38007388 */ /* 0x000fe80000004800 */
[----:B------:R-:W-:Y:S01]  /*2700*/  STS [R56.X4+0xf900], R29 ;  /* 0x00f9001d38007388 */ /* 0x000fe20000004800 */
[----:B-1----:R-:W-:Y:S02]  /*2710*/  HMNMX2.NAN R17, R12, c[0x0] [0x334].H0_H0, !PT ;  /* 0x2000cd000c117a40 */ /* 0x002fe40007820000 */
[----:B--2---:R-:W-:Y:S02]  /*2720*/  HMNMX2.NAN R3, R6, c[0x0] [0x334].H0_H0, !PT ;  /* 0x2000cd0006037a40 */ /* 0x004fe40007820000 */
[----:B---3--:R-:W-:Y:S02]  /*2730*/  HMNMX2.NAN R15, R10, c[0x0] [0x334].H0_H0, !PT ;  /* 0x2000cd000a0f7a40 */ /* 0x008fe40007820000 */
[----:B----4-:R-:W-:Y:S01]  /*2740*/  HMNMX2.NAN R5, R8, c[0x0] [0x334].H0_H0, !PT ;  /* 0x2000cd0008057a40 */ /* 0x010fe20007820000 */
[----:B------:R-:W-:Y:S04]  /*2750*/  STS [R56.X4+0xf010], R33 ;  /* 0x00f0102138007388 */ /* 0x000fe80000004800 */
[----:B------:R-:W-:Y:S04]  /*2760*/  STS [R56.X4+0xf490], R35 ;  /* 0x00f4902338007388 */ /* 0x000fe80000004800 */
[----:B------:R-:W-:Y:S04]  /*2770*/  STS [R56.X4+0xf020], R17 ;  /* 0x00f0201138007388 */ /* 0x000fe80000004800 */
[----:B------:R-:W-:Y:S04]  /*2780*/  STS [R56.X4+0xf4a0], R13 ;  /* 0x00f4a00d38007388 */ /* 0x000fe80000004800 */
[----:B------:R1:W-:Y:S04]  /*2790*/  STS [R56.X4+0xf920], R3 ;  /* 0x00f9200338007388 */ /* 0x0003e80000004800 */
[----:B------:R2:W-:Y:S04]  /*27a0*/  STS [R56.X4+0xfda0], R7 ;  /* 0x00fda00738007388 */ /* 0x0005e80000004800 */
[----:B------:R-:W-:Y:S04]  /*27b0*/  STS [R56.X4+0xf030], R15 ;  /* 0x00f0300f38007388 */ /* 0x000fe80000004800 */
[----:B------:R3:W-:Y:S04]  /*27c0*/  STS [R56.X4+0xf4b0], R11 ;  /* 0x00f4b00b38007388 */ /* 0x0007e80000004800 */
[----:B------:R4:W-:Y:S04]  /*27d0*/  STS [R56.X4+0xf930], R5 ;  /* 0x00f9300538007388 */ /* 0x0009e80000004800 */
[----:B------:R3:W-:Y:S04]  /*27e0*/  STS [R56.X4+0xfdb0], R9 ;  /* 0x00fdb00938007388 */ /* 0x0007e80000004800 */
[----:B------:R-:W-:Y:S01]  /*27f0*/  BAR.SYNC.DEFER_BLOCKING 0x0 ;  /* 0x0000000000007b1d */ /* 0x000fe20000010000 */
[----:B------:R-:W-:Y:S01]  /*2800*/  IADD3 R6, P2, R78, c[0x0][0x268], RZ ;  /* 0x00009a004e067a10 */ /* 0x000fe20007f5e0ff */
[----:B-1----:R-:W-:-:S03]  /*2810*/  IMAD.SHL.U32 R3, R72, 0x10, RZ ;  /* 0x0000001048037824 */ /* 0x002fc600078e00ff */
[----:B--2---:R-:W-:Y:S02]  /*2820*/  IADD3.X R7, R79, c[0x0][0x26c], RZ, P2, !PT ;  /* 0x00009b004f077a10 */ /* 0x004fe400017fe4ff */
[----:B------:R-:W-:Y:S01]  /*2830*/  ISETP.LT.AND P2, PT, R80, R54, !P6 ;  /* 0x000000365000720c */ /* 0x000fe20007741270 */
[----:B------:R-:W-:Y:S01]  /*2840*/  @!PT LDS RZ, [RZ] ;  /* 0x00000000fffff984 */ /* 0x000fe20000000800 */
[----:B------:R-:W-:Y:S01]  /*2850*/  @!PT LDS RZ, [RZ] ;  /* 0x00000000fffff984 */ /* 0x000fe20000000800 */
[----:B------:R-:W-:Y:S01]  /*2860*/  @!PT LDS RZ, [RZ] ;  /* 0x00000000fffff984 */ /* 0x000fe20000000800 */
[----:B------:R1:W-:Y:S01]  /*2870*/  LDGSTS.E.BYPASS.LTC128B.128 [R3+0x3000], [R78.64], P1 ;  /* 0x030000004e037fae */ /* 0x0003e20008901d56 */
[----:B------:R-:W-:-:S03]  /*2880*/  IADD3 R10, P1, R6, c[0x0][0x268], RZ ;  /* 0x00009a00060a7a10 */ /* 0x000fc60007f3e0ff */
[----:B------:R2:W-:Y:S01]  /*2890*/  LDGSTS.E.BYPASS.LTC128B.128 [R71+0x3000], [R6.64], P0 ;  /* 0x0300000006477fae */ /* 0x0005e20008101d56 */
[----:B------:R-:W-:Y:S02]  /*28a0*/  ISETP.LT.AND P0, PT, R80, R54, !P5 ;  /* 0x000000365000720c */ /* 0x000fe40006f01270 */
[----:B---3--:R-:W-:Y:S02]  /*28b0*/  IADD3.X R11, R7, c[0x0][0x26c], RZ, P1, !PT ;  /* 0x00009b00070b7a10 */ /* 0x008fe40000ffe4ff */
[----:B------:R-:W-:-:S03]  /*28c0*/  IADD3 R4, P1, R10, c[0x0][0x268], RZ ;  /* 0x00009a000a047a10 */ /* 0x000fc60007f3e0ff */
[----:B------:R3:W-:Y:S01]  /*28d0*/  LDGSTS.E.BYPASS.LTC128B.128 [R3+0x3c00], [R10.64], P2 ;  /* 0x03c000000a037fae */ /* 0x0007e20009101d56 */
[----:B----4-:R-:W-:-:S05]  /*28e0*/  IADD3.X R5, R11, c[0x0][0x26c], RZ, P1, !PT ;  /* 0x00009b000b057a10 */ /* 0x010fca0000ffe4ff */
[----:B------:R4:W-:Y:S01]  /*28f0*/  LDGSTS.E.BYPASS.LTC128B.128 [R71+0x3c00], [R4.64], P0 ;  /* 0x03c0000004477fae */ /* 0x0009e20008101d56 */
[----:B------:R-:W-:-:S04]  /*2900*/  IADD3 R14, P0, R4, c[0x0][0x268], RZ ;  /* 0x00009a00040e7a10 */ /* 0x000fc80007f1e0ff */
[----:B------:R-:W-:Y:S02]  /*2910*/  IADD3.X R15, R5, c[0x0][0x26c], RZ, P0, !PT ;  /* 0x00009b00050f7a10 */ /* 0x000fe400007fe4ff */
[----:B------:R-:W-:Y:S02]  /*2920*/  IADD3 R12, P0, R14, c[0x0][0x268], RZ ;  /* 0x00009a000e0c7a10 */ /* 0x000fe40007f1e0ff */
[CC--:B------:R-:W-:Y:S02]  /*2930*/  ISETP.LT.AND P1, PT, R80.reuse, R54.reuse, !P4 ;  /* 0x000000365000720c */ /* 0x0c0fe40006721270 */
[----:B------:R-:W-:Y:S02]  /*2940*/  IADD3.X R13, R15, c[0x0][0x26c], RZ, P0, !PT ;  /* 0x00009b000f0d7a10 */ /* 0x000fe400007fe4ff */
[----:B------:R-:W-:-:S09]  /*2950*/  ISETP.LT.AND P0, PT, R80, R54, !P3 ;  /* 0x000000365000720c */ /* 0x000fd20005f01270 */
[----:B------:R1:W-:Y:S04]  /*2960*/  LDGSTS.E.BYPASS.LTC128B.128 [R3+0x4800], [R14.64], P1 ;  /* 0x048000000e037fae */ /* 0x0003e80008901d56 */
[----:B------:R1:W-:Y:S01]  /*2970*/  LDGSTS.E.BYPASS.LTC128B.128 [R71+0x4800], [R12.64], P0 ;  /* 0x048000000c477fae */ /* 0x0003e20008101d56 */
[----:B------:R-:W-:-:S04]  /*2980*/  IADD3 R8, P0, R12, c[0x0][0x268], RZ ;  /* 0x00009a000c087a10 */ /* 0x000fc80007f1e0ff */
[----:B------:R-:W-:Y:S02]  /*2990*/  IADD3.X R9, R13, c[0x0][0x26c], RZ, P0, !PT ;  /* 0x00009b000d097a10 */ /* 0x000fe400007fe4ff */
[----:B--2---:R-:W-:Y:S02]  /*29a0*/  IADD3 R6, P0, R8, c[0x0][0x268], RZ ;  /* 0x00009a0008067a10 */ /* 0x004fe40007f1e0ff */
[----:B------:R-:W-:Y:S02]  /*29b0*/  ISETP.GE.AND P2, PT, R63, c[0x0][0x174], PT ;  /* 0x00005d003f007a0c */ /* 0x000fe40003f46270 */
[----:B------:R-:W-:Y:S02]  /*29c0*/  IADD3.X R7, R9, c[0x0][0x26c], RZ, P0, !PT ;  /* 0x00009b0009077a10 */ /* 0x000fe400007fe4ff */
[----:B----4-:R-:W-:-:S04]  /*29d0*/  IADD3 R4, P0, R24, c[0x0][0x268], RZ ;  /* 0x00009a0018047a10 */ /* 0x010fc80007f1e0ff */
[----:B------:R-:W-:Y:S02]  /*29e0*/  IADD3.X R5, R25, c[0x0][0x26c], RZ, P0, !PT ;  /* 0x00009b0019057a10 */ /* 0x000fe400007fe4ff */
[----:B------:R-:W-:Y:S02]  /*29f0*/  ISETP.LT.AND P0, PT, R80, R54, !P2 ;  /* 0x000000365000720c */ /* 0x000fe40005701270 */
[----:B------:R-:W-:-:S11]  /*2a00*/  ISETP.GE.AND P1, PT, R62, c[0x0][0x174], PT ;  /* 0x00005d003e007a0c */ /* 0x000fd60003f26270 */
[----:B------:R2:W-:Y:S01]  /*2a10*/  LDGSTS.E.BYPASS.LTC128B.128 [R3+0x5400], [R8.64], P0 ;  /* 0x0540000008037fae */ /* 0x0005e20008101d56 */
[----:B------:R-:W-:Y:S02]  /*2a20*/  ISETP.LT.AND P0, PT, R80, R54, !P1 ;  /* 0x000000365000720c */ /* 0x000fe40004f01270 */
[----:B------:R-:W-:-:S11]  /*2a30*/  ISETP.GE.AND P6, PT, R77, c[0x0][0x174], PT ;  /* 0x00005d004d007a0c */ /* 0x000fd60003fc6270 */
[----:B------:R4:W-:Y:S01]  /*2a40*/  LDGSTS.E.BYPASS.LTC128B.128 [R71+0x5400], [R6.64], P0 ;  /* 0x0540000006477fae */ /* 0x0009e20008101d56 */
[----:B------:R-:W-:-:S03]  /*2a50*/  ISETP.GE.AND P0, PT, R68, c[0x0][0x174], PT ;  /* 0x00005d0044007a0c */ /* 0x000fc60003f06270 */
[----:B------:R-:W0:Y:S04]  /*2a60*/  LDGDEPBAR ;  /* 0x00000000000079af */ /* 0x000e280000000000 */
[----:B------:R4:W-:Y:S06]  /*2a70*/  LDGSTS.E.BYPASS.LTC128B.128 [R3+0x3080], [R24.64], !P6 ;  /* 0x0308000018037fae */ /* 0x0009ec000f101d56 */
[----:B------:R4:W-:Y:S01]  /*2a80*/  LDGSTS.E.BYPASS.LTC128B.128 [R71+0x3080], [R4.64], !P0 ;  /* 0x0308000004477fae */ /* 0x0009e2000c101d56 */
[----:B-1----:R-:W-:-:S04]  /*2a90*/  IADD3 R14, P0, R4, c[0x0][0x268], RZ ;  /* 0x00009a00040e7a10 */ /* 0x002fc80007f1e0ff */
[----:B------:R-:W-:Y:S02]  /*2aa0*/  IADD3.X R15, R5, c[0x0][0x26c], RZ, P0, !PT ;  /* 0x00009b00050f7a10 */ /* 0x000fe400007fe4ff */
[----:B------:R-:W-:-:S04]  /*2ab0*/  IADD3 R12, P0, R14, c[0x0][0x268], RZ ;  /* 0x00009a000e0c7a10 */ /* 0x000fc80007f1e0ff */
[----:B------:R-:W-:Y:S02]  /*2ac0*/  IADD3.X R13, R15, c[0x0][0x26c], RZ, P0, !PT ;  /* 0x00009b000f0d7a10 */ /* 0x000fe400007fe4ff */
[----:B---3--:R-:W-:Y:S02]  /*2ad0*/  IADD3 R10, P0, R12, c[0x0][0x268], RZ ;  /* 0x00009a000c0a7a10 */ /* 0x008fe40007f1e0ff */
[----:B------:R-:W-:Y:S02]  /*2ae0*/  ISETP.NE.AND P6, PT, R0, RZ, PT ;  /* 0x000000ff0000720c */ /* 0x000fe40003fc5270 */
[----:B------:R-:W-:Y:S02]  /*2af0*/  IADD3.X R11, R13, c[0x0][0x26c], RZ, P0, !PT ;  /* 0x00009b000d0b7a10 */ /* 0x000fe400007fe4ff */
[----:B--2---:R-:W-:-:S04]  /*2b00*/  IADD3 R8, P0, R10, c[0x0][0x268], RZ ;  /* 0x00009a000a087a10 */ /* 0x004fc80007f1e0ff */
[----:B------:R-:W-:Y:S02]  /*2b10*/  IADD3.X R9, R11, c[0x0][0x26c], RZ, P0, !PT ;  /* 0x00009b000b097a10 */ /* 0x000fe400007fe4ff */
[----:B----4-:R-:W-:-:S03]  /*2b20*/  IADD3 R6, P0, R8, c[0x0][0x268], RZ ;  /* 0x00009a0008067a10 */ /* 0x010fc60007f1e0ff */
[----:B------:R1:W-:Y:S01]  /*2b30*/  LDGSTS.E.BYPASS.LTC128B.128 [R3+0x3c80], [R14.64], !P6 ;  /* 0x03c800000e037fae */ /* 0x0003e2000f101d56 */
[----:B------:R-:W-:Y:S02]  /*2b40*/  IADD3.X R7, R9, c[0x0][0x26c], RZ, P0, !PT ;  /* 0x00009b0009077a10 */ /* 0x000fe400007fe4ff */
[----:B------:R-:W-:Y:S01]  /*2b50*/  IADD3 R4, P0, R6, c[0x0][0x268], RZ ;  /* 0x00009a0006047a10 */ /* 0x000fe20007f1e0ff */
[----:B------:R1:W-:Y:S03]  /*2b60*/  LDGSTS.E.BYPASS.LTC128B.128 [R71+0x3c80], [R12.64], !P5 ;  /* 0x03c800000c477fae */ /* 0x0003e6000e901d56 */
[----:B------:R-:W-:Y:S01]  /*2b70*/  IADD3.X R5, R7, c[0x0][0x26c], RZ, P0, !PT ;  /* 0x00009b0007057a10 */ /* 0x000fe200007fe4ff */
[----:B------:R2:W-:Y:S04]  /*2b80*/  LDGSTS.E.BYPASS.LTC128B.128 [R3+0x4880], [R10.64], !P4 ;  /* 0x048800000a037fae */ /* 0x0005e8000e101d56 */
[----:B------:R2:W-:Y:S04]  /*2b90*/  LDGSTS.E.BYPASS.LTC128B.128 [R71+0x4880], [R8.64], !P3 ;  /* 0x0488000008477fae */ /* 0x0005e8000d901d56 */
[----:B------:R3:W-:Y:S04]  /*2ba0*/  LDGSTS.E.BYPASS.LTC128B.128 [R3+0x5480], [R6.64], !P2 ;  /* 0x0548000006037fae */ /* 0x0007e8000d101d56 */
[----:B------:R3:W-:Y:S04]  /*2bb0*/  LDGSTS.E.BYPASS.LTC128B.128 [R71+0x5480], [R4.64], !P1 ;  /* 0x0548000004477fae */ /* 0x0007e8000c901d56 */
[----:B------:R-:W0:Y:S01]  /*2bc0*/  LDGDEPBAR ;  /* 0x00000000000079af */ /* 0x000e220000000000 */
[----:B------:R-:W-:-:S04]  /*2bd0*/  DEPBAR.LE SB0, 0x1 ;  /* 0x000080400000791a */ /* 0x000fc80000000000 */
[----:B------:R-:W-:Y:S06]  /*2be0*/  BAR.SYNC.DEFER_BLOCKING 0x0 ;  /* 0x0000000000007b1d */ /* 0x000fec0000010000 */
[----:B------:R-:W-:Y:S04]  /*2bf0*/  LDS R48, [R53+0xf000] ;  /* 0x00f0000035307984 */ /* 0x000fe80000000800 */
[----:B------:R-:W-:Y:S04]  /*2c00*/  LDS R49, [R53+0xf480] ;  /* 0x00f4800035317984 */ /* 0x000fe80000000800 */
[----:B------:R-:W-:Y:S04]  /*2c10*/  LDS R50, [R53+0xf010] ;  /* 0x00f0100035327984 */ /* 0x000fe80000000800 */
[----:B------:R-:W-:Y:S04]  /*2c20*/  LDS R51, [R53+0xf490] ;  /* 0x00f4900035337984 */ /* 0x000fe80000000800 */
[----:B------:R-:W4:Y:S04]  /*2c30*/  LDSM.16.M88.4 R44, [R52+UR16] ;  /* 0x00000010342c783b */ /* 0x000f280008000200 */
[----:B------:R-:W1:Y:S04]  /*2c40*/  LDSM.16.M88.4 R40, [R52+UR16+0xc00] ;  /* 0x000c00103428783b */ /* 0x000e680008000200 */
[----:B------:R-:W1:Y:S04]  /*2c50*/  LDSM.16.M88.4 R36, [R52+UR16+0x1800] ;  /* 0x001800103424783b */ /* 0x000e680008000200 */
[----:B------:R-:W1:Y:S04]  /*2c60*/  LDSM.16.M88.4 R32, [R52+UR16+0x2400] ;  /* 0x002400103420783b */ /* 0x000e680008000200 */
[----:B------:R-:W-:Y:S04]  /*2c70*/  LDS R28, [R53+0xf900] ;  /* 0x00f90000351c7984 */ /* 0x000fe80000000800 */
[----:B------:R-:W-:Y:S04]  /*2c80*/  LDS R29, [R53+0xfd80] ;  /* 0x00fd8000351d7984 */ /* 0x000fe80000000800 */
[----:B------:R-:W-:Y:S04]  /*2c90*/  LDS R30, [R53+0xf910] ;  /* 0x00f91000351e7984 */ /* 0x000fe80000000800 */
[----:B------:R-:W4:Y:S04]  /*2ca0*/  LDS R31, [R53+0xfd90] ;  /* 0x00fd9000351f7984 */ /* 0x000f280000000800 */
[----:B------:R-:W-:Y:S04]  /*2cb0*/  LDS R24, [R53+0xf020] ;  /* 0x00f0200035187984 */ /* 0x000fe80000000800 */
[----:B------:R-:W-:Y:S04]  /*2cc0*/  LDS R25, [R53+0xf4a0] ;  /* 0x00f4a00035197984 */ /* 0x000fe80000000800 */
[----:B------:R-:W-:Y:S04]  /*2cd0*/  LDS R26, [R53+0xf030] ;  /* 0x00f03000351a7984 */ /* 0x000fe80000000800 */
[----:B------:R-:W-:Y:S04]  /*2ce0*/  LDS R27, [R53+0xf4b0] ;  /* 0x00f4b000351b7984 */ /* 0x000fe80000000800 */
[----:B------:R-:W4:Y:S04]  /*2cf0*/  LDSM.16.M88.4 R20, [R19+UR16] ;  /* 0x000000101314783b */ /* 0x000f280008000200 */
[----:B-1----:R-:W1:Y:S04]  /*2d00*/  LDSM.16.M88.4 R12, [R19+UR16+0xc00] ;  /* 0x000c0010130c783b */ /* 0x002e680008000200 */
[----:B--2---:R-:W2:Y:S04]  /*2d10*/  LDSM.16.M88.4 R8, [R19+UR16+0x1800] ;  /* 0x001800101308783b */ /* 0x004ea80008000200 */
[----:B---3--:R-:W3:Y:S01]  /*2d20*/  LDSM.16.M88.4 R4, [R19+UR16+0x2400] ;  /* 0x002400101304783b */ /* 0x008ee20008000200 */
[C---:B----4-:R-:W-:Y:S03]  /*2d30*/  HMMA.16816.F16 R66, R48.reuse, R44, RZ ;  /* 0x0000002c3042723c */ /* 0x050fe600000008ff */
[----:B------:R-:W-:Y:S04]  /*2d40*/  LDS R56, [R53+0x10200] ;  /* 0x0102000035387984 */ /* 0x000fe80000000800 */
[----:B------:R-:W-:Y:S01]  /*2d50*/  LDS R57, [R53+0x10680] ;  /* 0x0106800035397984 */ /* 0x000fe20000000800 */
[C---:B------:R-:W-:Y:S03]  /*2d60*/  HMMA.16816.F16 R64, R48.reuse, R46, RZ ;  /* 0x0000002e3040723c */ /* 0x040fe600000008ff */
[----:B------:R-:W-:Y:S04]  /*2d70*/  LDS R58, [R53+0x10210] ;  /* 0x01021000353a7984 */ /* 0x000fe80000000800 */
[----:B------:R-:W4:Y:S01]  /*2d80*/  LDS R59, [R53+0x10690] ;  /* 0x01069000353b7984 */ /* 0x000f220000000800 */
[C---:B------:R-:W-:Y:S03]  /*2d90*/  HMMA.16816.F16 R62, R48.reuse, R40, RZ ;  /* 0x00000028303e723c */ /* 0x040fe600000008ff */
[----:B------:R-:W0:Y:S05]  /*2da0*/  LDGDEPBAR ;  /* 0x00000000000079af */ /* 0x000e2a0000000000 */
[C---:B------:R-:W-:Y:S08]  /*2db0*/  HMMA.16816.F16 R60, R48.reuse, R42, RZ ;  /* 0x0000002a303c723c */ /* 0x040ff000000008ff */
[C---:B------:R-:W-:Y:S08]  /*2dc0*/  HMMA.16816.F16 R54, R48.reuse, R36, RZ ;  /* 0x000000243036723c */ /* 0x040ff000000008ff */
[C---:B------:R-:W-:Y:S08]  /*2dd0*/  HMMA.16816.F16 R16, R48.reuse, R38, RZ ;  /* 0x000000263010723c */ /* 0x040ff000000008ff */
[C---:B------:R-:W-:Y:S08]  /*2de0*/  HMMA.16816.F16 R2, R48.reuse, R32, RZ ;  /* 0x000000203002723c */ /* 0x040ff000000008ff */
[-C--:B------:R-:W-:Y:S01]  /*2df0*/  HMMA.16816.F16 R82, R48, R34.reuse, RZ ;  /* 0x000000223052723c */ /* 0x080fe200000008ff */
[----:B------:R-:W-:Y:S04]  /*2e00*/  LDS R48, [R53+0x10b00] ;  /* 0x010b000035307984 */ /* 0x000fe80000000800 */
[----:B------:R-:W-:Y:S04]  /*2e10*/  LDS R49, [R53+0x10f80] ;  /* 0x010f800035317984 */ /* 0x000fe80000000800 */
[----:B------:R-:W-:Y:S04]  /*2e20*/  LDS R50, [R53+0x10b10] ;  /* 0x010b100035327984 */ /* 0x000fe80000000800 */
[----:B------:R-:W1:Y:S01]  /*2e30*/  LDS R51, [R53+0x10f90] ;  /* 0x010f900035337984 */ /* 0x000e620000000800 */
[C---:B------:R-:W-:Y:S08]  /*2e40*/  HMMA.16816.F16 R80, R28.reuse, R34, RZ ;  /* 0x000000221c50723c */ /* 0x040ff000000008ff */
[C---:B------:R-:W-:Y:S08]  /*2e50*/  HMMA.16816.F16 R78, R28.reuse, R32, RZ ;  /* 0x000000201c4e723c */ /* 0x040ff000000008ff */
[C---:B------:R-:W-:Y:S08]  /*2e60*/  HMMA.16816.F16 R76, R28.reuse, R38, RZ ;  /* 0x000000261c4c723c */ /* 0x040ff000000008ff */
[C---:B------:R-:W-:Y:S08]  /*2e70*/  HMMA.16816.F16 R74, R28.reuse, R36, RZ ;  /* 0x000000241c4a723c */ /* 0x040ff000000008ff */
[C---:B------:R-:W-:Y:S08]  /*2e80*/  HMMA.16816.F16 R72, R28.reuse, R42, RZ ;  /* 0x0000002a1c48723c */ /* 0x040ff000000008ff */
[C---:B------:R-:W-:Y:S08]  /*2e90*/  HMMA.16816.F16 R70, R28.reuse, R40, RZ ;  /* 0x000000281c46723c */ /* 0x040ff000000008ff */
[C---:B------:R-:W-:Y:S08]  /*2ea0*/  HMMA.16816.F16 R68, R28.reuse, R46, RZ ;  /* 0x0000002e1c44723c */ /* 0x040ff000000008ff */
[----:B------:R-:W-:Y:S01]  /*2eb0*/  HMMA.16816.F16 R84, R28, R44, RZ ;  /* 0x0000002c1c54723c */ /* 0x000fe200000008ff */
[----:B------:R-:W-:Y:S04]  /*2ec0*/  LDS R28, [R53+0xf920] ;  /* 0x00f92000351c7984 */ /* 0x000fe80000000800 */
[----:B------:R-:W-:Y:S04]  /*2ed0*/  LDS R29, [R53+0xfda0] ;  /* 0x00fda000351d7984 */ /* 0x000fe80000000800 */
[----:B------:R-:W-:Y:S04]  /*2ee0*/  LDS R30, [R53+0xf930] ;  /* 0x00f93000351e7984 */ /* 0x000fe80000000800 */
[----:B------:R-:W3:Y:S01]  /*2ef0*/  LDS R31, [R53+0xfdb0] ;  /* 0x00fdb000351f7984 */ /* 0x000ee20000000800 */
[C---:B------:R-:W-:Y:S08]  /*2f00*/  HMMA.16816.F16 R66, R24.reuse, R20, R66 ;  /* 0x000000141842723c */ /* 0x040ff00000000842 */
[C---:B------:R-:W-:Y:S08]  /*2f10*/  HMMA.16816.F16 R64, R24.reuse, R22, R64 ;  /* 0x000000161840723c */ /* 0x040ff00000000840 */
[C---:B-1----:R-:W-:Y:S08]  /*2f20*/  HMMA.16816.F16 R62, R24.reuse, R12, R62 ;  /* 0x0000000c183e723c */ /* 0x042ff0000000083e */
[C---:B------:R-:W-:Y:S08]  /*2f30*/  HMMA.16816.F16 R60, R24.reuse, R14, R60 ;  /* 0x0000000e183c723c */ /* 0x040ff0000000083c */
[C---:B--2---:R-:W-:Y:S08]  /*2f40*/  HMMA.16816.F16 R54, R24.reuse, R8, R54 ;  /* 0x000000081836723c */ /* 0x044ff00000000836 */
[C---:B------:R-:W-:Y:S08]  /*2f50*/  HMMA.16816.F16 R16, R24.reuse, R10, R16 ;  /* 0x0000000a1810723c */ /* 0x040ff00000000810 */
[C---:B---3--:R-:W-:Y:S08]  /*2f60*/  HMMA.16816.F16 R2, R24.reuse, R4, R2 ;  /* 0x000000041802723c */ /* 0x048ff00000000802 */
[----:B------:R-:W-:Y:S01]  /*2f70*/  HMMA.16816.F16 R82, R24, R6, R82 ;  /* 0x000000061852723c */ /* 0x000fe20000000852 */
[----:B------:R-:W-:Y:S04]  /*2f80*/  LDS R24, [R53+0x10220] ;  /* 0x0102200035187984 */ /* 0x000fe80000000800 */
[----:B------:R-:W-:Y:S04]  /*2f90*/  LDS R25, [R53+0x106a0] ;  /* 0x0106a00035197984 */ /* 0x000fe80000000800 */
[----:B------:R-:W-:Y:S04]  /*2fa0*/  LDS R26, [R53+0x10230] ;  /* 0x01023000351a7984 */ /* 0x000fe80000000800 */
[----:B------:R-:W1:Y:S01]  /*2fb0*/  LDS R27, [R53+0x106b0] ;  /* 0x0106b000351b7984 */ /* 0x000e620000000800 */
[----:B------:R-:W-:Y:S01]  /*2fc0*/  PRMT R0, R121, 0x9910, RZ ;  /* 0x0000991079007816 */ /* 0x000fe200000000ff */
[----:B----4-:R-:W-:Y:S03]  /*2fd0*/  HMMA.16816.F16 R104, R56, R36, RZ ;  /* 0x000000243868723c */ /* 0x010fe600000008ff */
[----:B------:R-:W-:-:S05]  /*2fe0*/  ISETP.NE.AND P0, PT, R0, RZ, PT ;  /* 0x000000ff0000720c */ /* 0x000fca0003f05270 */
[----:B------:R-:W-:Y:S08]  /*2ff0*/  HMMA.16816.F16 R102, R56, R38, RZ ;  /* 0x000000263866723c */ /* 0x000ff000000008ff */
[C---:B------:R-:W-:Y:S01]  /*3000*/  HMMA.16816.F16 R90, R48.reuse, R36, RZ ;  /* 0x00000024305a723c */ /* 0x040fe200000008ff */
[----:B------:R-:W-:Y:S04]  /*3010*/  LDS R36, [R53+0x10b20] ;  /* 0x010b200035247984 */ /* 0x000fe80000000800 */
[----:B------:R-:W-:Y:S03]  /*3020*/  LDS R37, [R53+0x10fa0] ;  /* 0x010fa00035257984 */ /* 0x000fe60000000800 */
[----:B------:R-:W-:Y:S01]  /*3030*/  HMMA.16816.F16 R94, R48, R38, RZ ;  /* 0x00000026305e723c */ /* 0x000fe200000008ff */
[----:B------:R-:W-:Y:S04]  /*3040*/  LDS R38, [R53+0x10b30] ;  /* 0x010b300035267984 */ /* 0x000fe80000000800 */
[----:B------:R-:W2:Y:S01]  /*3050*/  LDS R39, [R53+0x10fb0] ;  /* 0x010fb00035277984 */ /* 0x000ea20000000800 */
[----:B------:R-:W-:-:S04]  /*3060*/  DEPBAR.LE SB0, 0x1 ;  /* 0x000080400000791a */ /* 0x000fc80000000000 */
[C---:B------:R-:W-:Y:S01]  /*3070*/  HMMA.16816.F16 R110, R56.reuse, R46, RZ ;  /* 0x0000002e386e723c */ /* 0x040fe200000008ff */
[----:B------:R-:W-:Y:S07]  /*3080*/  BAR.SYNC.DEFER_BLOCKING 0x0 ;  /* 0x0000000000007b1d */ /* 0x000fee0000010000 */
[C---:B------:R-:W-:Y:S08]  /*3090*/  HMMA.16816.F16 R108, R56.reuse, R40, RZ ;  /* 0x00000028386c723c */ /* 0x040ff000000008ff */
[C---:B------:R-:W-:Y:S08]  /*30a0*/  HMMA.16816.F16 R106, R56.reuse, R42, RZ ;  /* 0x0000002a386a723c */ /* 0x040ff000000008ff */
[C---:B------:R-:W-:Y:S01]  /*30b0*/  HMMA.16816.F16 R100, R56.reuse, R32, RZ ;  /* 0x000000203864723c */ /* 0x040fe200000008ff */
[----:B------:R-:W0:Y:S07]  /*30c0*/  LDGDEPBAR ;  /* 0x00000000000079af */ /* 0x000e2e0000000000 */
[C---:B------:R-:W-:Y:S08]  /*30d0*/  HMMA.16816.F16 R112, R56.reuse, R44, RZ ;  /* 0x0000002c3870723c */ /* 0x040ff000000008ff */
[----:B------:R-:W-:Y:S08]  /*30e0*/  HMMA.16816.F16 R116, R56, R34, RZ ;  /* 0x000000223874723c */ /* 0x000ff000000008ff */
[C---:B------:R-:W-:Y:S08]  /*30f0*/  HMMA.16816.F16 R80, R28.reuse, R6, R80 ;  /* 0x000000061c50723c */ /* 0x040ff00000000850 */
[C---:B------:R-:W-:Y:S08]  /*3100*/  HMMA.16816.F16 R78, R28.reuse, R4, R78 ;  /* 0x000000041c4e723c */ /* 0x040ff0000000084e */
[C---:B------:R-:W-:Y:S08]  /*3110*/  HMMA.16816.F16 R76, R28.reuse, R10, R76 ;  /* 0x0000000a1c4c723c */ /* 0x040ff0000000084c */
[C---:B------:R-:W-:Y:S08]  /*3120*/  HMMA.16816.F16 R74, R28.reuse, R8, R74 ;  /* 0x000000081c4a723c */ /* 0x040ff0000000084a */
[C---:B------:R-:W-:Y:S08]  /*3130*/  HMMA.16816.F16 R72, R28.reuse, R14, R72 ;  /* 0x0000000e1c48723c */ /* 0x040ff00000000848 */
[C---:B------:R-:W-:Y:S08]  /*3140*/  HMMA.16816.F16 R70, R28.reuse, R12, R70 ;  /* 0x0000000c1c46723c */ /* 0x040ff00000000846 */
[C---:B------:R-:W-:Y:S08]  /*3150*/  HMMA.16816.F16 R68, R28.reuse, R22, R68 ;  /* 0x000000161c44723c */ /* 0x040ff00000000844 */
[----:B------:R-:W-:Y:S07]  /*3160*/  HMMA.16816.F16 R84, R28, R20, R84 ;  /* 0x000000141c54723c */ /* 0x000fee0000000854 */
[----:B------:R-:W-:-:S02]  /*3170*/  IMAD.MOV.U32 R29, RZ, RZ, 0x20 ;  /* 0x00000020ff1d7424 */ /* 0x000fc400078e00ff */
[----:B------:R-:W-:-:S04]  /*3180*/  @P0 IMAD.U32 R29, RZ, RZ, UR19 ;  /* 0x00000013ff1d0e24 */ /* 0x000fc8000f8e00ff */
[----:B------:R-:W-:Y:S01]  /*3190*/  IMAD.IADD R0, R29, 0x1, R120 ;  /* 0x000000011d007824 */ /* 0x000fe200078e0278 */
[----:B------:R-:W-:Y:S01]  /*31a0*/  HMMA.16816.F16 R86, R48, R40, RZ ;  /* 0x000000283056723c */ /* 0x000fe200000008ff */
[----:B------:R-:W-:Y:S02]  /*31b0*/  LDSM.16.M88.4 R28, [R52+UR16+0xc80] ;  /* 0x000c8010341c783b */ /* 0x000fe40008000200 */
[----:B------:R-:W-:-:S05]  /*31c0*/  IMAD.SHL.U32 R0, R0, 0x2, RZ ;  /* 0x0000000200007824 */ /* 0x000fca00078e00ff */
[C---:B------:R-:W-:Y:S01]  /*31d0*/  HMMA.16816.F16 R88, R48.reuse, R42, RZ ;  /* 0x0000002a3058723c */ /* 0x040fe200000008ff */
[----:B------:R-:W-:Y:S04]  /*31e0*/  LDSM.16.M88.4 R40, [R52+UR16+0x80] ;  /* 0x000080103428783b */ /* 0x000fe80008000200 */
[----:B------:R-:W-:Y:S03]  /*31f0*/  LDS R56, [R0+0x10200] ;  /* 0x0102000000387984 */ /* 0x000fe60000000800 */
[C---:B------:R-:W-:Y:S01]  /*3200*/  HMMA.16816.F16 R96, R48.reuse, R32, RZ ;  /* 0x000000203060723c */ /* 0x040fe200000008ff */
[----:B------:R-:W-:Y:S04]  /*3210*/  LDS R32, [R0+0xf000] ;  /* 0x00f0000000207984 */ /* 0x000fe80000000800 */
[----:B------:R-:W-:Y:S03]  /*3220*/  LDS R33, [R0+0xf480] ;  /* 0x00f4800000217984 */ /* 0x000fe60000000800 */
[C---:B------:R-:W-:Y:S01]  /*3230*/  HMMA.16816.F16 R98, R48.reuse, R34, RZ ;  /* 0x000000223062723c */ /* 0x040fe200000008ff */
[----:B------:R-:W-:Y:S04]  /*3240*/  LDS R34, [R0+0xf010] ;  /* 0x00f0100000227984 */ /* 0x000fe80000000800 */
[----:B------:R-:W3:Y:S03]  /*3250*/  LDS R35, [R0+0xf490] ;  /* 0x00f4900000237984 */ /* 0x000ee60000000800 */
[C---:B------:R-:W-:Y:S01]  /*3260*/  HMMA.16816.F16 R118, R48.reuse, R46, RZ ;  /* 0x0000002e3076723c */ /* 0x040fe200000008ff */
[----:B------:R-:W-:Y:S04]  /*3270*/  LDS R46, [R0+0xf910] ;  /* 0x00f91000002e7984 */ /* 0x000fe80000000800 */
[----:B------:R-:W-:Y:S03]  /*3280*/  LDS R47, [R0+0xfd90] ;  /* 0x00fd9000002f7984 */ /* 0x000fe60000000800 */
[----:B------:R-:W-:Y:S01]  /*3290*/  HMMA.16816.F16 R114, R48, R44, RZ ;  /* 0x0000002c3072723c */ /* 0x000fe200000008ff */
[----:B------:R-:W-:Y:S04]  /*32a0*/  LDS R44, [R0+0xf900] ;  /* 0x00f90000002c7984 */ /* 0x000fe80000000800 */
[----:B------:R-:W-:Y:S03]  /*32b0*/  LDS R45, [R0+0xfd80] ;  /* 0x00fd8000002d7984 */ /* 0x000fe60000000800 */
[C---:B-1----:R-:W-:Y:S01]  /*32c0*/  HMMA.16816.F16 R110, R24.reuse, R22, R110 ;  /* 0x00000016186e723c */ /* 0x042fe2000000086e */
[----:B------:R-:W-:Y:S04]  /*32d0*/  LDSM.16.M88.4 R48, [R52+UR16+0x2480] ;  /* 0x002480103430783b */ /* 0x000fe80008000200 */
[----:B------:R-:W-:Y:S03]  /*32e0*/  LDS R57, [R0+0x10680] ;  /* 0x0106800000397984 */ /* 0x000fe60000000800 */
[C---:B------:R-:W-:Y:S01]  /*32f0*/  HMMA.16816.F16 R108, R24.reuse, R12, R108 ;  /* 0x0000000c186c723c */ /* 0x040fe2000000086c */
[----:B------:R-:W-:Y:S04]  /*3300*/  LDS R58, [R0+0x10210] ;  /* 0x01021000003a7984 */ /* 0x000fe80000000800 */
[----:B------:R-:W-:Y:S03]  /*3310*/  LDS R59, [R0+0x10690] ;  /* 0x01069000003b7984 */ /* 0x000fe60000000800 */
[C---:B------:R-:W-:Y:S01]  /*3320*/  HMMA.16816.F16 R106, R24.reuse, R14, R106 ;  /* 0x0000000e186a723c */ /* 0x040fe2000000086a */
[----:B------:R-:W-:Y:S07]  /*3330*/  LDS R53, [R0+0xfda0] ;  /* 0x00fda00000357984 */ /* 0x000fee0000000800 */
[C---:B------:R-:W-:Y:S08]  /*3340*/  HMMA.16816.F16 R104, R24.reuse, R8, R104 ;  /* 0x000000081868723c */ /* 0x040ff00000000868 */
[C---:B------:R-:W-:Y:S08]  /*3350*/  HMMA.16816.F16 R102, R24.reuse, R10, R102 ;  /* 0x0000000a1866723c */ /* 0x040ff00000000866 */
[C---:B------:R-:W-:Y:S08]  /*3360*/  HMMA.16816.F16 R100, R24.reuse, R4, R100 ;  /* 0x000000041864723c */ /* 0x040ff00000000864 */
[C---:B------:R-:W-:Y:S08]  /*3370*/  HMMA.16816.F16 R112, R24.reuse, R20, R112 ;  /* 0x000000141870723c */ /* 0x040ff00000000870 */
[----:B------:R-:W-:Y:S01]  /*3380*/  HMMA.16816.F16 R116, R24, R6, R116 ;  /* 0x000000061874723c */ /* 0x000fe20000000874 */
[----:B------:R-:W1:Y:S04]  /*3390*/  LDSM.16.M88.4 R24, [R52+UR16+0x1880] ;  /* 0x001880103418783b */ /* 0x000e680008000200 */
[----:B------:R-:W-:Y:S03]  /*33a0*/  LDS R52, [R0+0xf920] ;  /* 0x00f9200000347984 */ /* 0x000fe60000000800 */
[C---:B--2---:R-:W-:Y:S08]  /*33b0*/  HMMA.16816.F16 R12, R36.reuse, R12, R86 ;  /* 0x0000000c240c723c */ /* 0x044ff00000000856 */
[C---:B------:R-:W-:Y:S08]  /*33c0*/  HMMA.16816.F16 R14, R36.reuse, R14, R88 ;  /* 0x0000000e240e723c */ /* 0x040ff00000000858 */
[C---:B------:R-:W-:Y:S08]  /*33d0*/  HMMA.16816.F16 R86, R36.reuse, R8, R90 ;  /* 0x000000082456723c */ /* 0x040ff0000000085a */
[C---:B------:R-:W-:Y:S08]  /*33e0*/  HMMA.16816.F16 R22, R36.reuse, R22, R118 ;  /* 0x000000162416723c */ /* 0x040ff00000000876 */
[C---:B------:R-:W-:Y:S01]  /*33f0*/  HMMA.16816.F16 R88, R36.reuse, R10, R94 ;  /* 0x0000000a2458723c */ /* 0x040fe2000000085e */
[----:B------:R-:W-:Y:S07]  /*3400*/  LDSM.16.M88.4 R8, [R19+UR16+0xc80] ;  /* 0x000c80101308783b */ /* 0x000fee0008000200 */
[C---:B------:R-:W-:Y:S08]  /*3410*/  HMMA.16816.F16 R90, R36.reuse, R4, R96 ;  /* 0x00000004245a723c */ /* 0x040ff00000000860 */
[C---:B------:R-:W-:Y:S08]  /*3420*/  HMMA.16816.F16 R114, R36.reuse, R20, R114 ;  /* 0x000000142472723c */ /* 0x040ff00000000872 */
[----:B------:R-:W-:Y:S01]  /*3430*/  HMMA.16816.F16 R98, R36, R6, R98 ;  /* 0x000000062462723c */ /* 0x000fe20000000862 */
[----:B------:R-:W-:Y:S04]  /*3440*/  LDS R36, [R0+0x10b20] ;  /* 0x010b200000247984 */ /* 0x000fe80000000800 */
[----:B------:R-:W-:Y:S03]  /*3450*/  LDS R37, [R0+0x10fa0] ;  /* 0x010fa00000257984 */ /* 0x000fe60000000800 */
[C---:B---3--:R-:W-:Y:S01]  /*3460*/  HMMA.16816.F16 R20, R32.reuse, R28, R62 ;  /* 0x0000001c2014723c */ /* 0x048fe2000000083e */
[----:B------:R-:W-:Y:S04]  /*3470*/  LDS R62, [R0+0x10b10] ;  /* 0x010b1000003e7984 */ /* 0x000fe80000000800 */
[----:B------:R-:W-:Y:S03]  /*3480*/  LDS R63, [R0+0x10f90] ;  /* 0x010f9000003f7984 */ /* 0x000fe60000000800 */
[C---:B------:R-:W-:Y:S01]  /*3490*/  HMMA.16816.F16 R94, R32.reuse, R30, R60 ;  /* 0x0000001e205e723c */ /* 0x040fe2000000083c */
[----:B------:R-:W-:Y:S04]  /*34a0*/  LDS R60, [R0+0x10b00] ;  /* 0x010b0000003c7984 */ /* 0x000fe80000000800 */
[----:B------:R-:W2:Y:S03]  /*34b0*/  LDS R61, [R0+0x10f80] ;  /* 0x010f8000003d7984 */ /* 0x000ea60000000800 */
[C---:B-1----:R-:W-:Y:S01]  /*34c0*/  HMMA.16816.F16 R16, R32.reuse, R26, R16 ;  /* 0x0000001a2010723c */ /* 0x042fe20000000810 */
[----:B------:R-:W-:Y:S04]  /*34d0*/  LDS R38, [R0+0x10b30] ;  /* 0x010b300000267984 */ /* 0x000fe80000000800 */
[----:B------:R-:W-:Y:S03]  /*34e0*/  LDS R39, [R0+0x10fb0] ;  /* 0x010fb00000277984 */ /* 0x000fe60000000800 */
[C---:B------:R-:W-:Y:S01]  /*34f0*/  HMMA.16816.F16 R96, R32.reuse, R24, R54 ;  /* 0x000000182060723c */ /* 0x040fe20000000836 */
[----:B------:R-:W-:Y:S04]  /*3500*/  LDS R54, [R0+0xf930] ;  /* 0x00f9300000367984 */ /* 0x000fe80000000800 */
[----:B------:R-:W-:Y:S03]  /*3510*/  LDS R55, [R0+0xfdb0] ;  /* 0x00fdb00000377984 */ /* 0x000fe60000000800 */
[C---:B------:R-:W-:Y:S01]  /*3520*/  HMMA.16816.F16 R118, R32.reuse, R42, R64 ;  /* 0x0000002a2076723c */ /* 0x040fe20000000840 */
[----:B------:R-:W-:Y:S07]  /*3530*/  LDSM.16.M88.4 R4, [R19+UR16+0x1880] ;  /* 0x001880101304783b */ /* 0x000fee0008000200 */
[C---:B------:R-:W-:Y:S01]  /*3540*/  HMMA.16816.F16 R120, R32.reuse, R40, R66 ;  /* 0x000000282078723c */ /* 0x040fe20000000842 */
[----:B------:R-:W-:Y:S07]  /*3550*/  LDSM.16.M88.4 R64, [R19+UR16+0x2480] ;  /* 0x002480101340783b */ /* 0x000fee0008000200 */
[C---:B------:R-:W-:Y:S08]  /*3560*/  HMMA.16816.F16 R2, R32.reuse, R48, R2 ;  /* 0x000000302002723c */ /* 0x040ff00000000802 */
[----:B------:R-:W-:Y:S01]  /*3570*/  HMMA.16816.F16 R82, R32, R50, R82 ;  /* 0x000000322052723c */ /* 0x000fe20000000852 */
[----:B------:R-:W-:Y:S07]  /*3580*/  LDSM.16.M88.4 R32, [R19+UR16+0x80] ;  /* 0x000080101320783b */ /* 0x000fee0008000200 */
[C---:B------:R-:W-:Y:S08]  /*3590*/  HMMA.16816.F16 R72, R44.reuse, R30, R72 ;  /* 0x0000001e2c48723c */ /* 0x040ff00000000848 */
[C---:B------:R-:W-:Y:S08]  /*35a0*/  HMMA.16816.F16 R70, R44.reuse, R28, R70 ;  /* 0x0000001c2c46723c */ /* 0x040ff00000000846 */
[C---:B------:R-:W-:Y:S08]  /*35b0*/  HMMA.16816.F16 R76, R44.reuse, R26, R76 ;  /* 0x0000001a2c4c723c */ /* 0x040ff0000000084c */
[C---:B------:R-:W-:Y:S08]  /*35c0*/  HMMA.16816.F16 R74, R44.reuse, R24, R74 ;  /* 0x000000182c4a723c */ /* 0x040ff0000000084a */
[C---:B------:R-:W-:Y:S08]  /*35d0*/  HMMA.16816.F16 R68, R44.reuse, R42, R68 ;  /* 0x0000002a2c44723c */ /* 0x040ff00000000844 */
[C---:B------:R-:W-:Y:S08]  /*35e0*/  HMMA.16816.F16 R80, R44.reuse, R50, R80 ;  /* 0x000000322c50723c */ /* 0x040ff00000000850 */
[C---:B------:R-:W-:Y:S08]  /*35f0*/  HMMA.16816.F16 R78, R44.reuse, R48, R78 ;  /* 0x000000302c4e723c */ /* 0x040ff0000000084e */
[----:B------:R-:W-:Y:S01]  /*3600*/  HMMA.16816.F16 R84, R44, R40, R84 ;  /* 0x000000282c54723c */ /* 0x000fe20000000854 */
[----:B------:R-:W-:Y:S04]  /*3610*/  LDS R44, [R0+0x10220] ;  /* 0x01022000002c7984 */ /* 0x000fe80000000800 */
[----:B------:R-:W-:Y:S03]  /*3620*/  LDS R45, [R0+0x106a0] ;  /* 0x0106a000002d7984 */ /* 0x000fe60000000800 */
[C---:B------:R-:W-:Y:S01]  /*3630*/  HMMA.16816.F16 R108, R56.reuse, R28, R108 ;  /* 0x0000001c386c723c */ /* 0x040fe2000000086c */
[----:B------:R-:W-:Y:S04]  /*3640*/  LDS R46, [R0+0x10230] ;  /* 0x01023000002e7984 */ /* 0x000fe80000000800 */
[----:B------:R-:W-:Y:S03]  /*3650*/  LDS R47, [R0+0x106b0] ;  /* 0x0106b000002f7984 */ /* 0x000fe60000000800 */
        /* <DEDUP_REMOVED lines=8> */
[----:B------:R-:W-:Y:S04]  /*36e0*/  LDS R57, [R0+0xf4a0] ;  /* 0x00f4a00000397984 */ /* 0x000fe80000000800 */
[----:B------:R-:W-:Y:S04]  /*36f0*/  LDS R58, [R0+0xf030] ;  /* 0x00f03000003a7984 */ /* 0x000fe80000000800 */
[----:B------:R1:W3:Y:S01]  /*3700*/  LDS R59, [R0+0xf4b0] ;  /* 0x00f4b000003b7984 */ /* 0x0002e20000000800 */
[----:B------:R-:W-:-:S04]  /*3710*/  DEPBAR.LE SB0, 0x1 ;  /* 0x000080400000791a */ /* 0x000fc80000000000 */
[----:B------:R-:W-:Y:S06]  /*3720*/  BAR.SYNC.DEFER_BLOCKING 0x0 ;  /* 0x0000000000007b1d */ /* 0x000fec0000010000 */
[----:B------:R-:W0:Y:S04]  /*3730*/  LDGDEPBAR ;  /* 0x00000000000079af */ /* 0x000e280000000000 */
[----:B------:R-:W0:Y:S01]  /*3740*/  LDGDEPBAR ;  /* 0x00000000000079af */ /* 0x000e220000000000 */
[----:B------:R-:W-:-:S04]  /*3750*/  ISETP.NE.U32.AND P0, PT, RZ, c[0x0][0x350], PT ;  /* 0x0000d400ff007a0c */ /* 0x000fc80003f05070 */
[----:B------:R-:W-:Y:S01]  /*3760*/  ISETP.NE.AND.EX P0, PT, RZ, c[0x0][0x354], PT, P0 ;  /* 0x0000d500ff007a0c */ /* 0x000fe20003f05300 */
[----:B------:R-:W-:-:S12]  /*3770*/  DEPBAR.LE SB0, 0x0 ;  /* 0x000080000000791a */ /* 0x000fd80000000000 */
[----:B------:R-:W-:Y:S02]  /*3780*/  @P0 IMAD.MOV.U32 R122, RZ, RZ, c[0x0][0x350] ;  /* 0x0000d400ff7a0624 */ /* 0x000fe400078e00ff */
[----:B------:R-:W-:Y:S01]  /*3790*/  @P0 IMAD.MOV.U32 R123, RZ, RZ, c[0x0][0x354] ;  /* 0x0000d500ff7b0624 */ /* 0x000fe200078e00ff */
[----:B------:R-:W-:Y:S01]  /*37a0*/  ULDC.64 UR10, c[0x0][0x118] ;  /* 0x00004600000a7ab9 */ /* 0x000fe20000000a00 */
[----:B------:R-:W-:Y:S06]  /*37b0*/  BAR.SYNC.DEFER_BLOCKING 0x0 ;  /* 0x0000000000007b1d */ /* 0x000fec0000010000 */
[----:B-1----:R1:W5:Y:S01]  /*37c0*/  @P0 LDG.E.U16 R0, [R122.64] ;  /* 0x0000000a7a000981 */ /* 0x002362000c1e1500 */
[C---:B--2---:R-:W-:Y:S08]  /*37d0*/  HMMA.16816.F16 R14, R60.reuse, R30, R14 ;  /* 0x0000001e3c0e723c */ /* 0x044ff0000000080e */
[C---:B------:R-:W-:Y:S08]  /*37e0*/  HMMA.16816.F16 R12, R60.reuse, R28, R12 ;  /* 0x0000001c3c0c723c */ /* 0x040ff0000000080c */
[C---:B------:R-:W-:Y:S08]  /*37f0*/  HMMA.16816.F16 R88, R60.reuse, R26, R88 ;  /* 0x0000001a3c58723c */ /* 0x040ff00000000858 */
[C---:B------:R-:W-:Y:S08]  /*3800*/  HMMA.16816.F16 R86, R60.reuse, R24, R86 ;  /* 0x000000183c56723c */ /* 0x040ff00000000856 */
[C---:B------:R-:W-:Y:S08]  /*3810*/  HMMA.16816.F16 R22, R60.reuse, R42, R22 ;  /* 0x0000002a3c16723c */ /* 0x040ff00000000816 */
[C---:B------:R-:W-:Y:S08]  /*3820*/  HMMA.16816.F16 R98, R60.reuse, R50, R98 ;  /* 0x000000323c62723c */ /* 0x040ff00000000862 */
[C---:B------:R-:W-:Y:S08]  /*3830*/  HMMA.16816.F16 R90, R60.reuse, R48, R90 ;  /* 0x000000303c5a723c */ /* 0x040ff0000000085a */
[----:B------:R-:W-:Y:S01]  /*3840*/  HMMA.16816.F16 R114, R60, R40, R114 ;  /* 0x000000283c72723c */ /* 0x000fe20000000872 */
[----:B------:R-:W2:Y:S07]  /*3850*/  S2UR UR6, SR_CTAID.X ;  /* 0x00000000000679c3 */ /* 0x000eae0000002500 */
[C---:B---3--:R-:W-:Y:S08]  /*3860*/  HMMA.16816.F16 R18, R56.reuse, R10, R94 ;  /* 0x0000000a3812723c */ /* 0x048ff0000000085e */
[C---:B------:R-:W-:Y:S08]  /*3870*/  HMMA.16816.F16 R20, R56.reuse, R8, R20 ;  /* 0x000000083814723c */ /* 0x040ff00000000814 */
[C---:B------:R-:W-:Y:S08]  /*3880*/  HMMA.16816.F16 R16, R56.reuse, R6, R16 ;  /* 0x000000063810723c */ /* 0x040ff00000000810 */
[C---:B------:R-:W-:Y:S08]  /*3890*/  HMMA.16816.F16 R24, R56.reuse, R4, R96 ;  /* 0x000000043818723c */ /* 0x040ff00000000860 */
[C---:B------:R-:W-:Y:S08]  /*38a0*/  HMMA.16816.F16 R26, R56.reuse, R34, R118 ;  /* 0x00000022381a723c */ /* 0x040ff00000000876 */
[C---:B------:R-:W-:Y:S08]  /*38b0*/  HMMA.16816.F16 R28, R56.reuse, R32, R120 ;  /* 0x00000020381c723c */ /* 0x040ff00000000878 */
[C---:B------:R-:W-:Y:S08]  /*38c0*/  HMMA.16816.F16 R2, R56.reuse, R64, R2 ;  /* 0x000000403802723c */ /* 0x040ff00000000802 */
[----:B------:R-:W-:Y:S08]  /*38d0*/  HMMA.16816.F16 R30, R56, R66, R82 ;  /* 0x00000042381e723c */ /* 0x000ff00000000852 */
[C---:B------:R-:W-:Y:S08]  /*38e0*/  HMMA.16816.F16 R40, R52.reuse, R10, R72 ;  /* 0x0000000a3428723c */ /* 0x040ff00000000848 */
        /* <DEDUP_REMOVED lines=21> */
[----:B------:R-:W-:Y:S01]  /*3a40*/  HMMA.16816.F16 R64, R36, R64, R90 ;  /* 0x000000402440723c */ /* 0x000fe2000000085a */
[----:B------:R-:W3:Y:S01]  /*3a50*/  @!P0 LDC.U16 R0, c[0x0][0x348] ;  /* 0x0000d200ff008b82 */ /* 0x000ee20000000400 */
[----:B------:R-:W-:-:S06]  /*3a60*/  ISETP.NE.AND P0, PT, RZ, c[0x0][0x160], PT ;  /* 0x00005800ff007a0c */ /* 0x000fcc0003f05270 */
[----:B------:R-:W-:Y:S01]  /*3a70*/  HMMA.16816.F16 R36, R36, R32, R114 ;  /* 0x000000202424723c */ /* 0x000fe20000000872 */
[----:B------:R-:W4:Y:S01]  /*3a80*/  S2R R38, SR_TID.X ;  /* 0x0000000000267919 */ /* 0x000f220000002100 */
[----:B------:R-:W-:Y:S02]  /*3a90*/  ULDC UR5, c[0x0][0x188] ;  /* 0x0000620000057ab9 */ /* 0x000fe40000000800 */
[----:B--2---:R-:W-:Y:S02]  /*3aa0*/  USHF.R.S32.HI UR5, URZ, UR5, UR6 ;  /* 0x000000053f057299 */ /* 0x004fe40008011406 */
[----:B------:R-:W-:Y:S02]  /*3ab0*/  ULDC UR4, c[0x0][0x17c] ;  /* 0x00005f0000047ab9 */ /* 0x000fe40000000800 */
[----:B------:R-:W-:Y:S02]  /*3ac0*/  UIMAD UR20, UR20, UR4, UR5 ;  /* 0x00000004141472a4 */ /* 0x000fe4000f8e0205 */
[----:B------:R-:W-:-:S02]  /*3ad0*/  UMOV UR6, 0x4 ;  /* 0x0000000400067882 */ /* 0x000fc40000000000 */
[----:B------:R-:W-:Y:S02]  /*3ae0*/  ULDC.64 UR8, c[0x0][0x398] ;  /* 0x0000e60000087ab9 */ /* 0x000fe40000000a00 */
[----:B------:R-:W-:Y:S02]  /*3af0*/  ULDC.U16 UR4, c[0x0][0x34c] ;  /* 0x0000d30000047ab9 */ /* 0x000fe40000000400 */
[----:B------:R-:W-:Y:S01]  /*3b00*/  UIMAD.WIDE UR6, UR20, UR6, UR8 ;  /* 0x00000006140672a5 */ /* 0x000fe2000f8e0208 */
[----:B------:R-:W-:Y:S02]  /*3b10*/  IMAD.U32 R39, RZ, RZ, UR4 ;  /* 0x00000004ff277e24 */ /* 0x000fe4000f8e00ff */
[----:B------:R-:W-:Y:S02]  /*3b20*/  IMAD.MOV.U32 R94, RZ, RZ, c[0x0][0x2d0] ;  /* 0x0000b400ff5e7624 */ /* 0x000fe400078e00ff */
[----:B------:R-:W-:Y:S02]  /*3b30*/  IMAD.MOV.U32 R95, RZ, RZ, c[0x0][0x2d4] ;  /* 0x0000b500ff5f7624 */ /* 0x000fe400078e00ff */
[----:B------:R-:W-:-:S02]  /*3b40*/  IMAD.MOV.U32 R90, RZ, RZ, c[0x0][0x320] ;  /* 0x0000c800ff5a7624 */ /* 0x000fc400078e00ff */
[----:B------:R-:W-:Y:S01]  /*3b50*/  IMAD.MOV.U32 R5, RZ, RZ, c[0x0][0x324] ;  /* 0x0000c900ff057624 */ /* 0x000fe200078e00ff */
[----:B------:R-:W-:Y:S05]  /*3b60*/  @!P0 BRA `(.L_x_228) ;  /* 0x0000012000008947 */ /* 0x000fea0003800000 */
[----:B-1-34-:R-:W-:-:S05]  /*3b70*/  IMAD.MOV.U32 R4, RZ, RZ, c[0x0][0x160] ;  /* 0x00005800ff047624 */ /* 0x01afca00078e00ff */
[----:B------:R-:W-:Y:S02]  /*3b80*/  ISETP.NE.AND P0, PT, R4, 0x2, PT ;  /* 0x000000020400780c */ /* 0x000fe40003f05270 */
[----:B------:R-:W-:-:S11]  /*3b90*/  MOV R4, 0xffffffff ;  /* 0xffffffff00047802 */ /* 0x000fd60000000f00 */
[----:B------:R-:W-:Y:S05]  /*3ba0*/  @P0 BRA `(.L_x_229) ;  /* 0x000001e000000947 */ /* 0x000fea0003800000 */
[----:B------:R-:W-:Y:S01]  /*3bb0*/  SHF.R.S32.HI R10, RZ, 0x1f, R93 ;  /* 0x0000001fff0a7819 */ /* 0x000fe2000001145d */
[----:B------:R-:W-:-:S04]  /*3bc0*/  IMAD.WIDE.U32 R8, R93, c[0x0][0x378], RZ ;  /* 0x0000de005d087a25 */ /* 0x000fc800078e00ff */
[----:B------:R-:W-:Y:S01]  /*3bd0*/  IMAD R12, R10, c[0x0][0x378], RZ ;  /* 0x0000de000a0c7a24 */ /* 0x000fe200078e02ff */
[----:B------:R-:W-:Y:S01]  /*3be0*/  LEA R94, P1, R8, c[0x0][0x2d0], 0x1 ;  /* 0x0000b400085e7a11 */ /* 0x000fe200078208ff */
[----:B------:R-:W-:Y:S02]  /*3bf0*/  IMAD R10, R10, c[0x0][0x380], RZ ;  /* 0x0000e0000a0a7a24 */ /* 0x000fe400078e02ff */
[----:B------:R-:W-:-:S04]  /*3c00*/  IMAD.WIDE.U32 R6, R93, c[0x0][0x380], RZ ;  /* 0x0000e0005d067a25 */ /* 0x000fc800078e00ff */
[C---:B------:R-:W-:Y:S01]  /*3c10*/  IMAD R95, R93.reuse, c[0x0][0x37c], R12 ;  /* 0x0000df005d5f7a24 */ /* 0x040fe200078e020c */
[----:B------:R-:W-:Y:S01]  /*3c20*/  LEA R90, P0, R6, c[0x0][0x320], 0x1 ;  /* 0x0000c800065a7a11 */ /* 0x000fe200078008ff */
[----:B------:R-:W-:-:S03]  /*3c30*/  IMAD R5, R93, c[0x0][0x384], R10 ;  /* 0x0000e1005d057a24 */ /* 0x000fc600078e020a */
[----:B------:R-:W-:Y:S02]  /*3c40*/  IADD3 R95, R9, R95, RZ ;  /* 0x0000005f095f7210 */ /* 0x000fe40007ffe0ff */
[----:B------:R-:W-:Y:S02]  /*3c50*/  IADD3 R5, R7, R5, RZ ;  /* 0x0000000507057210 */ /* 0x000fe40007ffe0ff */
[----:B------:R-:W-:Y:S02]  /*3c60*/  LEA.HI.X R95, R8, c[0x0][0x2d4], R95, 0x1, P1 ;  /* 0x0000b500085f7a11 */ /* 0x000fe400008f0c5f */
[----:B------:R-:W-:Y:S01]  /*3c70*/  LEA.HI.X R5, R6, c[0x0][0x324], R5, 0x1, P0 ;  /* 0x0000c90006057a11 */ /* 0x000fe200000f0c05 */
[----:B------:R-:W-:Y:S05]  /*3c80*/  BRA `(.L_x_229) ;  /* 0x0000010000007947 */ /* 0x000fea0003800000 */
.L_x_228:
[----:B-1-34-:R-:W-:Y:S01]  /*3c90*/  IMAD.MOV.U32 R6, RZ, RZ, c[0x0][0x184] ;  /* 0x00006100ff067624 */ /* 0x01afe200078e00ff */
[----:B------:R-:W-:-:S04]  /*3ca0*/  MOV R4, 0xffffffff ;  /* 0xffffffff00047802 */ /* 0x000fc80000000f00 */
[----:B------:R-:W-:-:S13]  /*3cb0*/  ISETP.GE.AND P0, PT, R6, 0x2, PT ;  /* 0x000000020600780c */ /* 0x000fda0003f06270 */
[----:B------:R-:W-:Y:S05]  /*3cc0*/  @!P0 BRA `(.L_x_229) ;  /* 0x000000c000008947 */ /* 0x000fea0003800000 */
[----:B------:R-:W-:Y:S01]  /*3cd0*/  ISETP.GT.AND P0, PT, R38, RZ, PT ;  /* 0x000000ff2600720c */ /* 0x000fe20003f04270 */
[----:B------:R-:W-:Y:S01]  /*3ce0*/  BSSY B0, `(.L_x_230) ;  /* 0x0000007000007945 */ /* 0x000fe20003800000 */
[----:B------:R-:W-:-:S11]  /*3cf0*/  MOV R4, 0xffffffff ;  /* 0xffffffff00047802 */ /* 0x000fd60000000f00 */
[----:B------:R-:W-:Y:S05]  /*3d00*/  @P0 BRA `(.L_x_231) ;  /* 0x0000004000000947 */ /* 0x000fea0003800000 */
[----:B------:R-:W-:Y:S02]  /*3d10*/  MOV R8, UR6 ;  /* 0x0000000600087c02 */ /* 0x000fe40008000f00 */
[----:B------:R-:W-:-:S05]  /*3d20*/  MOV R9, UR7 ;  /* 0x0000000700097c02 */ /* 0x000fca0008000f00 */
[----:B------:R-:W2:Y:S02]  /*3d30*/  LDG.E.STRONG.GPU R4, [R8.64] ;  /* 0x0000000a08047981 */ /* 0x000ea4000c1ef900 */
[----:B--2---:R-:W-:-:S05]  /*3d40*/  CCTL.IVALL ;  /* 0x00000000ff00798f */ /* 0x004fca0002000000 */
.L_x_231:
[----:B------:R-:W-:Y:S05]  /*3d50*/  BSYNC B0 ;  /* 0x0000000000007941 */ /* 0x000fea0003800000 */
.L_x_230:
[----:B------:R-:W-:-:S04]  /*3d60*/  IADD3 R6, R6, -0x1, RZ ;  /* 0xffffffff06067810 */ /* 0x000fc80007ffe0ff */
[----:B------:R-:W-:-:S04]  /*3d70*/  ISETP.NE.AND P0, PT, R6, R93, PT ;  /* 0x0000005d0600720c */ /* 0x000fc80003f05270 */
[----:B------:R-:W-:Y:S02]  /*3d80*/  SEL R39, R39, 0xffff, !P0 ;  /* 0x0000ffff27277807 */ /* 0x000fe40004000000 */
.L_x_229:
[----:B------:R-:W-:Y:S01]  /*3d90*/  SHF.R.S32.HI R13, RZ, 0x1f, R38 ;  /* 0x0000001fff0d7819 */ /* 0x000fe20000011426 */
[----:B------:R-:W-:Y:S01]  /*3da0*/  IMAD.MOV.U32 R6, RZ, RZ, c[0x0][0x184] ;  /* 0x00006100ff067624 */ /* 0x000fe200078e00ff */
[----:B------:R-:W-:Y:S01]  /*3db0*/  LOP3.LUT R84, R38, 0x3, RZ, 0xc0, !PT ;  /* 0x0000000326547812 */ /* 0x000fe200078ec0ff */
[----:B------:R-:W-:Y:S01]  /*3dc0*/  USHF.L.U32 UR18, UR18, 0x3, URZ ;  /* 0x0000000312127899 */ /* 0x000fe2000800063f */
[CC--:B------:R-:W-:Y:S01]  /*3dd0*/  LEA.HI R7, R13.reuse, R38.reuse, RZ, 0x5 ;  /* 0x000000260d077211 */ /* 0x0c0fe200078f28ff */
[----:B------:R-:W-:Y:S01]  /*3de0*/  IMAD.MOV.U32 R87, RZ, RZ, c[0x0][0x2b0] ;  /* 0x0000ac00ff577624 */ /* 0x000fe200078e00ff */
[----:B------:R-:W-:Y:S01]  /*3df0*/  LEA.HI R13, R13, R38, RZ, 0x7 ;  /* 0x000000260d0d7211 */ /* 0x000fe200078f38ff */
[----:B------:R-:W-:Y:S01]  /*3e00*/  UIMAD UR17, UR18, 0x88, UR17 ;  /* 0x00000088121178a4 */ /* 0x000fe2000f8e0211 */
[----:B------:R-:W-:Y:S01]  /*3e10*/  LOP3.LUT R9, R7, 0xffffffe0, RZ, 0xc0, !PT ;  /* 0xffffffe007097812 */ /* 0x000fe200078ec0ff */
[----:B------:R-:W-:Y:S01]  /*3e20*/  IMAD.MOV.U32 R86, RZ, RZ, c[0x0][0x2b4] ;  /* 0x0000ad00ff567624 */ /* 0x000fe200078e00ff */
[----:B------:R-:W-:-:S02]  /*3e30*/  SHF.R.S32.HI R7, RZ, 0x5, R7 ;  /* 0x00000005ff077819 */ /* 0x000fc40000011407 */
[----:B------:R-:W-:Y:S01]  /*3e40*/  SHF.R.S32.HI R13, RZ, 0x7, R13 ;  /* 0x00000007ff0d7819 */ /* 0x000fe2000001140d */
[----:B------:R-:W-:Y:S01]  /*3e50*/  IMAD.IADD R8, R38, 0x1, -R9 ;  /* 0x0000000126087824 */ /* 0x000fe200078e0a09 */
[----:B------:R-:W-:Y:S02]  /*3e60*/  SHF.R.S32.HI R12, RZ, 0x1f, R7 ;  /* 0x0000001fff0c7819 */ /* 0x000fe40000011407 */
[----:B------:R-:W-:Y:S01]  /*3e70*/  ISETP.GT.AND P6, PT, R6, 0x1, PT ;  /* 0x000000010600780c */ /* 0x000fe20003fc4270 */
[----:B------:R-:W-:Y:S01]  /*3e80*/  IMAD.SHL.U32 R11, R13, 0x40, RZ ;  /* 0x000000400d0b7824 */ /* 0x000fe200078e00ff */
[----:B------:R-:W-:Y:S02]  /*3e90*/  SHF.R.S32.HI R9, RZ, 0x1f, R8 ;  /* 0x0000001fff097819 */ /* 0x000fe40000011408 */
[----:B------:R-:W-:Y:S02]  /*3ea0*/  LEA.HI R12, R12, R7, RZ, 0x2 ;  /* 0x000000070c0c7211 */ /* 0x000fe400078f10ff */
[----:B------:R-:W-:-:S02]  /*3eb0*/  LEA.HI R10, R9, R8, RZ, 0x4 ;  /* 0x00000008090a7211 */ /* 0x000fc400078f20ff */
[----:B------:R-:W-:Y:S02]  /*3ec0*/  LOP3.LUT R12, R12, 0x7ffffffc, RZ, 0xc0, !PT ;  /* 0x7ffffffc0c0c7812 */ /* 0x000fe400078ec0ff */
[----:B------:R-:W-:Y:S02]  /*3ed0*/  LOP3.LUT R9, R10, 0x1ffffff0, RZ, 0xc0, !PT ;  /* 0x1ffffff00a097812 */ /* 0x000fe400078ec0ff */
[----:B------:R-:W-:Y:S01]  /*3ee0*/  ISETP.NE.U32.AND P1, PT, R94, RZ, PT ;  /* 0x000000ff5e00720c */ /* 0x000fe20003f25070 */
[----:B------:R-:W-:Y:S01]  /*3ef0*/  IMAD.IADD R12, R7, 0x1, -R12 ;  /* 0x00000001070c7824 */ /* 0x000fe200078e0a0c */
[----:B------:R-:W-:Y:S01]  /*3f00*/  LEA.HI.SX32 R7, R10, R11, 0x1c ;  /* 0x0000000b0a077211 */ /* 0x000fe200078fe2ff */
[----:B------:R-:W-:Y:S01]  /*3f10*/  IMAD.IADD R9, R8, 0x1, -R9 ;  /* 0x0000000108097824 */ /* 0x000fe200078e0a09 */
[----:B------:R-:W-:Y:S02]  /*3f20*/  LOP3.LUT R11, R38, 0x1f, RZ, 0xc0, !PT ;  /* 0x0000001f260b7812 */ /* 0x000fe400078ec0ff */
[----:B------:R-:W-:Y:S01]  /*3f30*/  ISETP.NE.U32.AND P3, PT, R90, RZ, PT ;  /* 0x000000ff5a00720c */ /* 0x000fe20003f65070 */
[----:B------:R-:W-:Y:S01]  /*3f40*/  IMAD.SHL.U32 R9, R9, 0x8, RZ ;  /* 0x0000000809097824 */ /* 0x000fe200078e00ff */
[----:B------:R-:W-:Y:S01]  /*3f50*/  SHF.R.U32.HI R11, RZ, 0x2, R11 ;  /* 0x00000002ff0b7819 */ /* 0x000fe2000001160b */
[----:B------:R-:W-:Y:S01]  /*3f60*/  IMAD R88, R12, 0x2, R7 ;  /* 0x000000020c587824 */ /* 0x000fe200078e0207 */
[----:B------:R-:W-:Y:S01]  /*3f70*/  ISETP.EQ.AND P6, PT, RZ, c[0x0][0x160], P6 ;  /* 0x00005800ff007a0c */ /* 0x000fe200037c2270 */
[----:B------:R-:W-:Y:S01]  /*3f80*/  IMAD.SHL.U32 R85, R9, 0x2, RZ ;  /* 0x0000000209557824 */ /* 0x000fe200078e00ff */
[----:B------:R-:W-:Y:S01]  /*3f90*/  ISETP.NE.AND.EX P1, PT, R95, RZ, PT, P1 ;  /* 0x000000ff5f00720c */ /* 0x000fe20003f25310 */
[----:B------:R-:W-:Y:S01]  /*3fa0*/  IMAD R7, R92, 0x100, R9 ;  /* 0x000001005c077824 */ /* 0x000fe200078e0209 */
[----:B------:R-:W-:Y:S01]  /*3fb0*/  ISETP.NE.AND.EX P3, PT, R5, RZ, PT, P3 ;  /* 0x000000ff0500720c */ /* 0x000fe20003f65330 */
[----:B------:R-:W-:Y:S01]  /*3fc0*/  IMAD.U32 R9, RZ, RZ, UR5 ;  /* 0x00000005ff097e24 */ /* 0x000fe2000f8e00ff */
[----:B------:R-:W-:Y:S01]  /*3fd0*/  LOP3.LUT R85, R85, 0xfffffff0, RZ, 0xc0, !PT ;  /* 0xfffffff055557812 */ /* 0x000fe200078ec0ff */
[----:B------:R-:W-:Y:S01]  /*3fe0*/  IMAD R6, R13, -0x38, R88 ;  /* 0xffffffc80d067824 */ /* 0x000fe200078e0258 */
[----:B------:R-:W-:Y:S01]  /*3ff0*/  ISETP.LT.AND P0, PT, R7, c[0x0][0x174], P1 ;  /* 0x00005d0007007a0c */ /* 0x000fe20000f01270 */
[----:B------:R-:W-:Y:S01]  /*4000*/  IMAD R84, R11, 0x88, R84 ;  /* 0x000000880b547824 */ /* 0x000fe200078e0254 */
[----:B------:R-:W-:Y:S01]  /*4010*/  ISETP.LT.AND P2, PT, R7, c[0x0][0x174], P3 ;  /* 0x00005d0007007a0c */ /* 0x000fe20001f41270 */
[----:B------:R-:W-:-:S02]  /*4020*/  IMAD R88, R9, 0x40, R88 ;  /* 0x0000004009587824 */ /* 0x000fc400078e0258 */
[C---:B------:R-:W-:Y:S01]  /*4030*/  IMAD.WIDE R10, R7.reuse, 0x2, RZ ;  /* 0x00000002070a7825 */ /* 0x040fe200078e02ff */
[----:B------:R-:W-:Y:S02]  /*4040*/  IADD3 R7, R7, 0x80, RZ ;  /* 0x0000008007077810 */ /* 0x000fe40007ffe0ff */
[----:B------:R-:W-:Y:S01]  /*4050*/  SHF.R.S32.HI R9, RZ, 0x1f, R88 ;  /* 0x0000001fff097819 */ /* 0x000fe20000011458 */
[----:B------:R-:W-:Y:S01]  /*4060*/  IMAD R85, R6, 0x220, R85 ;  /* 0x0000022006557824 */ /* 0x000fe200078e0255 */
[----:B------:R-:W-:Y:S02]  /*4070*/  LOP3.LUT R10, R10, 0xfffffff0, RZ, 0xc0, !PT ;  /* 0xfffffff00a0a7812 */ /* 0x000fe400078ec0ff */
[----:B------:R-:W-:Y:S01]  /*4080*/  LOP3.LUT R11, R11, 0x1fffffff, RZ, 0xc0, !PT ;  /* 0x1fffffff0b0b7812 */ /* 0x000fe200078ec0ff */
[----:B------:R-:W-:Y:S01]  /*4090*/  IMAD R15, R9, c[0x0][0x290], RZ ;  /* 0x0000a400090f7a24 */ /* 0x000fe200078e02ff */
[----:B------:R-:W-:Y:S01]  /*40a0*/  ISETP.LT.AND P1, PT, R7, c[0x0][0x174], P1 ;  /* 0x00005d0007007a0c */ /* 0x000fe20000f21270 */
[----:B------:R-:W-:Y:S01]  /*40b0*/  IMAD R9, R9, c[0x0][0x2e0], RZ ;  /* 0x0000b80009097a24 */ /* 0x000fe200078e02ff */
[----:B------:R-:W-:Y:S01]  /*40c0*/  IADD3 R84, R84, UR17, RZ ;  /* 0x0000001154547c10 */ /* 0x000fe2000fffe0ff */
[----:B------:R-:W-:Y:S01]  /*40d0*/  IMAD.WIDE.U32 R12, R88, c[0x0][0x290], R10 ;  /* 0x0000a400580c7a25 */ /* 0x000fe200078e000a */
[----:B------:R-:W-:-:S03]  /*40e0*/  ISETP.LT.AND P3, PT, R7, c[0x0][0x174], P3 ;  /* 0x00005d0007007a0c */ /* 0x000fc60001f61270 */
[----:B------:R-:W-:Y:S01]  /*40f0*/  IMAD.WIDE.U32 R10, R88, c[0x0][0x2e0], R10 ;  /* 0x0000b800580a7a25 */ /* 0x000fe200078e000a */
[----:B------:R-:W-:-:S03]  /*4100*/  IADD3 R94, P5, R94, R12, RZ ;  /* 0x0000000c5e5e7210 */ /* 0x000fc60007fbe0ff */
[----:B------:R-:W-:Y:S01]  /*4110*/  IMAD R6, R88, c[0x0][0x2e4], R9 ;  /* 0x0000b90058067a24 */ /* 0x000fe200078e0209 */
[----:B------:R-:W-:Y:S01]  /*4120*/  IADD3 R90, P4, R90, R10, RZ ;  /* 0x0000000a5a5a7210 */ /* 0x000fe20007f9e0ff */
[----:B------:R-:W-:-:S03]  /*4130*/  IMAD R8, R88, c[0x0][0x294], R15 ;  /* 0x0000a50058087a24 */ /* 0x000fc600078e020f */
[----:B------:R-:W-:Y:S02]  /*4140*/  IADD3.X R91, R5, R11, R6, P4, !PT ;  /* 0x0000000b055b7210 */ /* 0x000fe400027fe406 */
[----:B------:R-:W-:Y:S02]  /*4150*/  IADD3.X R95, R95, R13, R8, P5, !PT ;  /* 0x0000000d5f5f7210 */ /* 0x000fe40002ffe408 */
[----:B------:R-:W-:Y:S02]  /*4160*/  SEL R5, RZ, 0x1, !P0 ;  /* 0x00000001ff057807 */ /* 0x000fe40004000000 */
[----:B------:R-:W-:Y:S01]  /*4170*/  SEL R6, RZ, 0x1, !P1 ;  /* 0x00000001ff067807 */ /* 0x000fe20004800000 */
[----:B------:R-:W-:Y:S05]  /*4180*/  @!P6 BRA `(.L_x_232) ;  /* 0x000002200000e947 */ /* 0x000fea0003800000 */
[----:B------:R-:W-:Y:S01]  /*4190*/  ISETP.NE.AND P0, PT, R4, R93, PT ;  /* 0x0000005d0400720c */ /* 0x000fe20003f05270 */
[----:B------:R-:W-:Y:S02]  /*41a0*/  IMAD.MOV.U32 R87, RZ, RZ, c[0x0][0x2b0] ;  /* 0x0000ac00ff577624 */ /* 0x000fe400078e00ff */
[----:B------:R-:W-:-:S10]  /*41b0*/  IMAD.MOV.U32 R86, RZ, RZ, c[0x0][0x2b4] ;  /* 0x0000ad00ff567624 */ /* 0x000fd400078e00ff */
[----:B------:R-:W-:Y:S01]  /*41c0*/  BAR.RED.AND.DEFER_BLOCKING 0x0, P0 ;  /* 0x0000000000007b1d */ /* 0x000fe20000014400 */
[----:B------:R-:W-:-:S04]  /*41d0*/  ISETP.NE.AND P0, PT, R93, RZ, PT ;  /* 0x000000ff5d00720c */ /* 0x000fc80003f05270 */
[----:B------:R-:W-:Y:S02]  /*41e0*/  SEL R94, R94, R90, !P0 ;  /* 0x0000005a5e5e7207 */ /* 0x000fe40004000000 */
[----:B------:R-:W-:Y:S02]  /*41f0*/  SEL R95, R95, R91, !P0 ;  /* 0x0000005b5f5f7207 */ /* 0x000fe40004000000 */
[----:B------:R-:W-:Y:S02]  /*4200*/  SEL R87, R87, c[0x0][0x300], !P0 ;  /* 0x0000c00057577a07 */ /* 0x000fe40004000000 */
[----:B------:R-:W-:-:S03]  /*4210*/  SEL R86, R86, c[0x0][0x304], !P0 ;  /* 0x0000c10056567a07 */ /* 0x000fc60004000000 */
[----:B------:R-:W-:Y:S02]  /*4220*/  @P0 SEL R6, RZ, 0x1, !P3 ;  /* 0x00000001ff060807 */ /* 0x000fe40005800000 */
[----:B------:R-:W-:Y:S01]  /*4230*/  @P0 SEL R5, RZ, 0x1, !P2 ;  /* 0x00000001ff050807 */ /* 0x000fe20005000000 */
[----:B------:R-:W1:Y:S02]  /*4240*/  B2R.RESULT RZ, P1 ;  /* 0x0000000000ff731c */ /* 0x000e640000024000 */
[----:B-1----:R-:W-:Y:S05]  /*4250*/  @!P1 BRA `(.L_x_233) ;  /* 0x000000c000009947 */ /* 0x002fea0003800000 */
[----:B------:R-:W-:-:S12]  /*4260*/  ISETP.GT.AND P1, PT, R38, RZ, PT ;  /* 0x000000ff2600720c */ /* 0x000fd80003f24270 */
.L_x_235:
[----:B------:R-:W-:Y:S01]  /*4270*/  YIELD ;  /* 0x0000000000007946 */ /* 0x000fe20003800000 */
[----:B------:R-:W-:Y:S05]  /*4280*/  @P1 BRA `(.L_x_234) ;  /* 0x0000004000001947 */ /* 0x000fea0003800000 */
[----:B------:R-:W-:Y:S02]  /*4290*/  MOV R8, UR6 ;  /* 0x0000000600087c02 */ /* 0x000fe40008000f00 */
[----:B------:R-:W-:-:S05]  /*42a0*/  MOV R9, UR7 ;  /* 0x0000000700097c02 */ /* 0x000fca0008000f00 */
[----:B------:R-:W2:Y:S02]  /*42b0*/  LDG.E.STRONG.GPU R4, [R8.64] ;  /* 0x0000000a08047981 */ /* 0x000ea4000c1ef900 */
[----:B--2---:R-:W-:-:S05]  /*42c0*/  CCTL.IVALL ;  /* 0x00000000ff00798f */ /* 0x004fca0002000000 */
.L_x_234:
[----:B------:R-:W-:Y:S01]  /*42d0*/  ISETP.NE.AND P0, PT, R4, R93, PT ;  /* 0x0000005d0400720c */ /* 0x000fe20003f05270 */
[----:B------:R-:W-:-:S12]  /*42e0*/  WARPSYNC 0xffffffff ;  /* 0xffffffff00007948 */ /* 0x000fd80003800000 */
[----:B------:R-:W-:Y:S06]  /*42f0*/  BAR.RED.AND.DEFER_BLOCKING 0x0, P0 ;  /* 0x0000000000007b1d */ /* 0x000fec0000014400 */
[----:B------:R-:W1:Y:S02]  /*4300*/  B2R.RESULT RZ, P0 ;  /* 0x0000000000ff731c */ /* 0x000e640000004000 */
[----:B-1----:R-:W-:Y:S05]  /*4310*/  @P0 BRA `(.L_x_235) ;  /* 0xffffff5000000947 */ /* 0x002fea000383ffff */
.L_x_233:
[----:B------:R-:W-:Y:S01]  /*4320*/  WARPSYNC 0xffffffff ;  /* 0xffffffff00007948 */ /* 0x000fe20003800000 */
[----:B------:R-:W-:Y:S06]  /*4330*/  BAR.SYNC.DEFER_BLOCKING 0x0 ;  /* 0x0000000000007b1d */ /* 0x000fec0000010000 */
[----:B------:R-:W-:Y:S01]  /*4340*/  @!PT LDS RZ, [RZ] ;  /* 0x00000000fffff984 */ /* 0x000fe20000000800 */
[----:B------:R-:W-:Y:S01]  /*4350*/  @!PT LDS RZ, [RZ] ;  /* 0x00000000fffff984 */ /* 0x000fe20000000800 */
[----:B------:R-:W-:Y:S01]  /*4360*/  @!PT LDS RZ, [RZ] ;  /* 0x00000000fffff984 */ /* 0x000fe20000000800 */
[----:B------:R-:W-:Y:S01]  /*4370*/  @!PT LDS RZ, [RZ] ;  /* 0x00000000fffff984 */ /* 0x000fe20000000800 */
[----:B------:R-:W-:Y:S06]  /*4380*/  MEMBAR.SC.GPU ;  /* 0x0000000000007992 */ /* 0x000fec0000002000 */
[----:B------:R-:W-:-:S00]  /*4390*/  ERRBAR ;  /* 0x00000000000079ab */ /* 0x000fc00000000000 */
[----:B------:R-:W-:-:S05]  /*43a0*/  CCTL.IVALL ;  /* 0x00000000ff00798f */ /* 0x000fca0002000000 */
.L_x_232:
[----:B------:R-:W-:Y:S01]  /*43b0*/  PRMT R5, R5, 0x9910, RZ ;  /* 0x0000991005057816 */ /* 0x000fe200000000ff */
[----:B------:R-:W-:Y:S01]  /*43c0*/  CS2R R8, SRZ ;  /* 0x0000000000087805 */ /* 0x000fe2000001ff00 */
[----:B------:R-:W-:Y:S01]  /*43d0*/  CS2R R10, SRZ ;  /* 0x00000000000a7805 */ /* 0x000fe2000001ff00 */
[----:B------:R-:W-:Y:S01]  /*43e0*/  PRMT R4, R6, 0x9910, RZ ;  /* 0x0000991006047816 */ /* 0x000fe200000000ff */
[----:B------:R-:W-:Y:S01]  /*43f0*/  ULDC.64 UR4, c[0x0][0x300] ;  /* 0x0000c00000047ab9 */ /* 0x000fe20000000a00 */
[----:B------:R-:W-:-:S02]  /*4400*/  ISETP.NE.AND P1, PT, R5, RZ, PT ;  /* 0x000000ff0500720c */ /* 0x000fc40003f25270 */
[----:B------:R-:W-:Y:S02]  /*4410*/  ISETP.NE.AND P0, PT, R4, RZ, PT ;  /* 0x000000ff0400720c */ /* 0x000fe40003f05270 */
[----:B------:R-:W-:-:S13]  /*4420*/  ISETP.LT.AND P4, PT, R88, c[0x0][0x170], P1 ;  /* 0x00005c0058007a0c */ /* 0x000fda0000f81270 */
[----:B------:R1:W2:Y:S01]  /*4430*/  @P4 LDG.E.LTC128B.128 R8, [R94.64] ;  /* 0x0000000a5e084981 */ /* 0x0002a2000c1e1d20 */
[----:B------:R-:W-:Y:S01]  /*4440*/  ISETP.LT.AND P4, PT, R88, c[0x0][0x170], P0 ;  /* 0x00005c0058007a0c */ /* 0x000fe20000781270 */
[----:B------:R-:W-:Y:S01]  /*4450*/  CS2R R4, SRZ ;  /* 0x0000000000047805 */ /* 0x000fe2000001ff00 */
[----:B------:R-:W-:-:S11]  /*4460*/  CS2R R6, SRZ ;  /* 0x0000000000067805 */ /* 0x000fd6000001ff00 */
[----:B------:R1:W3:Y:S04]  /*4470*/  @P4 LDG.E.LTC128B.128 R4, [R94.64+0x100] ;  /* 0x0001000a5e044981 */ /* 0x0002e8000c1e1d20 */
[----:B------:R-:W-:Y:S01]  /*4480*/  BAR.SYNC.DEFER_BLOCKING 0x0 ;  /* 0x0000000000007b1d */ /* 0x000fe20000010000 */
[----:B------:R-:W-:Y:S02]  /*4490*/  ISETP.LT.AND P5, PT, R88, c[0x0][0x170], P2 ;  /* 0x00005c0058007a0c */ /* 0x000fe400017a1270 */
[----:B-1----:R-:W-:-:S03]  /*44a0*/  IADD3 R94, P4, R94, R87, RZ ;  /* 0x000000575e5e7210 */ /* 0x002fc60007f9e0ff */
[----:B------:R-:W-:Y:S02]  /*44b0*/  STS [R84.X4], R28 ;  /* 0x0000001c54007388 */ /* 0x000fe40000004800 */
[----:B------:R-:W-:Y:S02]  /*44c0*/  IMAD.X R95, R95, 0x1, R86, P4 ;  /* 0x000000015f5f7824 */ /* 0x000fe400020e0656 */
[----:B------:R-:W-:Y:S04]  /*44d0*/  STS [R84.X4+0x10], R26 ;  /* 0x0000101a54007388 */ /* 0x000fe80000004800 */
[----:B------:R-:W-:Y:S04]  /*44e0*/  STS [R84.X4+0x20], R20 ;  /* 0x0000201454007388 */ /* 0x000fe80000004800 */
[----:B------:R-:W-:Y:S04]  /*44f0*/  STS [R84.X4+0x30], R18 ;  /* 0x0000301254007388 */ /* 0x000fe80000004800 */
[----:B------:R-:W-:Y:S04]  /*4500*/  STS [R84.X4+0x40], R24 ;  /* 0x0000401854007388 */ /* 0x000fe80000004800 */
[----:B------:R-:W-:Y:S04]  /*4510*/  STS [R84.X4+0x50], R16 ;  /* 0x0000501054007388 */ /* 0x000fe80000004800 */
[----:B------:R1:W-:Y:S04]  /*4520*/  STS [R84.X4+0x60], R2 ;  /* 0x0000600254007388 */ /* 0x0003e80000004800 */
[----:B------:R-:W-:Y:S04]  /*4530*/  STS [R84.X4+0x70], R30 ;  /* 0x0000701e54007388 */ /* 0x000fe80000004800 */
[----:B------:R-:W-:Y:S01]  /*4540*/  BAR.SYNC.DEFER_BLOCKING 0x0 ;  /* 0x0000000000007b1d */ /* 0x000fe20000010000 */
[----:B-1----:R-:W-:-:S04]  /*4550*/  IADD3 R2, R88, 0x8, RZ ;  /* 0x0000000858027810 */ /* 0x002fc80007ffe0ff */
[----:B------:R-:W-:Y:S01]  /*4560*/  ISETP.LT.AND P4, PT, R2, c[0x0][0x170], P1 ;  /* 0x00005c0002007a0c */ /* 0x000fe20000f81270 */
[----:B------:R-:W2:Y:S04]  /*4570*/  LDS.128 R12, [R85] ;  /* 0x00000000550c7984 */ /* 0x000ea80000000c00 */
[----:B------:R-:W3:Y:S01]  /*4580*/  LDS.128 R32, [R85+0x100] ;  /* 0x0001000055207984 */ /* 0x000ee20000000c00 */
[C---:B--2--5:R-:W-:Y:S02]  /*4590*/  HFMA2 R12, R0.reuse.H0_H0, R12, R8 ;  /* 0x0000000c000c7231 */ /* 0x064fe40000000808 */
[C---:B------:R-:W-:Y:S02]  /*45a0*/  HFMA2 R13, R0.reuse.H0_H0, R13, R9 ;  /* 0x0000000d000d7231 */ /* 0x040fe40000000809 */
[----:B------:R-:W-:-:S02]  /*45b0*/  HFMA2 R14, R0.H0_H0, R14, R10 ;  /* 0x0000000e000e7231 */ /* 0x000fc4000000080a */
[----:B------:R-:W-:Y:S02]  /*45c0*/  HFMA2 R15, R0.H0_H0, R15, R11 ;  /* 0x0000000f000f7231 */ /* 0x000fe4000000080b */
[-C--:B------:R-:W-:Y:S02]  /*45d0*/  HMNMX2.NAN R12, R12, R39.reuse.H0_H0, !PT ;  /* 0x200000270c0c7240 */ /* 0x080fe40007820000 */
[-C--:B------:R-:W-:Y:S02]  /*45e0*/  HMNMX2.NAN R13, R13, R39.reuse.H0_H0, !PT ;  /* 0x200000270d0d7240 */ /* 0x080fe40007820000 */
[-C--:B------:R-:W-:Y:S02]  /*45f0*/  HMNMX2.NAN R14, R14, R39.reuse.H0_H0, !PT ;  /* 0x200000270e0e7240 */ /* 0x080fe40007820000 */
[----:B------:R-:W-:Y:S02]  /*4600*/  HMNMX2.NAN R15, R15, R39.H0_H0, !PT ;  /* 0x200000270f0f7240 */ /* 0x000fe40007820000 */
[----:B---3--:R-:W-:-:S02]  /*4610*/  HFMA2 R32, R0.H0_H0, R32, R4 ;  /* 0x0000002000207231 */ /* 0x008fc40000000804 */
[C---:B------:R-:W-:Y:S01]  /*4620*/  HFMA2 R33, R0.reuse.H0_H0, R33, R5 ;  /* 0x0000002100217231 */ /* 0x040fe20000000805 */
[----:B------:R1:W-:Y:S01]  /*4630*/  @P5 STG.E.128 [R90.64], R12 ;  /* 0x0000000c5a005986 */ /* 0x0003e2000c101d0a */
[----:B------:R-:W-:Y:S01]  /*4640*/  ISETP.LT.AND P5, PT, R88, c[0x0][0x170], P3 ;  /* 0x00005c0058007a0c */ /* 0x000fe20001fa1270 */
[C---:B------:R-:W-:Y:S02]  /*4650*/  HFMA2 R34, R0.reuse.H0_H0, R34, R6 ;  /* 0x0000002200227231 */ /* 0x040fe40000000806 */
[----:B------:R-:W-:Y:S02]  /*4660*/  HFMA2 R35, R0.H0_H0, R35, R7 ;  /* 0x0000002300237231 */ /* 0x000fe40000000807 */
[-C--:B------:R-:W-:Y:S02]  /*4670*/  HMNMX2.NAN R32, R32, R39.reuse.H0_H0, !PT ;  /* 0x2000002720207240 */ /* 0x080fe40007820000 */
[-C--:B------:R-:W-:Y:S02]  /*4680*/  HMNMX2.NAN R33, R33, R39.reuse.H0_H0, !PT ;  /* 0x2000002721217240 */ /* 0x080fe40007820000 */
[----:B------:R-:W-:-:S02]  /*4690*/  HMNMX2.NAN R34, R34, R39.H0_H0, !PT ;  /* 0x2000002722227240 */ /* 0x000fc40007820000 */
[----:B------:R-:W-:Y:S02]  /*46a0*/  HMNMX2.NAN R35, R35, R39.H0_H0, !PT ;  /* 0x2000002723237240 */ /* 0x000fe40007820000 */
[----:B-1----:R-:W-:Y:S02]  /*46b0*/  @P5 IMAD.MOV.U32 R12, RZ, RZ, R90 ;  /* 0x000000ffff0c5224 */ /* 0x002fe400078e005a */
[----:B------:R-:W-:-:S05]  /*46c0*/  @P5 IMAD.MOV.U32 R13, RZ, RZ, R91 ;  /* 0x000000ffff0d5224 */ /* 0x000fca00078e005b */
[----:B------:R1:W-:Y:S04]  /*46d0*/  @P5 STG.E.128 [R12.64+0x100], R32 ;  /* 0x000100200c005986 */ /* 0x0003e8000c101d0a */
[----:B------:R-:W2:Y:S01]  /*46e0*/  @P4 LDG.E.LTC128B.128 R8, [R94.64] ;  /* 0x0000000a5e084981 */ /* 0x000ea2000c1e1d20 */
[----:B------:R-:W-:-:S13]  /*46f0*/  ISETP.LT.AND P4, PT, R2, c[0x0][0x170], P0 ;  /* 0x00005c0002007a0c */ /* 0x000fda0000781270 */
[----:B-1----:R-:W-:Y:S02]  /*4700*/  @P4 IMAD.MOV.U32 R12, RZ, RZ, R94 ;  /* 0x000000ffff0c4224 */ /* 0x002fe400078e005e */
[----:B------:R-:W-:-:S05]  /*4710*/  @P4 IMAD.MOV.U32 R13, RZ, RZ, R95 ;  /* 0x000000ffff0d4224 */ /* 0x000fca00078e005f */
[----:B------:R1:W3:Y:S04]  /*4720*/  @P4 LDG.E.LTC128B.128 R4, [R12.64+0x100] ;  /* 0x0001000a0c044981 */ /* 0x0002e8000c1e1d20 */
[----:B------:R-:W-:Y:S01]  /*4730*/  BAR.SYNC.DEFER_BLOCKING 0x0 ;  /* 0x0000000000007b1d */ /* 0x000fe20000010000 */
[----:B------:R-:W-:Y:S01]  /*4740*/  ISETP.LT.AND P5, PT, R2, c[0x0][0x170], P2 ;  /* 0x00005c0002007a0c */ /* 0x000fe200017a1270 */
[----:B------:R-:W-:Y:S01]  /*4750*/  UIADD3 UR4, UP0, UR4, 0x100, URZ ;  /* 0x0000010004047890 */ /* 0x000fe2000ff1e03f */
[----:B------:R-:W-:Y:S02]  /*4760*/  IADD3 R28, P4, R90, c[0x0][0x300], RZ ;  /* 0x0000c0005a1c7a10 */ /* 0x000fe40007f9e0ff */
[----:B------:R-:W-:Y:S01]  /*4770*/  IADD3 R26, R88, 0x10, RZ ;  /* 0x00000010581a7810 */ /* 0x000fe20007ffe0ff */
[----:B------:R-:W-:Y:S01]  /*4780*/  UIADD3.X UR5, URZ, UR5, URZ, UP0, !UPT ;  /* 0x000000053f057290 */ /* 0x000fe200087fe43f */
[----:B------:R4:W-:Y:S04]  /*4790*/  STS [R84.X4], R29 ;  /* 0x0000001d54007388 */ /* 0x0009e80000004800 */
[----:B------:R-:W-:Y:S04]  /*47a0*/  STS [R84.X4+0x10], R27 ;  /* 0x0000101b54007388 */ /* 0x000fe80000004800 */
[----:B------:R-:W-:Y:S04]  /*47b0*/  STS [R84.X4+0x20], R21 ;  /* 0x0000201554007388 */ /* 0x000fe80000004800 */
[----:B------:R-:W-:Y:S04]  /*47c0*/  STS [R84.X4+0x30], R19 ;  /* 0x0000301354007388 */ /* 0x000fe80000004800 */
[----:B------:R-:W-:Y:S04]  /*47d0*/  STS [R84.X4+0x40], R25 ;  /* 0x0000401954007388 */ /* 0x000fe80000004800 */
[----:B------:R-:W-:Y:S04]  /*47e0*/  STS [R84.X4+0x50], R17 ;  /* 0x0000501154007388 */ /* 0x000fe80000004800 */
[----:B------:R-:W-:Y:S01]  /*47f0*/  STS [R84.X4+0x60], R3 ;  /* 0x0000600354007388 */ /* 0x000fe20000004800 */
[----:B----4-:R-:W-:-:S02]  /*4800*/  IADD3.X R29, R91, c[0x0][0x304], RZ, P4, !PT ;  /* 0x0000c1005b1d7a10 */ /* 0x010fc400027fe4ff */
[----:B------:R-:W-:Y:S01]  /*4810*/  ISETP.LT.AND P4, PT, R2, c[0x0][0x170], P3 ;  /* 0x00005c0002007a0c */ /* 0x000fe20001f81270 */
[----:B------:R-:W-:Y:S04]  /*4820*/  STS [R84.X4+0x70], R31 ;  /* 0x0000701f54007388 */ /* 0x000fe80000004800 */
[----:B------:R-:W-:Y:S06]  /*4830*/  BAR.SYNC.DEFER_BLOCKING 0x0 ;  /* 0x0000000000007b1d */ /* 0x000fec0000010000 */
[----:B-1----:R-:W2:Y:S04]  /*4840*/  LDS.128 R12, [R85] ;  /* 0x00000000550c7984 */ /* 0x002ea80000000c00 */
[----:B------:R-:W3:Y:S01]  /*4850*/  LDS.128 R32, [R85+0x100] ;  /* 0x0001000055207984 */ /* 0x000ee20000000c00 */
[----:B--2---:R-:W-:-:S02]  /*4860*/  HFMA2 R12, R0.H0_H0, R12, R8 ;  /* 0x0000000c000c7231 */ /* 0x004fc40000000808 */
[C---:B------:R-:W-:Y:S02]  /*4870*/  HFMA2 R13, R0.reuse.H0_H0, R13, R9 ;  /* 0x0000000d000d7231 */ /* 0x040fe40000000809 */
[C---:B------:R-:W-:Y:S02]  /*4880*/  HFMA2 R14, R0.reuse.H0_H0, R14, R10 ;  /* 0x0000000e000e7231 */ /* 0x040fe4000000080a */
[----:B------:R-:W-:Y:S02]  /*4890*/  HFMA2 R15, R0.H0_H0, R15, R11 ;  /* 0x0000000f000f7231 */ /* 0x000fe4000000080b */
[-C--:B------:R-:W-:Y:S02]  /*48a0*/  HMNMX2.NAN R12, R12, R39.reuse.H0_H0, !PT ;  /* 0x200000270c0c7240 */ /* 0x080fe40007820000 */
[-C--:B------:R-:W-:Y:S02]  /*48b0*/  HMNMX2.NAN R13, R13, R39.reuse.H0_H0, !PT ;  /* 0x200000270d0d7240 */ /* 0x080fe40007820000 */
[----:B------:R-:W-:-:S02]  /*48c0*/  HMNMX2.NAN R14, R14, R39.H0_H0, !PT ;  /* 0x200000270e0e7240 */ /* 0x000fc40007820000 */
[----:B------:R-:W-:-:S05]  /*48d0*/  HMNMX2.NAN R15, R15, R39.H0_H0, !PT ;  /* 0x200000270f0f7240 */ /* 0x000fca0007820000 */
[----:B------:R1:W-:Y:S01]  /*48e0*/  @P5 STG.E.128 [R28.64], R12 ;  /* 0x0000000c1c005986 */ /* 0x0003e2000c101d0a */
[----:B------:R-:W-:-:S04]  /*48f0*/  IADD3 R20, P5, R90, UR4, RZ ;  /* 0x000000045a147c10 */ /* 0x000fc8000ffbe0ff */
[----:B------:R-:W-:Y:S02]  /*4900*/  IADD3.X R21, R91, UR5, RZ, P5, !PT ;  /* 0x000000055b157c10 */ /* 0x000fe4000affe4ff */
[----:B------:R-:W-:-:S05]  /*4910*/  IADD3 R24, P5, R87, R94, RZ ;  /* 0x0000005e57187210 */ /* 0x000fca0007fbe0ff */
[----:B------:R-:W-:Y:S01]  /*4920*/  IMAD.X R25, R86, 0x1, R95, P5 ;  /* 0x0000000156197824 */ /* 0x000fe200028e065f */
[----:B------:R-:W-:Y:S01]  /*4930*/  ISETP.LT.AND P5, PT, R26, c[0x0][0x170], P1 ;  /* 0x00005c001a007a0c */ /* 0x000fe20000fa1270 */
[C---:B---3--:R-:W-:Y:S02]  /*4940*/  HFMA2 R16, R0.reuse.H0_H0, R32, R4 ;  /* 0x0000002000107231 */ /* 0x048fe40000000804 */
[C---:B------:R-:W-:Y:S02]  /*4950*/  HFMA2 R17, R0.reuse.H0_H0, R33, R5 ;  /* 0x0000002100117231 */ /* 0x040fe40000000805 */
[C---:B------:R-:W-:Y:S02]  /*4960*/  HFMA2 R18, R0.reuse.H0_H0, R34, R6 ;  /* 0x0000002200127231 */ /* 0x040fe40000000806 */
[----:B------:R-:W-:Y:S02]  /*4970*/  HFMA2 R19, R0.H0_H0, R35, R7 ;  /* 0x0000002300137231 */ /* 0x000fe40000000807 */
[----:B------:R-:W-:-:S02]  /*4980*/  HMNMX2.NAN R16, R16, R39.H0_H0, !PT ;  /* 0x2000002710107240 */ /* 0x000fc40007820000 */
[-C--:B------:R-:W-:Y:S02]  /*4990*/  HMNMX2.NAN R17, R17, R39.reuse.H0_H0, !PT ;  /* 0x2000002711117240 */ /* 0x080fe40007820000 */
[-C--:B------:R-:W-:Y:S02]  /*49a0*/  HMNMX2.NAN R18, R18, R39.reuse.H0_H0, !PT ;  /* 0x2000002712127240 */ /* 0x080fe40007820000 */
[----:B------:R-:W-:-:S05]  /*49b0*/  HMNMX2.NAN R19, R19, R39.H0_H0, !PT ;  /* 0x2000002713137240 */ /* 0x000fca0007820000 */
[----:B------:R2:W-:Y:S01]  /*49c0*/  @P4 STG.E.128 [R20.64], R16 ;  /* 0x0000001014004986 */ /* 0x0005e2000c101d0a */
[----:B------:R-:W-:-:S03]  /*49d0*/  IADD3 R3, P4, R87, 0x100, RZ ;  /* 0x0000010057037810 */ /* 0x000fc60007f9e0ff */
[----:B------:R-:W3:Y:S02]  /*49e0*/  @P5 LDG.E.LTC128B.128 R8, [R24.64] ;  /* 0x0000000a18085981 */ /* 0x000ee4000c1e1d20 */
[----:B------:R-:W-:Y:S01]  /*49f0*/  IMAD.X R2, RZ, RZ, R86, P4 ;  /* 0x000000ffff027224 */ /* 0x000fe200020e0656 */
[----:B-1----:R-:W-:-:S05]  /*4a00*/  IADD3 R12, P4, R3, R94, RZ ;  /* 0x0000005e030c7210 */ /* 0x002fca0007f9e0ff */
[----:B------:R-:W-:Y:S01]  /*4a10*/  IMAD.X R13, R2, 0x1, R95, P4 ;  /* 0x00000001020d7824 */ /* 0x000fe200020e065f */
[----:B------:R-:W-:-:S13]  /*4a20*/  ISETP.LT.AND P4, PT, R26, c[0x0][0x170], P0 ;  /* 0x00005c001a007a0c */ /* 0x000fda0000781270 */
[----:B------:R1:W4:Y:S04]  /*4a30*/  @P4 LDG.E.LTC128B.128 R4, [R12.64] ;  /* 0x0000000a0c044981 */ /* 0x000328000c1e1d20 */
[----:B------:R-:W-:Y:S06]  /*4a40*/  BAR.SYNC.DEFER_BLOCKING 0x0 ;  /* 0x0000000000007b1d */ /* 0x000fec0000010000 */
[----:B------:R-:W-:Y:S04]  /*4a50*/  STS [R84.X4], R52 ;  /* 0x0000003454007388 */ /* 0x000fe80000004800 */
[----:B------:R-:W-:Y:S04]  /*4a60*/  STS [R84.X4+0x10], R56 ;  /* 0x0000103854007388 */ /* 0x000fe80000004800 */
[----:B------:R-:W-:Y:S04]  /*4a70*/  STS [R84.X4+0x20], R42 ;  /* 0x0000202a54007388 */ /* 0x000fe80000004800 */
[----:B------:R-:W-:Y:S04]  /*4a80*/  STS [R84.X4+0x30], R40 ;  /* 0x0000302854007388 */ /* 0x000fe80000004800 */
[----:B------:R-:W-:Y:S04]  /*4a90*/  STS [R84.X4+0x40], R50 ;  /* 0x0000403254007388 */ /* 0x000fe80000004800 */
[----:B------:R-:W-:Y:S04]  /*4aa0*/  STS [R84.X4+0x50], R48 ;  /* 0x0000503054007388 */ /* 0x000fe80000004800 */
[----:B------:R-:W-:Y:S04]  /*4ab0*/  STS [R84.X4+0x60], R60 ;  /* 0x0000603c54007388 */ /* 0x000fe80000004800 */
[----:B------:R-:W-:Y:S04]  /*4ac0*/  STS [R84.X4+0x70], R58 ;  /* 0x0000703a54007388 */ /* 0x000fe80000004800 */
[----:B------:R-:W-:Y:S06]  /*4ad0*/  BAR.SYNC.DEFER_BLOCKING 0x0 ;  /* 0x0000000000007b1d */ /* 0x000fec0000010000 */
[----:B-1----:R-:W3:Y:S04]  /*4ae0*/  LDS.128 R12, [R85] ;  /* 0x00000000550c7984 */ /* 0x002ee80000000c00 */
[----:B------:R-:W4:Y:S01]  /*4af0*/  LDS.128 R16, [R85+0x100] ;  /* 0x0001000055107984 */ /* 0x000f220000000c00 */
[----:B------:R-:W-:-:S02]  /*4b00*/  ISETP.LT.AND P5, PT, R26, c[0x0][0x170], P2 ;  /* 0x00005c001a007a0c */ /* 0x000fc400017a1270 */
[----:B--2---:R-:W-:-:S04]  /*4b10*/  IADD3 R20, P4, R28, c[0x0][0x300], RZ ;  /* 0x0000c0001c147a10 */ /* 0x004fc80007f9e0ff */
[----:B------:R-:W-:Y:S02]  /*4b20*/  IADD3.X R21, R29, c[0x0][0x304], RZ, P4, !PT ;  /* 0x0000c1001d157a10 */ /* 0x000fe400027fe4ff */
[----:B------:R-:W-:Y:S02]  /*4b30*/  ISETP.LT.AND P4, PT, R26, c[0x0][0x170], P3 ;  /* 0x00005c001a007a0c */ /* 0x000fe40001f81270 */
[----:B------:R-:W-:Y:S01]  /*4b40*/  IADD3 R26, R88, 0x18, RZ ;  /* 0x00000018581a7810 */ /* 0x000fe20007ffe0ff */
[C---:B---3--:R-:W-:Y:S02]  /*4b50*/  HFMA2 R12, R0.reuse.H0_H0, R12, R8 ;  /* 0x0000000c000c7231 */ /* 0x048fe40000000808 */
[C---:B------:R-:W-:Y:S02]  /*4b60*/  HFMA2 R13, R0.reuse.H0_H0, R13, R9 ;  /* 0x0000000d000d7231 */ /* 0x040fe40000000809 */
[C---:B------:R-:W-:Y:S02]  /*4b70*/  HFMA2 R14, R0.reuse.H0_H0, R14, R10 ;  /* 0x0000000e000e7231 */ /* 0x040fe4000000080a */
[----:B------:R-:W-:-:S02]  /*4b80*/  HFMA2 R15, R0.H0_H0, R15, R11 ;  /* 0x0000000f000f7231 */ /* 0x000fc4000000080b */
[-C--:B------:R-:W-:Y:S02]  /*4b90*/  HMNMX2.NAN R12, R12, R39.reuse.H0_H0, !PT ;  /* 0x200000270c0c7240 */ /* 0x080fe40007820000 */
[-C--:B------:R-:W-:Y:S02]  /*4ba0*/  HMNMX2.NAN R13, R13, R39.reuse.H0_H0, !PT ;  /* 0x200000270d0d7240 */ /* 0x080fe40007820000 */
[-C--:B------:R-:W-:Y:S02]  /*4bb0*/  HMNMX2.NAN R14, R14, R39.reuse.H0_H0, !PT ;  /* 0x200000270e0e7240 */ /* 0x080fe40007820000 */
[----:B------:R-:W-:-:S05]  /*4bc0*/  HMNMX2.NAN R15, R15, R39.H0_H0, !PT ;  /* 0x200000270f0f7240 */ /* 0x000fca0007820000 */
[----:B------:R1:W-:Y:S01]  /*4bd0*/  @P5 STG.E.128 [R20.64], R12 ;  /* 0x0000000c14005986 */ /* 0x0003e2000c101d0a */
[----:B------:R-:W-:Y:S01]  /*4be0*/  IADD3 R30, P5, R28, UR4, RZ ;  /* 0x000000041c1e7c10 */ /* 0x000fe2000ffbe0ff */
[C---:B----4-:R-:W-:Y:S02]  /*4bf0*/  HFMA2 R16, R0.reuse.H0_H0, R16, R4 ;  /* 0x0000001000107231 */ /* 0x050fe40000000804 */
[C---:B------:R-:W-:Y:S02]  /*4c00*/  HFMA2 R17, R0.reuse.H0_H0, R17, R5 ;  /* 0x0000001100117231 */ /* 0x040fe40000000805 */
[C---:B------:R-:W-:Y:S02]  /*4c10*/  HFMA2 R18, R0.reuse.H0_H0, R18, R6 ;  /* 0x0000001200127231 */ /* 0x040fe40000000806 */
[----:B------:R-:W-:Y:S01]  /*4c20*/  HFMA2 R19, R0.H0_H0, R19, R7 ;  /* 0x0000001300137231 */ /* 0x000fe20000000807 */
[----:B------:R-:W-:Y:S01]  /*4c30*/  IADD3.X R31, R29, UR5, RZ, P5, !PT ;  /* 0x000000051d1f7c10 */ /* 0x000fe2000affe4ff */
[----:B------:R-:W-:-:S02]  /*4c40*/  HMNMX2.NAN R16, R16, R39.H0_H0, !PT ;  /* 0x2000002710107240 */ /* 0x000fc40007820000 */
[-C--:B------:R-:W-:Y:S02]  /*4c50*/  HMNMX2.NAN R17, R17, R39.reuse.H0_H0, !PT ;  /* 0x2000002711117240 */ /* 0x080fe40007820000 */
[-C--:B------:R-:W-:Y:S02]  /*4c60*/  HMNMX2.NAN R18, R18, R39.reuse.H0_H0, !PT ;  /* 0x2000002712127240 */ /* 0x080fe40007820000 */
[----:B------:R-:W-:Y:S01]  /*4c70*/  HMNMX2.NAN R19, R19, R39.H0_H0, !PT ;  /* 0x2000002713137240 */ /* 0x000fe20007820000 */
[----:B------:R-:W-:-:S04]  /*4c80*/  ISETP.LT.AND P5, PT, R26, c[0x0][0x170], P1 ;  /* 0x00005c001a007a0c */ /* 0x000fc80000fa1270 */
[----:B------:R-:W-:Y:S01]  /*4c90*/  @P4 STG.E.128 [R30.64], R16 ;  /* 0x000000101e004986 */ /* 0x000fe2000c101d0a */
[----:B------:R-:W-:-:S05]  /*4ca0*/  IADD3 R28, P4, R87, R24, RZ ;  /* 0x00000018571c7210 */ /* 0x000fca0007f9e0ff */
[----:B------:R-:W-:Y:S01]  /*4cb0*/  IMAD.X R29, R86, 0x1, R25, P4 ;  /* 0x00000001561d7824 */ /* 0x000fe200020e0619 */
[----:B-1----:R-:W-:-:S04]  /*4cc0*/  IADD3 R12, P4, R3, R24, RZ ;  /* 0x00000018030c7210 */ /* 0x002fc80007f9e0ff */
[----:B------:R-:W2:Y:S01]  /*4cd0*/  @P5 LDG.E.LTC128B.128 R8, [R28.64] ;  /* 0x0000000a1c085981 */ /* 0x000ea2000c1e1d20 */
[----:B------:R-:W-:Y:S01]  /*4ce0*/  IMAD.X R13, R2, 0x1, R25, P4 ;  /* 0x00000001020d7824 */ /* 0x000fe200020e0619 */
[----:B------:R-:W-:-:S13]  /*4cf0*/  ISETP.LT.AND P4, PT, R26, c[0x0][0x170], P0 ;  /* 0x00005c001a007a0c */ /* 0x000fda0000781270 */
[----:B------:R1:W3:Y:S04]  /*4d00*/  @P4 LDG.E.LTC128B.128 R4, [R12.64] ;  /* 0x0000000a0c044981 */ /* 0x0002e8000c1e1d20 */
        /* <DEDUP_REMOVED lines=10> */
[----:B-1----:R-:W2:Y:S04]  /*4db0*/  LDS.128 R12, [R85] ;  /* 0x00000000550c7984 */ /* 0x002ea80000000c00 */
[----:B------:R-:W3:Y:S01]  /*4dc0*/  LDS.128 R16, [R85+0x100] ;  /* 0x0001000055107984 */ /* 0x000ee20000000c00 */
[----:B------:R-:W-:-:S02]  /*4dd0*/  ISETP.LT.AND P5, PT, R26, c[0x0][0x170], P2 ;  /* 0x00005c001a007a0c */ /* 0x000fc400017a1270 */
[----:B------:R-:W-:-:S04]  /*4de0*/  IADD3 R24, P4, R20, c[0x0][0x300], RZ ;  /* 0x0000c00014187a10 */ /* 0x000fc80007f9e0ff */
[----:B------:R-:W-:Y:S02]  /*4df0*/  IADD3.X R25, R21, c[0x0][0x304], RZ, P4, !PT ;  /* 0x0000c10015197a10 */ /* 0x000fe400027fe4ff */
[----:B------:R-:W-:Y:S01]  /*4e00*/  ISETP.LT.AND P4, PT, R26, c[0x0][0x170], P3 ;  /* 0x00005c001a007a0c */ /* 0x000fe20001f81270 */
[C---:B--2---:R-:W-:Y:S02]  /*4e10*/  HFMA2 R12, R0.reuse.H0_H0, R12, R8 ;  /* 0x0000000c000c7231 */ /* 0x044fe40000000808 */
[C---:B------:R-:W-:Y:S02]  /*4e20*/  HFMA2 R13, R0.reuse.H0_H0, R13, R9 ;  /* 0x0000000d000d7231 */ /* 0x040fe40000000809 */
[C---:B------:R-:W-:Y:S02]  /*4e30*/  HFMA2 R14, R0.reuse.H0_H0, R14, R10 ;  /* 0x0000000e000e7231 */ /* 0x040fe4000000080a */
[----:B------:R-:W-:Y:S02]  /*4e40*/  HFMA2 R15, R0.H0_H0, R15, R11 ;  /* 0x0000000f000f7231 */ /* 0x000fe4000000080b */
[----:B------:R-:W-:-:S02]  /*4e50*/  HMNMX2.NAN R12, R12, R39.H0_H0, !PT ;  /* 0x200000270c0c7240 */ /* 0x000fc40007820000 */
[-C--:B------:R-:W-:Y:S02]  /*4e60*/  HMNMX2.NAN R13, R13, R39.reuse.H0_H0, !PT ;  /* 0x200000270d0d7240 */ /* 0x080fe40007820000 */
[-C--:B------:R-:W-:Y:S02]  /*4e70*/  HMNMX2.NAN R14, R14, R39.reuse.H0_H0, !PT ;  /* 0x200000270e0e7240 */ /* 0x080fe40007820000 */
[----:B------:R-:W-:Y:S02]  /*4e80*/  HMNMX2.NAN R15, R15, R39.H0_H0, !PT ;  /* 0x200000270f0f7240 */ /* 0x000fe40007820000 */
[----:B---3--:R-:W-:-:S03]  /*4e90*/  HFMA2 R16, R0.H0_H0, R16, R4 ;  /* 0x0000001000107231 */ /* 0x008fc60000000804 */
[----:B------:R1:W-:Y:S01]  /*4ea0*/  @P5 STG.E.128 [R24.64], R12 ;  /* 0x0000000c18005986 */ /* 0x0003e2000c101d0a */
[C---:B------:R-:W-:Y:S01]  /*4eb0*/  HFMA2 R17, R0.reuse.H0_H0, R17, R5 ;  /* 0x0000001100117231 */ /* 0x040fe20000000805 */
[----:B------:R-:W-:Y:S01]  /*4ec0*/  IADD3 R26, P5, R20, UR4, RZ ;  /* 0x00000004141a7c10 */ /* 0x000fe2000ffbe0ff */
[C---:B------:R-:W-:Y:S02]  /*4ed0*/  HFMA2 R18, R0.reuse.H0_H0, R18, R6 ;  /* 0x0000001200127231 */ /* 0x040fe40000000806 */
[----:B------:R-:W-:Y:S01]  /*4ee0*/  HFMA2 R19, R0.H0_H0, R19, R7 ;  /* 0x0000001300137231 */ /* 0x000fe20000000807 */
[----:B------:R-:W-:Y:S01]  /*4ef0*/  IADD3.X R27, R21, UR5, RZ, P5, !PT ;  /* 0x00000005151b7c10 */ /* 0x000fe2000affe4ff */
[-C--:B------:R-:W-:Y:S02]  /*4f00*/  HMNMX2.NAN R16, R16, R39.reuse.H0_H0, !PT ;  /* 0x2000002710107240 */ /* 0x080fe40007820000 */
[-C--:B------:R-:W-:Y:S02]  /*4f10*/  HMNMX2.NAN R17, R17, R39.reuse.H0_H0, !PT ;  /* 0x2000002711117240 */ /* 0x080fe40007820000 */
[----:B------:R-:W-:-:S02]  /*4f20*/  HMNMX2.NAN R18, R18, R39.H0_H0, !PT ;  /* 0x2000002712127240 */ /* 0x000fc40007820000 */
[----:B------:R-:W-:Y:S01]  /*4f30*/  HMNMX2.NAN R19, R19, R39.H0_H0, !PT ;  /* 0x2000002713137240 */ /* 0x000fe20007820000 */
[----:B------:R-:W-:-:S04]  /*4f40*/  IADD3 R20, R88, 0x20, RZ ;  /* 0x0000002058147810 */ /* 0x000fc80007ffe0ff */
[----:B------:R2:W-:Y:S01]  /*4f50*/  @P4 STG.E.128 [R26.64], R16 ;  /* 0x000000101a004986 */ /* 0x0005e2000c101d0a */
[----:B------:R-:W-:Y:S02]  /*4f60*/  IADD3 R30, P4, R87, R28, RZ ;  /* 0x0000001c571e7210 */ /* 0x000fe40007f9e0ff */
[----:B------:R-:W-:-:S03]  /*4f70*/  ISETP.LT.AND P5, PT, R20, c[0x0][0x170], P1 ;  /* 0x00005c0014007a0c */ /* 0x000fc60000fa1270 */
[----:B------:R-:W-:Y:S01]  /*4f80*/  IMAD.X R31, R86, 0x1, R29, P4 ;  /* 0x00000001561f7824 */ /* 0x000fe200020e061d */
[----:B-1----:R-:W-:-:S09]  /*4f90*/  IADD3 R12, P4, R28, R3, RZ ;  /* 0x000000031c0c7210 */ /* 0x002fd20007f9e0ff */
[----:B------:R-:W3:Y:S01]  /*4fa0*/  @P5 LDG.E.LTC128B.128 R8, [R30.64] ;  /* 0x0000000a1e085981 */ /* 0x000ee2000c1e1d20 */
        /* <DEDUP_REMOVED lines=26> */
[----:B------:R-:W-:Y:S02]  /*5150*/  HMNMX2.NAN R15, R15, R39.H0_H0, !PT ;  /* 0x200000270f0f7240 */ /* 0x000fe40007820000 */
[----:B----4-:R-:W-:-:S03]  /*5160*/  HFMA2 R16, R0.H0_H0, R16, R4 ;  /* 0x0000001000107231 */ /* 0x010fc60000000804 */
        /* <DEDUP_REMOVED lines=56> */
[----:B------:R-:W-:-:S04]  /*54f0*/  ISETP.LT.AND P5, PT, R24, c[0x0][0x170], P1 ;  /* 0x00005c0018007a0c */ /* 0x000fc80000fa1270 */
[----:B------:R-:W-:Y:S01]  /*5500*/  @P4 STG.E.128 [R30.64], R16 ;  /* 0x000000101e004986 */ /* 0x000fe2000c101d0a */
[----:B------:R-:W-:-:S05]  /*5510*/  IADD3 R26, P4, R87, R28, RZ ;  /* 0x0000001c571a7210 */ /* 0x000fca0007f9e0ff */
[----:B------:R-:W-:-:S05]  /*5520*/  IMAD.X R27, R86, 0x1, R29, P4 ;  /* 0x00000001561b7824 */ /* 0x000fca00020e061d */
[----:B------:R-:W2:Y:S01]  /*5530*/  @P5 LDG.E.LTC128B.128 R8, [R26.64] ;  /* 0x0000000a1a085981 */ /* 0x000ea2000c1e1d20 */
[----:B-1----:R-:W-:-:S05]  /*5540*/  IADD3 R12, P4, R28, R3, RZ ;  /* 0x000000031c0c7210 */ /* 0x002fca0007f9e0ff */
        /* <DEDUP_REMOVED lines=17> */
[C---:B------:R-:W-:Y:S02]  /*5660*/  IADD3.X R29, R21.reuse, c[0x0][0x304], RZ, P5, !PT ;  /* 0x0000c100151d7a10 */ /* 0x040fe40002ffe4ff */
[----:B------:R-:W-:Y:S02]  /*5670*/  IADD3 R20, P5, R20, UR4, RZ ;  /* 0x0000000414147c10 */ /* 0x000fe4000ffbe0ff */
[----:B------:R-:W-:Y:S02]  /*5680*/  IADD3 R88, R88, 0x38, RZ ;  /* 0x0000003858587810 */ /* 0x000fe40007ffe0ff */
[----:B------:R-:W-:Y:S02]  /*5690*/  IADD3.X R21, R21, UR5, RZ, P5, !PT ;  /* 0x0000000515157c10 */ /* 0x000fe4000affe4ff */
[----:B------:R-:W-:Y:S02]  /*56a0*/  ISETP.LT.AND P5, PT, R24, c[0x0][0x170], P3 ;  /* 0x00005c0018007a0c */ /* 0x000fe40001fa1270 */
[----:B------:R-:W-:-:S02]  /*56b0*/  ISETP.LT.AND P1, PT, R88, c[0x0][0x170], P1 ;  /* 0x00005c0058007a0c */ /* 0x000fc40000f21270 */
[----:B------:R-:W-:Y:S01]  /*56c0*/  ISETP.LT.AND P0, PT, R88, c[0x0][0x170], P0 ;  /* 0x00005c0058007a0c */ /* 0x000fe20000701270 */
[C---:B--2---:R-:W-:Y:S02]  /*56d0*/  HFMA2 R12, R0.reuse.H0_H0, R12, R8 ;  /* 0x0000000c000c7231 */ /* 0x044fe40000000808 */
[C---:B------:R-:W-:Y:S02]  /*56e0*/  HFMA2 R13, R0.reuse.H0_H0, R13, R9 ;  /* 0x0000000d000d7231 */ /* 0x040fe40000000809 */
[C---:B------:R-:W-:Y:S02]  /*56f0*/  HFMA2 R14, R0.reuse.H0_H0, R14, R10 ;  /* 0x0000000e000e7231 */ /* 0x040fe4000000080a */
[----:B------:R-:W-:Y:S02]  /*5700*/  HFMA2 R15, R0.H0_H0, R15, R11 ;  /* 0x0000000f000f7231 */ /* 0x000fe4000000080b */
[-C--:B------:R-:W-:Y:S02]  /*5710*/  HMNMX2.NAN R12, R12, R39.reuse.H0_H0, !PT ;  /* 0x200000270c0c7240 */ /* 0x080fe40007820000 */
[----:B------:R-:W-:-:S02]  /*5720*/  HMNMX2.NAN R13, R13, R39.H0_H0, !PT ;  /* 0x200000270d0d7240 */ /* 0x000fc40007820000 */
[-C--:B------:R-:W-:Y:S02]  /*5730*/  HMNMX2.NAN R14, R14, R39.reuse.H0_H0, !PT ;  /* 0x200000270e0e7240 */ /* 0x080fe40007820000 */
[----:B------:R-:W-:-:S05]  /*5740*/  HMNMX2.NAN R15, R15, R39.H0_H0, !PT ;  /* 0x200000270f0f7240 */ /* 0x000fca0007820000 */
[----:B------:R1:W-:Y:S01]  /*5750*/  @P4 STG.E.128 [R28.64], R12 ;  /* 0x0000000c1c004986 */ /* 0x0003e2000c101d0a */
[----:B------:R-:W-:Y:S01]  /*5760*/  IADD3 R30, P4, R87, R26, RZ ;  /* 0x0000001a571e7210 */ /* 0x000fe20007f9e0ff */
[----:B---3--:R-:W-:-:S04]  /*5770*/  HFMA2 R16, R0.H0_H0, R16, R4 ;  /* 0x0000001000107231 */ /* 0x008fc80000000804 */
[----:B------:R-:W-:Y:S01]  /*5780*/  IMAD.X R31, R86, 0x1, R27, P4 ;  /* 0x00000001561f7824 */ /* 0x000fe200020e061b */
[C---:B------:R-:W-:Y:S01]  /*5790*/  HFMA2 R17, R0.reuse.H0_H0, R17, R5 ;  /* 0x0000001100117231 */ /* 0x040fe20000000805 */
[----:B------:R-:W-:Y:S01]  /*57a0*/  IADD3 R24, P4, R26, R3, RZ ;  /* 0x000000031a187210 */ /* 0x000fe20007f9e0ff */
[----:B------:R-:W-:-:S04]  /*57b0*/  HFMA2 R18, R0.H0_H0, R18, R6 ;  /* 0x0000001200127231 */ /* 0x000fc80000000806 */
[----:B------:R-:W-:Y:S01]  /*57c0*/  IMAD.X R25, R27, 0x1, R2, P4 ;  /* 0x000000011b197824 */ /* 0x000fe200020e0602 */
[----:B-1----:R-:W-:Y:S02]  /*57d0*/  HFMA2 R15, R0.H0_H0, R19, R7 ;  /* 0x00000013000f7231 */ /* 0x002fe40000000807 */
[-C--:B------:R-:W-:Y:S02]  /*57e0*/  HMNMX2.NAN R12, R16, R39.reuse.H0_H0, !PT ;  /* 0x20000027100c7240 */ /* 0x080fe40007820000 */
[-C--:B------:R-:W-:Y:S02]  /*57f0*/  HMNMX2.NAN R13, R17, R39.reuse.H0_H0, !PT ;  /* 0x20000027110d7240 */ /* 0x080fe40007820000 */
[-C--:B------:R-:W-:Y:S02]  /*5800*/  HMNMX2.NAN R14, R18, R39.reuse.H0_H0, !PT ;  /* 0x20000027120e7240 */ /* 0x080fe40007820000 */
[----:B------:R-:W-:-:S05]  /*5810*/  HMNMX2.NAN R15, R15, R39.H0_H0, !PT ;  /* 0x200000270f0f7240 */ /* 0x000fca0007820000 */
[----:B------:R-:W-:Y:S04]  /*5820*/  @P5 STG.E.128 [R20.64], R12 ;  /* 0x0000000c14005986 */ /* 0x000fe8000c101d0a */
[----:B------:R-:W2:Y:S04]  /*5830*/  @P1 LDG.E.LTC128B.128 R8, [R30.64] ;  /* 0x0000000a1e081981 */ /* 0x000ea8000c1e1d20 */
[----:B------:R-:W3:Y:S04]  /*5840*/  @P0 LDG.E.LTC128B.128 R4, [R24.64] ;  /* 0x0000000a18040981 */ /* 0x000ee8000c1e1d20 */
        /* <DEDUP_REMOVED lines=10> */
[----:B------:R-:W2:Y:S04]  /*58f0*/  LDS.128 R12, [R85] ;  /* 0x00000000550c7984 */ /* 0x000ea80000000c00 */
[----:B------:R-:W3:Y:S01]  /*5900*/  LDS.128 R16, [R85+0x100] ;  /* 0x0001000055107984 */ /* 0x000ee20000000c00 */
[----:B------:R-:W-:-:S02]  /*5910*/  ISETP.LT.AND P2, PT, R88, c[0x0][0x170], P2 ;  /* 0x00005c0058007a0c */ /* 0x000fc40001741270 */
[----:B------:R-:W-:Y:S01]  /*5920*/  ISETP.LT.AND P3, PT, R88, c[0x0][0x170], P3 ;  /* 0x00005c0058007a0c */ /* 0x000fe20001f61270 */
[C---:B--2---:R-:W-:Y:S01]  /*5930*/  HFMA2 R8, R0.reuse.H0_H0, R12, R8 ;  /* 0x0000000c00087231 */ /* 0x044fe20000000808 */
[----:B------:R-:W-:Y:S01]  /*5940*/  IADD3 R12, P1, R28, c[0x0][0x300], RZ ;  /* 0x0000c0001c0c7a10 */ /* 0x000fe20007f3e0ff */
[C---:B------:R-:W-:Y:S02]  /*5950*/  HFMA2 R2, R0.reuse.H0_H0, R13, R9 ;  /* 0x0000000d00027231 */ /* 0x040fe40000000809 */
[C---:B------:R-:W-:Y:S02]  /*5960*/  HFMA2 R3, R0.reuse.H0_H0, R14, R10 ;  /* 0x0000000e00037231 */ /* 0x040fe4000000080a */
[C---:B------:R-:W-:Y:S02]  /*5970*/  HFMA2 R11, R0.reuse.H0_H0, R15, R11 ;  /* 0x0000000f000b7231 */ /* 0x040fe4000000080b */
[C---:B---3--:R-:W-:Y:S02]  /*5980*/  HFMA2 R4, R0.reuse.H0_H0, R16, R4 ;  /* 0x0000001000047231 */ /* 0x048fe40000000804 */
[----:B------:R-:W-:-:S02]  /*5990*/  HFMA2 R5, R0.H0_H0, R17, R5 ;  /* 0x0000001100057231 */ /* 0x000fc40000000805 */
[C---:B------:R-:W-:Y:S01]  /*59a0*/  HFMA2 R6, R0.reuse.H0_H0, R18, R6 ;  /* 0x0000001200067231 */ /* 0x040fe20000000806 */
[----:B------:R-:W-:Y:S01]  /*59b0*/  IADD3 R14, P0, R28, UR4, RZ ;  /* 0x000000041c0e7c10 */ /* 0x000fe2000ff1e0ff */
[----:B------:R-:W-:Y:S01]  /*59c0*/  HFMA2 R0, R0.H0_H0, R19, R7 ;  /* 0x0000001300007231 */ /* 0x000fe20000000807 */
[C---:B------:R-:W-:Y:S01]  /*59d0*/  IADD3.X R13, R29.reuse, c[0x0][0x304], RZ, P1, !PT ;  /* 0x0000c1001d0d7a10 */ /* 0x040fe20000ffe4ff */
[-C--:B------:R-:W-:Y:S01]  /*59e0*/  HMNMX2.NAN R8, R8, R39.reuse.H0_H0, !PT ;  /* 0x2000002708087240 */ /* 0x080fe20007820000 */
[----:B------:R-:W-:Y:S01]  /*59f0*/  IADD3.X R15, R29, UR5, RZ, P0, !PT ;  /* 0x000000051d0f7c10 */ /* 0x000fe200087fe4ff */
[-C--:B------:R-:W-:Y:S02]  /*5a00*/  HMNMX2.NAN R9, R2, R39.reuse.H0_H0, !PT ;  /* 0x2000002702097240 */ /* 0x080fe40007820000 */
[-C--:B------:R-:W-:Y:S02]  /*5a10*/  HMNMX2.NAN R10, R3, R39.reuse.H0_H0, !PT ;  /* 0x20000027030a7240 */ /* 0x080fe40007820000 */
[----:B------:R-:W-:-:S02]  /*5a20*/  HMNMX2.NAN R11, R11, R39.H0_H0, !PT ;  /* 0x200000270b0b7240 */ /* 0x000fc40007820000 */
[-C--:B------:R-:W-:Y:S02]  /*5a30*/  HMNMX2.NAN R4, R4, R39.reuse.H0_H0, !PT ;  /* 0x2000002704047240 */ /* 0x080fe40007820000 */
[-C--:B------:R-:W-:Y:S02]  /*5a40*/  HMNMX2.NAN R5, R5, R39.reuse.H0_H0, !PT ;  /* 0x2000002705057240 */ /* 0x080fe40007820000 */
[-C--:B------:R-:W-:Y:S02]  /*5a50*/  HMNMX2.NAN R6, R6, R39.reuse.H0_H0, !PT ;  /* 0x2000002706067240 */ /* 0x080fe40007820000 */
[----:B------:R-:W-:Y:S01]  /*5a60*/  HMNMX2.NAN R7, R0, R39.H0_H0, !PT ;  /* 0x2000002700077240 */ /* 0x000fe20007820000 */
[----:B------:R1:W-:Y:S04]  /*5a70*/  @P2 STG.E.128 [R12.64], R8 ;  /* 0x000000080c002986 */ /* 0x0003e8000c101d0a */
[----:B------:R1:W-:Y:S01]  /*5a80*/  @P3 STG.E.128 [R14.64], R4 ;  /* 0x000000040e003986 */ /* 0x0003e2000c101d0a */
[----:B------:R-:W-:Y:S05]  /*5a90*/  @!P6 EXIT ;  /* 0x000000000000e94d */ /* 0x000fea0003800000 */
[----:B------:R-:W-:Y:S01]  /*5aa0*/  @!PT LDS RZ, [RZ] ;  /* 0x00000000fffff984 */ /* 0x000fe20000000800 */
[----:B------:R-:W-:Y:S01]  /*5ab0*/  @!PT LDS RZ, [RZ] ;  /* 0x00000000fffff984 */ /* 0x000fe20000000800 */
[----:B------:R-:W-:Y:S01]  /*5ac0*/  @!PT LDS RZ, [RZ] ;  /* 0x00000000fffff984 */ /* 0x000fe20000000800 */
[----:B------:R-:W-:Y:S01]  /*5ad0*/  @!PT LDS RZ, [RZ] ;  /* 0x00000000fffff984 */ /* 0x000fe20000000800 */
[----:B------:R-:W-:Y:S06]  /*5ae0*/  MEMBAR.SC.GPU ;  /* 0x0000000000007992 */ /* 0x000fec0000002000 */
[----:B------:R-:W-:-:S00]  /*5af0*/  ERRBAR ;  /* 0x00000000000079ab */ /* 0x000fc00000000000 */
[----:B------:R-:W-:-:S05]  /*5b00*/  CCTL.IVALL ;  /* 0x00000000ff00798f */ /* 0x000fca0002000000 */
[----:B------:R-:W-:Y:S01]  /*5b10*/  BAR.SYNC.DEFER_BLOCKING 0x0 ;  /* 0x0000000000007b1d */ /* 0x000fe20000010000 */
[----:B------:R-:W-:Y:S02]  /*5b20*/  ISETP.GT.AND P0, PT, R38, RZ, PT ;  /* 0x000000ff2600720c */ /* 0x000fe40003f04270 */
[----:B------:R-:W-:-:S04]  /*5b30*/  IADD3 R0, R93, 0x1, RZ ;  /* 0x000000015d007810 */ /* 0x000fc80007ffe0ff */
[----:B------:R-:W-:-:S04]  /*5b40*/  ISETP.NE.AND P1, PT, R0, c[0x0][0x184], PT ;  /* 0x0000610000007a0c */ /* 0x000fc80003f25270 */
[----:B------:R-:W-:-:S03]  /*5b50*/  SEL R0, R0, RZ, P1 ;  /* 0x000000ff00007207 */ /* 0x000fc60000800000 */
[----:B------:R-:W-:Y:S06]  /*5b60*/  @P0 EXIT ;  /* 0x000000000000094d */ /* 0x000fec0003800000 */
[----:B------:R-:W-:Y:S01]  /*5b70*/  @!PT LDS RZ, [RZ] ;  /* 0x00000000fffff984 */ /* 0x000fe20000000800 */
[----:B------:R-:W-:Y:S01]  /*5b80*/  @!PT LDS RZ, [RZ] ;  /* 0x00000000fffff984 */ /* 0x000fe20000000800 */
[----:B------:R-:W-:Y:S01]  /*5b90*/  @!PT LDS RZ, [RZ] ;  /* 0x00000000fffff984 */ /* 0x000fe20000000800 */
[----:B------:R-:W-:Y:S01]  /*5ba0*/  @!PT LDS RZ, [RZ] ;  /* 0x00000000fffff984 */ /* 0x000fe20000000800 */
[----:B------:R-:W-:Y:S06]  /*5bb0*/  MEMBAR.ALL.GPU ;  /* 0x0000000000007992 */ /* 0x000fec000000a000 */
[----:B------:R-:W-:Y:S02]  /*5bc0*/  MOV R2, UR6 ;  /* 0x0000000600027c02 */ /* 0x000fe40008000f00 */
[----:B------:R-:W-:-:S04]  /*5bd0*/  MOV R3, UR7 ;  /* 0x0000000700037c02 */ /* 0x000fc80008000f00 */
[----:B------:R-:W-:-:S00]  /*5be0*/  ERRBAR ;  /* 0x00000000000079ab */ /* 0x000fc00000000000 */
[----:B------:R-:W-:Y:S01]  /*5bf0*/  STG.E.STRONG.GPU [R2.64], R0 ;  /* 0x0000000002007986 */ /* 0x000fe2000c10f90a */
[----:B------:R-:W-:Y:S05]  /*5c00*/  EXIT ;  /* 0x000000000000794d */ /* 0x000fea0003800000 */
.L_x_236:
        /* <DEDUP_REMOVED lines=15> */
.L_x_244:


//--------------------- .text._ZN7cutlass6KernelINS_4gemm6kernel4GemmINS1_11threadblock13MmaMultistageINS1_9GemmShapeILi64ELi256ELi32EEENS_9transform11threadblock28PredicatedTileAccessIteratorINS_11MatrixShapeILi64ELi32EEENS_6half_tENS_6layout8RowMajorELi1ENS8_29PitchLinearWarpRakedThreadMapINS_16PitchLinearShapeILi32ELi64EEELi128ENSH_ILi4ELi8EEELi8EEENS_5ArrayISD_Li8ELb0EEELb0ENSE_9NoPermuteEEENS9_25RegularTileAccessIteratorISC_SD_NSE_37RowMajorTensorOpMultiplicandCrosswiseILi16ELi32EEELi0ESK_Li16EEELNS_4arch14CacheOperation4KindE1ENSA_INSB_ILi32ELi256EEESD_NSE_11ColumnMajorELi0ENSG_INSH_ILi32ELi256EEELi128ESJ_Li8EEESM_Lb0ESN_EENSP_ISW_SD_NSE_40ColumnMajorTensorOpMultiplicandCrosswiseILi16ELi32EEELi1ESZ_Li16EEELSV_1ESD_SF_NS4_9MmaPolicyINS1_4warp11MmaTensorOpINS6_ILi64ELi64ELi32EEESD_SR_SD_S12_SD_SF_NS15_17MmaTensorOpPolicyINST_3MmaINS6_ILi16ELi8ELi16EEELi32ESD_SF_SD_SX_SD_SF_NST_13OpMultiplyAddEEENSB_ILi1ELi1EEEEELi1ELb0EbEENSB_ILi0ELi0EEES1G_Li1EEELi3ELNS1_23SharedMemoryClearOptionE0EbEENS_8epilogue11threadblock8EpilogueIS7_S1F_Li1ENS1L_22PredicatedTileIteratorINS1L_26OutputTileOptimalThreadMapINS1L_15OutputTileShapeILi256ELi8ELi1ELi1ELi1EEENS1P_ILi1ELi8ELi1ELi1ELi8EEELi128ELi8ELi16EEESD_Lb0ESN_Lb0EEENS1K_4warp24FragmentIteratorTensorOpIS17_S1A_SD_NSL_ISD_Li4ELb0EEESF_EENS1U_20TileIteratorTensorOpIS17_S1A_SD_SF_EENS1L_18SharedLoadIteratorINS1S_18CompactedThreadMapESD_Li16EEENS1K_6thread21LinearCombinationReluISD_Li8ESD_SD_LNS23_9ScaleType4KindE1ELNS_15FloatRoundStyleE2EEENSB_ILi0ELi16EEELi1ELi1EEENS4_30GemmIdentityThreadblockSwizzleILi1EEELb0EEEEEvNT_6ParamsE --------------------------
	.section	.text._ZN7cutlass6KernelINS_4gemm6kernel4GemmINS1_11threadblock13MmaMultistageINS1_9GemmShapeILi64ELi256ELi32EEENS_9transform11threadblock28PredicatedTileAccessIteratorINS_11MatrixShapeILi64ELi32EEENS_6half_tENS_6layout8RowMajorELi1ENS8_29PitchLinearWarpRakedThreadMapINS_16PitchLinearShapeILi32ELi64EEELi128ENSH_ILi4ELi8EEELi8EEENS_5ArrayISD_Li8ELb0EEELb0ENSE_9NoPermuteEEENS9_25RegularTileAccessIteratorISC_SD_NSE_37RowMajorTensorOpMultiplicandCrosswiseILi16ELi32EEELi0ESK_Li16EEELNS_4arch14CacheOperation4KindE1ENSA_INSB_ILi32ELi256EEESD_NSE_11ColumnMajorELi0ENSG_INSH_ILi32ELi256EEELi128ESJ_Li8EEESM_Lb0ESN_EENSP_ISW_SD_NSE_40ColumnMajorTensorOpMultiplicandCrosswiseILi16ELi32EEELi1ESZ_Li16EEELSV_1ESD_SF_NS4_9MmaPolicyINS1_4warp11MmaTensorOpINS6_ILi64ELi64ELi32EEESD_SR_SD_S12_SD_SF_NS15_17MmaTensorOpPolicyINST_3MmaINS6_ILi16ELi8ELi16EEELi32ESD_SF_SD_SX_SD_SF_NST_13OpMultiplyAddEEENSB_ILi1ELi1EEEEELi1ELb0EbEENSB_ILi0ELi0EEES1G_Li1EEELi3ELNS1_23SharedMemoryClearOptionE0EbEENS_8epilogue11threadblock8EpilogueIS7_S1F_Li1ENS1L_22PredicatedTileIteratorINS1L_26OutputTileOptimalThreadMapINS1L_15OutputTileShapeILi256ELi8ELi1ELi1ELi1EEENS1P_ILi1ELi8ELi1ELi1ELi8EEELi128ELi8ELi16EEESD_Lb0ESN_Lb0EEENS1K_4warp24FragmentIteratorTensorOpIS17_S1A_SD_NSL_ISD_Li4ELb0EEESF_EENS1U_20TileIteratorTensorOpIS17_S1A_SD_SF_EENS1L_18SharedLoadIteratorINS1S_18CompactedThreadMapESD_Li16EEENS1K_6thread21LinearCombinationReluISD_Li8ESD_SD_LNS23_9ScaleType4KindE1ELNS_15FloatRoundStyleE2EEENSB_ILi0ELi16EEELi1ELi1EEENS4_30GemmIdentityThreadblockSwizzleILi1EEELb0EEEEEvNT_6ParamsE,"ax",@progbits
	.sectioninfo	@"SHI_REGISTERS=160"
	.align	128
.text._ZN7cutlass6KernelINS_4gemm6kernel4GemmINS1_11threadblock13MmaMultistageINS1_9GemmShapeILi64ELi256ELi32EEENS_9transform11threadblock28PredicatedTileAccessIteratorINS_11MatrixShapeILi64ELi32EEENS_6half_tENS_6layout8RowMajorELi1ENS8_29PitchLinearWarpRakedThreadMapINS_16PitchLinearShapeILi32ELi64EEELi128ENSH_ILi4ELi8EEELi8EEENS_5ArrayISD_Li8ELb0EEELb0ENSE_9NoPermuteEEENS9_25RegularTileAccessIteratorISC_SD_NSE_37RowMajorTensorOpMultiplicandCrosswiseILi16ELi32EEELi0ESK_Li16EEELNS_4arch14CacheOperation4KindE1ENSA_INSB_ILi32ELi256EEESD_NSE_11ColumnMajorELi0ENSG_INSH_ILi32ELi256EEELi128ESJ_Li8EEESM_Lb0ESN_EENSP_ISW_SD_NSE_40ColumnMajorTensorOpMultiplicandCrosswiseILi16ELi32EEELi1ESZ_Li16EEELSV_1ESD_SF_NS4_9MmaPolicyINS1_4warp11MmaTensorOpINS6_ILi64ELi64ELi32EEESD_SR_SD_S12_SD_SF_NS15_17MmaTensorOpPolicyINST_3MmaINS6_ILi16ELi8ELi16EEELi32ESD_SF_SD_SX_SD_SF_NST_13OpMultiplyAddEEENSB_ILi1ELi1EEEEELi1ELb0EbEENSB_ILi0ELi0EEES1G_Li1EEELi3ELNS1_23SharedMemoryClearOptionE0EbEENS_8epilogue11threadblock8EpilogueIS7_S1F_Li1ENS1L_22PredicatedTileIteratorINS1L_26OutputTileOptimalThreadMapINS1L_15OutputTileShapeILi256ELi8ELi1ELi1ELi1EEENS1P_ILi1ELi8ELi1ELi1ELi8EEELi128ELi8ELi16EEESD_Lb0ESN_Lb0EEENS1K_4warp24FragmentIteratorTensorOpIS17_S1A_SD_NSL_ISD_Li4ELb0EEESF_EENS1U_20TileIteratorTensorOpIS17_S1A_SD_SF_EENS1L_18SharedLoadIteratorINS1S_18CompactedThreadMapESD_Li16EEENS1K_6thread21LinearCombinationReluISD_Li8ESD_SD_LNS23_9ScaleType4KindE1ELNS_15FloatRoundStyleE2EEENSB_ILi0ELi16EEELi1ELi1EEENS4_30GemmIdentityThreadblockSwizzleILi1EEELb0EEEEEvNT_6ParamsE:
        .type           _ZN7cutlass6KernelINS_4gemm6kernel4GemmINS1_11threadblock13MmaMultistageINS1_9GemmShapeILi64ELi256ELi32EEENS_9transform11threadblock28PredicatedTileAccessIteratorINS_11MatrixShapeILi64ELi32EEENS_6half_tENS_6layout8RowMajorELi1ENS8_29PitchLinearWarpRakedThreadMapINS_16PitchLinearShapeILi32ELi64EEELi128ENSH_ILi4ELi8EEELi8EEENS_5ArrayISD_Li8ELb0EEELb0ENSE_9NoPermuteEEENS9_25RegularTileAccessIteratorISC_SD_NSE_37RowMajorTensorOpMultiplicandCrosswiseILi16ELi32EEELi0ESK_Li16EEELNS_4arch14CacheOperation4KindE1ENSA_INSB_ILi32ELi256EEESD_NSE_11ColumnMajorELi0ENSG_INSH_ILi32ELi256EEELi128ESJ_Li8EEESM_Lb0ESN_EENSP_ISW_SD_NSE_40ColumnMajorTensorOpMultiplicandCrosswiseILi16ELi32EEELi1ESZ_Li16EEELSV_1ESD_SF_NS4_9MmaPolicyINS1_4warp11MmaTensorOpINS6_ILi64ELi64ELi32EEESD_SR_SD_S12_SD_SF_NS15_17MmaTensorOpPolicyINST_3MmaINS6_ILi16ELi8ELi16EEELi32ESD_SF_SD_SX_SD_SF_NST_13OpMultiplyAddEEENSB_ILi1ELi1EEEEELi1ELb0EbEENSB_ILi0ELi0EEES1G_Li1EEELi3ELNS1_23SharedMemoryClearOptionE0EbEENS_8epilogue11threadblock8EpilogueIS7_S1F_Li1ENS1L_22PredicatedTileIteratorINS1L_26OutputTileOptimalThreadMapINS1L_15OutputTileShapeILi256ELi8ELi1ELi1ELi1EEENS1P_ILi1ELi8ELi1ELi1ELi8EEELi128ELi8ELi16EEESD_Lb0ESN_Lb0EEENS1K_4warp24FragmentIteratorTensorOpIS17_S1A_SD_NSL_ISD_Li4ELb0EEESF_EENS1U_20TileIteratorTensorOpIS17_S1A_SD_SF_EENS1L_18SharedLoadIteratorINS1S_18CompactedThreadMapESD_Li16EEENS1K_6thread21LinearCombinationReluISD_Li8ESD_SD_LNS23_9ScaleType4KindE1ELNS_15FloatRoundStyleE2EEENSB_ILi0ELi16EEELi1ELi1EEENS4_30GemmIdentityThreadblockSwizzleILi1EEELb0EEEEEvNT_6ParamsE,@function
        .size           _ZN7cutlass6KernelINS_4gemm6kernel4GemmINS1_11threadblock13MmaMultistageINS1_9GemmShapeILi64ELi256ELi32EEENS_9transform11threadblock28PredicatedTileAccessIteratorINS_11MatrixShapeILi64ELi32EEENS_6half_tENS_6layout8RowMajorELi1ENS8_29PitchLinearWarpRakedThreadMapINS_16PitchLinearShapeILi32ELi64EEELi128ENSH_ILi4ELi8EEELi8EEENS_5ArrayISD_Li8ELb0EEELb0ENSE_9NoPermuteEEENS9_25RegularTileAccessIteratorISC_SD_NSE_37RowMajorTensorOpMultiplicandCrosswiseILi16ELi32EEELi0ESK_Li16EEELNS_4arch14CacheOperation4KindE1ENSA_INSB_ILi32ELi256EEESD_NSE_11ColumnMajorELi0ENSG_INSH_ILi32ELi256EEELi128ESJ_Li8EEESM_Lb0ESN_EENSP_ISW_SD_NSE_40ColumnMajorTensorOpMultiplicandCrosswiseILi16ELi32EEELi1ESZ_Li16EEELSV_1ESD_SF_NS4_9MmaPolicyINS1_4warp11MmaTensorOpINS6_ILi64ELi64ELi32EEESD_SR_SD_S12_SD_SF_NS15_17MmaTensorOpPolicyINST_3MmaINS6_ILi16ELi8ELi16EEELi32ESD_SF_SD_SX_SD_SF_NST_13OpMultiplyAddEEENSB_ILi1ELi1EEEEELi1ELb0EbEENSB_ILi0ELi0EEES1G_Li1EEELi3ELNS1_23SharedMemoryClearOptionE0EbEENS_8epilogue11threadblock8EpilogueIS7_S1F_Li1ENS1L_22PredicatedTileIteratorINS1L_26OutputTileOptimalThreadMapINS1L_15OutputTileShapeILi256ELi8ELi1ELi1ELi1EEENS1P_ILi1ELi8ELi1ELi1ELi8EEELi128ELi8ELi16EEESD_Lb0ESN_Lb0EEENS1K_4warp24FragmentIteratorTensorOpIS17_S1A_SD_NSL_ISD_Li4ELb0EEESF_EENS1U_20TileIteratorTensorOpIS17_S1A_SD_SF_EENS1L_18SharedLoadIteratorINS1S_18CompactedThreadMapESD_Li16EEENS1K_6thread21LinearCombinationReluISD_Li8ESD_SD_LNS23_9ScaleType4KindE1ELNS_15FloatRoundStyleE2EEENSB_ILi0ELi16EEELi1ELi1EEENS4_30GemmIdentityThreadblockSwizzleILi1EEELb0EEEEEvNT_6ParamsE,(.L_x_245 - _ZN7cutlass6KernelINS_4gemm6kernel4GemmINS1_11threadblock13MmaMultistageINS1_9GemmShapeILi64ELi256ELi32EEENS_9transform11threadblock28PredicatedTileAccessIteratorINS_11MatrixShapeILi64ELi32EEENS_6half_tENS_6layout8RowMajorELi1ENS8_29PitchLinearWarpRakedThreadMapINS_16PitchLinearShapeILi32ELi64EEELi128ENSH_ILi4ELi8EEELi8EEENS_5ArrayISD_Li8ELb0EEELb0ENSE_9NoPermuteEEENS9_25RegularTileAccessIteratorISC_SD_NSE_37RowMajorTensorOpMultiplicandCrosswiseILi16ELi32EEELi0ESK_Li16EEELNS_4arch14CacheOperation4KindE1ENSA_INSB_ILi32ELi256EEESD_NSE_11ColumnMajorELi0ENSG_INSH_ILi32ELi256EEELi128ESJ_Li8EEESM_Lb0ESN_EENSP_ISW_SD_NSE_40ColumnMajorTensorOpMultiplicandCrosswiseILi16ELi32EEELi1ESZ_Li16EEELSV_1ESD_SF_NS4_9MmaPolicyINS1_4warp11MmaTensorOpINS6_ILi64ELi64ELi32EEESD_SR_SD_S12_SD_SF_NS15_17MmaTensorOpPolicyINST_3MmaINS6_ILi16ELi8ELi16EEELi32ESD_SF_SD_SX_SD_SF_NST_13OpMultiplyAddEEENSB_ILi1ELi1EEEEELi1ELb0EbEENSB_ILi0ELi0EEES1G_Li1EEELi3ELNS1_23SharedMemoryClearOptionE0EbEENS_8epilogue11threadblock8EpilogueIS7_S1F_Li1ENS1L_22PredicatedTileIteratorINS1L_26OutputTileOptimalThreadMapINS1L_15OutputTileShapeILi256ELi8ELi1ELi1ELi1EEENS1P_ILi1ELi8ELi1ELi1ELi8EEELi128ELi8ELi16EEESD_Lb0ESN_Lb0EEENS1K_4warp24FragmentIteratorTensorOpIS17_S1A_SD_NSL_ISD_Li4ELb0EEESF_EENS1U_20TileIteratorTensorOpIS17_S1A_SD_SF_EENS1L_18SharedLoadIteratorINS1S_18CompactedThreadMapESD_Li16EEENS1K_6thread21LinearCombinationReluISD_Li8ESD_SD_LNS23_9ScaleType4KindE1ELNS_15FloatRoundStyleE2EEENSB_ILi0ELi16EEELi1ELi1EEENS4_30GemmIdentityThreadblockSwizzleILi1EEELb0EEEEEvNT_6ParamsE)
        .other          _ZN7cutlass6KernelINS_4gemm6kernel4GemmINS1_11threadblock13MmaMultistageINS1_9GemmShapeILi64ELi256ELi32EEENS_9transform11threadblock28PredicatedTileAccessIteratorINS_11MatrixShapeILi64ELi32EEENS_6half_tENS_6layout8RowMajorELi1ENS8_29PitchLinearWarpRakedThreadMapINS_16PitchLinearShapeILi32ELi64EEELi128ENSH_ILi4ELi8EEELi8EEENS_5ArrayISD_Li8ELb0EEELb0ENSE_9NoPermuteEEENS9_25RegularTileAccessIteratorISC_SD_NSE_37RowMajorTensorOpMultiplicandCrosswiseILi16ELi32EEELi0ESK_Li16EEELNS_4arch14CacheOperation4KindE1ENSA_INSB_ILi32ELi256EEESD_NSE_11ColumnMajorELi0ENSG_INSH_ILi32ELi256EEELi128ESJ_Li8EEESM_Lb0ESN_EENSP_ISW_SD_NSE_40ColumnMajorTensorOpMultiplicandCrosswiseILi16ELi32EEELi1ESZ_Li16EEELSV_1ESD_SF_NS4_9MmaPolicyINS1_4warp11MmaTensorOpINS6_ILi64ELi64ELi32EEESD_SR_SD_S12_SD_SF_NS15_17MmaTensorOpPolicyINST_3MmaINS6_ILi16ELi8ELi16EEELi32ESD_SF_SD_SX_SD_SF_NST_13OpMultiplyAddEEENSB_ILi1ELi1EEEEELi1ELb0EbEENSB_ILi0ELi0EEES1G_Li1EEELi3ELNS1_23SharedMemoryClearOptionE0EbEENS_8epilogue11threadblock8EpilogueIS7_S1F_Li1ENS1L_22PredicatedTileIteratorINS1L_26OutputTileOptimalThreadMapINS1L_15OutputTileShapeILi256ELi8ELi1ELi1ELi1EEENS1P_ILi1ELi8ELi1ELi1ELi8EEELi128ELi8ELi16EEESD_Lb0ESN_Lb0EEENS1K_4warp24FragmentIteratorTensorOpIS17_S1A_SD_NSL_ISD_Li4ELb0EEESF_EENS1U_20TileIteratorTensorOpIS17_S1A_SD_SF_EENS1L_18SharedLoadIteratorINS1S_18CompactedThreadMapESD_Li16EEENS1K_6thread21LinearCombinationReluISD_Li8ESD_SD_LNS23_9ScaleType4KindE1ELNS_15FloatRoundStyleE2EEENSB_ILi0ELi16EEELi1ELi1EEENS4_30GemmIdentityThreadblockSwizzleILi1EEELb0EEEEEvNT_6ParamsE,@"STO_CUDA_ENTRY STV_DEFAULT"
_ZN7cutlass6KernelINS_4gemm6kernel4GemmINS1_11threadblock13MmaMultistageINS1_9GemmShapeILi64ELi256ELi32EEENS_9transform11threadblock28PredicatedTileAccessIteratorINS_11MatrixShapeILi64ELi32EEENS_6half_tENS_6layout8RowMajorELi1ENS8_29PitchLinearWarpRakedThreadMapINS_16PitchLinearShapeILi32ELi64EEELi128ENSH_ILi4ELi8EEELi8EEENS_5ArrayISD_Li8ELb0EEELb0ENSE_9NoPermuteEEENS9_25RegularTileAccessIteratorISC_SD_NSE_37RowMajorTensorOpMultiplicandCrosswiseILi16ELi32EEELi0ESK_Li16EEELNS_4arch14CacheOperation4KindE1ENSA_INSB_ILi32ELi256EEESD_NSE_11ColumnMajorELi0ENSG_INSH_ILi32ELi256EEELi128ESJ_Li8EEESM_Lb0ESN_EENSP_ISW_SD_NSE_40ColumnMajorTensorOpMultiplicandCrosswiseILi16ELi32EEELi1ESZ_Li16EEELSV_1ESD_SF_NS4_9MmaPolicyINS1_4warp11MmaTensorOpINS6_ILi64ELi64ELi32EEESD_SR_SD_S12_SD_SF_NS15_17MmaTensorOpPolicyINST_3MmaINS6_ILi16ELi8ELi16EEELi32ESD_SF_SD_SX_SD_SF_NST_13OpMultiplyAddEEENSB_ILi1ELi1EEEEELi1ELb0EbEENSB_ILi0ELi0EEES1G_Li1EEELi3ELNS1_23SharedMemoryClearOptionE0EbEENS_8epilogue11threadblock8EpilogueIS7_S1F_Li1ENS1L_22PredicatedTileIteratorINS1L_26OutputTileOptimalThreadMapINS1L_15OutputTileShapeILi256ELi8ELi1ELi1ELi1EEENS1P_ILi1ELi8ELi1ELi1ELi8EEELi128ELi8ELi16EEESD_Lb0ESN_Lb0EEENS1K_4warp24FragmentIteratorTensorOpIS17_S1A_SD_NSL_ISD_Li4ELb0EEESF_EENS1U_20TileIteratorTensorOpIS17_S1A_SD_SF_EENS1L_18SharedLoadIteratorINS1S_18CompactedThreadMapESD_Li16EEENS1K_6thread21LinearCombinationReluISD_Li8ESD_SD_LNS23_9ScaleType4KindE1ELNS_15FloatRoundStyleE2EEENSB_ILi0ELi16EEELi1ELi1EEENS4_30GemmIdentityThreadblockSwizzleILi1EEELb0EEEEEvNT_6ParamsE:
[----:B------:R-:W-:Y:S02]  /*0000*/  MOV R1, c[0x0][0x28] ;  /* 0x00000a0000017a02 */ /* 0x000fe40000000f00 */
[----:B------:R-:W1:Y:S01]  /*0010*/  S2R R3, SR_CTAID.Y ;  /* 0x0000000000037919 */ /* 0x000e620000002600 */
[----:B------:R-:W-:-:S03]  /*0020*/  IMAD.MOV.U32 R0, RZ, RZ, -0x1 ;  /* 0xffffffffff007424 */ /* 0x000fc600078e00ff */
[----:B------:R-:W2:Y:S02]  /*0030*/  S2R R2, SR_CTAID.X ;  /* 0x0000000000027919 */ /* 0x000ea40000002500 */
[----:B------:R-:W-:Y:S02]  /*0040*/  SHF.L.U32 R5, R0, c[0x0][0x178], RZ ;  /* 0x00005e0000057a19 */ /* 0x000fe400000006ff */
[----:B-1----:R-:W-:Y:S02]  /*0050*/  SHF.L.U32 R3, R3, c[0x0][0x178], RZ ;  /* 0x00005e0003037a19 */ /* 0x002fe400000006ff */
[----:B--2---:R-:W-:Y:S02]  /*0060*/  LOP3.LUT R4, R2, R5, RZ, 0x30, !PT ;  /* 0x0000000502047212 */ /* 0x004fe400078e30ff */
[----:B------:R-:W-:-:S03]  /*0070*/  SHF.R.S32.HI R2, RZ, c[0x0][0x178], R2 ;  /* 0x00005e00ff027a19 */ /* 0x000fc60000011402 */
[----:B------:R-:W-:-:S05]  /*0080*/  IMAD.IADD R4, R3, 0x1, R4 ;  /* 0x0000000103047824 */ /* 0x000fca00078e0204 */
[----:B------:R-:W-:-:S04]  /*0090*/  ISETP.GE.AND P0, PT, R4, c[0x0][0x170], PT ;  /* 0x00005c0004007a0c */ /* 0x000fc80003f06270 */
[----:B------:R-:W-:-:S13]  /*00a0*/  ISETP.GE.OR P0, PT, R2, c[0x0][0x16c], P0 ;  /* 0x00005b0002007a0c */ /* 0x000fda0000706670 */
[----:B------:R-:W-:Y:S05]  /*00b0*/  @P0 EXIT ;  /* 0x000000000000094d */ /* 0x000fea0003800000 */
[----:B------:R-:W1:Y:S01]  /*00c0*/  S2R R11, SR_CTAID.Z ;  /* 0x00000000000b7919 */ /* 0x000e620000002700 */
[----:B------:R-:W-:Y:S01]  /*00d0*/  ULDC.64 UR16, c[0x0][0x118] ;  /* 0x0000460000107ab9 */ /* 0x000fe20000000a00 */
[----:B------:R-:W-:Y:S01]  /*00e0*/  CS2R R48, SRZ ;  /* 0x0000000000307805 */ /* 0x000fe2000001ff00 */
[----:B------:R-:W-:Y:S01]  /*00f0*/  CS2R R50, SRZ ;  /* 0x0000000000327805 */ /* 0x000fe2000001ff00 */
[----:B------:R-:W2:Y:S01]  /*0100*/  S2R R7, SR_TID.X ;  /* 0x0000000000077919 */ /* 0x000ea20000002100 */
[----:B------:R-:W-:Y:S01]  /*0110*/  CS2R R46, SRZ ;  /* 0x00000000002e7805 */ /* 0x000fe2000001ff00 */
        /* <DEDUP_REMOVED lines=14> */
[----:B-1----:R-:W-:Y:S01]  /*0200*/  IMAD R11, R11, c[0x0][0x2a0], RZ ;  /* 0x0000a8000b0b7a24 */ /* 0x002fe200078e02ff */
[----:B--2---:R-:W-:-:S04]  /*0210*/  SHF.R.S32.HI R6, RZ, 0x1f, R7 ;  /* 0x0000001fff067819 */ /* 0x004fc80000011407 */
[----:B------:R-:W-:Y:S02]  /*0220*/  IADD3 R142, R11, c[0x0][0x2a0], RZ ;  /* 0x0000a8000b8e7a10 */ /* 0x000fe40007ffe0ff */
[----:B------:R-:W-:Y:S02]  /*0230*/  LEA.HI R6, R6, R7, RZ, 0x5 ;  /* 0x0000000706067211 */ /* 0x000fe400078f28ff */
[----:B------:R-:W-:Y:S02]  /*0240*/  IMNMX R142, R142, c[0x0][0x168], PT ;  /* 0x00005a008e8e7a17 */ /* 0x000fe40003800200 */
[----:B------:R-:W-:Y:S02]  /*0250*/  LOP3.LUT R24, R6, 0xffffffe0, RZ, 0xc0, !PT ;  /* 0xffffffe006187812 */ /* 0x000fe400078ec0ff */
[----:B------:R-:W-:Y:S01]  /*0260*/  SHF.R.S32.HI R6, RZ, 0x5, R6 ;  /* 0x00000005ff067819 */ /* 0x000fe20000011406 */
[----:B------:R-:W-:Y:S01]  /*0270*/  IMAD.IADD R5, R142, 0x1, -R11 ;  /* 0x000000018e057824 */ /* 0x000fe200078e0a0b */
[C---:B------:R-:W-:Y:S01]  /*0280*/  LOP3.LUT R13, R7.reuse, 0x1f, RZ, 0xc0, !PT ;  /* 0x0000001f070d7812 */ /* 0x040fe200078ec0ff */
[C---:B------:R-:W-:Y:S01]  /*0290*/  IMAD.IADD R24, R7.reuse, 0x1, -R24 ;  /* 0x0000000107187824 */ /* 0x040fe200078e0a18 */
[----:B------:R-:W-:Y:S01]  /*02a0*/  LOP3.LUT R136, R7, 0x6, RZ, 0xc0, !PT ;  /* 0x0000000607887812 */ /* 0x000fe200078ec0ff */
[----:B------:R-:W-:Y:S01]  /*02b0*/  IMAD.SHL.U32 R8, R6, 0x10, RZ ;  /* 0x0000001006087824 */ /* 0x000fe200078e00ff */
[----:B------:R-:W-:-:S02]  /*02c0*/  SHF.R.S32.HI R0, RZ, 0x1f, R5 ;  /* 0x0000001fff007819 */ /* 0x000fc40000011405 */
[----:B------:R-:W-:Y:S02]  /*02d0*/  SHF.R.S32.HI R3, RZ, 0x1f, R24 ;  /* 0x0000001fff037819 */ /* 0x000fe40000011418 */
[----:B------:R-:W-:Y:S02]  /*02e0*/  LEA.HI R0, R0, R5, RZ, 0x5 ;  /* 0x0000000500007211 */ /* 0x000fe400078f28ff */
[----:B------:R-:W-:Y:S02]  /*02f0*/  LEA.HI R3, R3, R24, RZ, 0x2 ;  /* 0x0000001803037211 */ /* 0x000fe400078f10ff */
[----:B------:R-:W-:Y:S02]  /*0300*/  LOP3.LUT R0, R0, 0xffffffe0, RZ, 0xc0, !PT ;  /* 0xffffffe000007812 */ /* 0x000fe400078ec0ff */
[----:B------:R-:W-:Y:S02]  /*0310*/  LEA.HI.SX32 R17, R3, R8, 0x1e ;  /* 0x0000000803117211 */ /* 0x000fe400078ff2ff */
[----:B------:R-:W-:Y:S01]  /*0320*/  SHF.R.U32.HI R13, RZ, 0x4, R13 ;  /* 0x00000004ff0d7819 */ /* 0x000fe2000001160d */
[----:B------:R-:W-:Y:S01]  /*0330*/  IMAD.IADD R0, R5, 0x1, -R0 ;  /* 0x0000000105007824 */ /* 0x000fe200078e0a00 */
[----:B------:R-:W-:Y:S01]  /*0340*/  LOP3.LUT R5, R3, 0xfffffffc, RZ, 0xc0, !PT ;  /* 0xfffffffc03057812 */ /* 0x000fe200078ec0ff */
[----:B------:R-:W-:Y:S01]  /*0350*/  IMAD R3, R6, 0x30, R17 ;  /* 0x0000003006037824 */ /* 0x000fe200078e0211 */
[----:B------:R-:W-:Y:S01]  /*0360*/  SHF.R.U32.HI R9, RZ, 0x3, R7 ;  /* 0x00000003ff097819 */ /* 0x000fe20000011607 */
[----:B------:R-:W-:Y:S01]  /*0370*/  IMAD R31, R2, 0x40, R17 ;  /* 0x00000040021f7824 */ /* 0x000fe200078e0211 */
[----:B------:R-:W-:Y:S01]  /*0380*/  ISETP.NE.AND P0, PT, R0, RZ, PT ;  /* 0x000000ff0000720c */ /* 0x000fe20003f05270 */
[----:B------:R-:W-:Y:S01]  /*0390*/  IMAD.IADD R24, R24, 0x1, -R5 ;  /* 0x0000000118187824 */ /* 0x000fe200078e0a05 */
[----:B------:R-:W-:Y:S01]  /*03a0*/  SHF.R.U32.HI R2, RZ, 0x5, R7 ;  /* 0x00000005ff027819 */ /* 0x000fe20000011607 */
[----:B------:R-:W-:Y:S01]  /*03b0*/  IMAD R23, R4, 0x100, R3 ;  /* 0x0000010004177824 */ /* 0x000fe200078e0203 */
[----:B------:R-:W-:Y:S01]  /*03c0*/  SEL R0, R0, 0x20, P0 ;  /* 0x0000002000007807 */ /* 0x000fe20000000000 */
[----:B------:R-:W-:Y:S01]  /*03d0*/  IMAD R28, R24, 0x8, R11 ;  /* 0x00000008181c7824 */ /* 0x000fe200078e020b */
[----:B------:R-:W-:-:S02]  /*03e0*/  SHF.R.U32.HI R136, RZ, 0x1, R136 ;  /* 0x00000001ff887819 */ /* 0x000fc40000011688 */
[----:B------:R-:W-:Y:S01]  /*03f0*/  ISETP.GE.AND P1, PT, R23, c[0x0][0x164], PT ;  /* 0x0000590017007a0c */ /* 0x000fe20003f26270 */
[----:B------:R-:W-:Y:S01]  /*0400*/  IMAD.IADD R25, R11, 0x1, R0 ;  /* 0x000000010b197824 */ /* 0x000fe200078e0200 */
[C---:B------:R-:W-:Y:S01]  /*0410*/  IADD3 R6, R23.reuse, 0x8, RZ ;  /* 0x0000000817067810 */ /* 0x040fe20007ffe0ff */
[----:B------:R-:W1:Y:S01]  /*0420*/  SHFL.IDX PT, R2, R2, RZ, 0x1f ;  /* 0x00001fff02027589 */ /* 0x000e6200000e0000 */
[C---:B------:R-:W-:Y:S02]  /*0430*/  IADD3 R5, R23.reuse, 0x10, RZ ;  /* 0x0000001017057810 */ /* 0x040fe40007ffe0ff */
[----:B------:R-:W-:Y:S02]  /*0440*/  IMNMX R25, R142, R25, PT ;  /* 0x000000198e197217 */ /* 0x000fe40003800200 */
[----:B------:R-:W-:Y:S02]  /*0450*/  IADD3 R4, R23, 0x18, RZ ;  /* 0x0000001817047810 */ /* 0x000fe40007ffe0ff */
[----:B------:R-:W-:Y:S01]  /*0460*/  ISETP.GE.AND P6, PT, R6, c[0x0][0x164], PT ;  /* 0x0000590006007a0c */ /* 0x000fe20003fc6270 */
[----:B------:R-:W-:Y:S01]  /*0470*/  IMAD.SHL.U32 R6, R7, 0x4, RZ ;  /* 0x0000000407067824 */ /* 0x000fe200078e00ff */
[----:B------:R-:W-:-:S02]  /*0480*/  ISETP.GE.AND P5, PT, R5, c[0x0][0x164], PT ;  /* 0x0000590005007a0c */ /* 0x000fc40003fa6270 */
[-C--:B------:R-:W-:Y:S02]  /*0490*/  ISETP.LT.AND P0, PT, R28, R25.reuse, !P1 ;  /* 0x000000191c00720c */ /* 0x080fe40004f01270 */
[----:B------:R-:W-:Y:S02]  /*04a0*/  ISETP.GE.AND P4, PT, R4, c[0x0][0x164], PT ;  /* 0x0000590004007a0c */ /* 0x000fe40003f86270 */
[CC--:B------:R-:W-:Y:S02]  /*04b0*/  ISETP.LT.AND P1, PT, R28.reuse, R25.reuse, !P6 ;  /* 0x000000191c00720c */ /* 0x0c0fe40007721270 */
[CC--:B------:R-:W-:Y:S02]  /*04c0*/  ISETP.LT.AND P2, PT, R28.reuse, R25.reuse, !P5 ;  /* 0x000000191c00720c */ /* 0x0c0fe40006f41270 */
[----:B------:R-:W-:Y:S02]  /*04d0*/  SEL R21, RZ, 0x1, !P0 ;  /* 0x00000001ff157807 */ /* 0x000fe40004000000 */
[----:B------:R-:W-:-:S02]  /*04e0*/  ISETP.LT.AND P3, PT, R28, R25, !P4 ;  /* 0x000000191c00720c */ /* 0x000fc40006761270 */
[----:B------:R-:W-:Y:S01]  /*04f0*/  IADD3 R4, R23, 0x20, RZ ;  /* 0x0000002017047810 */ /* 0x000fe20007ffe0ff */
[----:B-1----:R-:W1:Y:S01]  /*0500*/  R2UR UR4, R2 ;  /* 0x00000000020473c2 */ /* 0x002e6200000e0000 */
[----:B------:R-:W-:Y:S02]  /*0510*/  P2R R21, PR, R21, 0xf ;  /* 0x0000000f15157803 */ /* 0x000fe40000000000 */
[----:B------:R-:W-:Y:S02]  /*0520*/  ISETP.GE.AND P1, PT, R4, c[0x0][0x164], PT ;  /* 0x0000590004007a0c */ /* 0x000fe40003f26270 */
[----:B------:R-:W-:Y:S02]  /*0530*/  IADD3 R4, R23, 0x28, RZ ;  /* 0x0000002817047810 */ /* 0x000fe40007ffe0ff */
[----:B------:R-:W-:Y:S02]  /*0540*/  ISETP.LT.AND P2, PT, R28, R25, !P1 ;  /* 0x000000191c00720c */ /* 0x000fe40004f41270 */
[----:B------:R-:W-:Y:S01]  /*0550*/  ISETP.GE.AND P0, PT, R4, c[0x0][0x164], PT ;  /* 0x0000590004007a0c */ /* 0x000fe20003f06270 */
[----:B------:R-:W-:Y:S01]  /*0560*/  IMAD.SHL.U32 R4, R13, 0x8, RZ ;  /* 0x000000080d047824 */ /* 0x000fe200078e00ff */
[----:B------:R-:W-:-:S02]  /*0570*/  SEL R20, RZ, 0x100, !P2 ;  /* 0x00000100ff147807 */ /* 0x000fc40005000000 */
[----:B------:R-:W-:Y:S02]  /*0580*/  ISETP.LT.AND P2, PT, R28, R25, !P0 ;  /* 0x000000191c00720c */ /* 0x000fe40004741270 */
[----:B------:R-:W-:Y:S02]  /*0590*/  LOP3.LUT R5, R7, 0x7, RZ, 0xc0, !PT ;  /* 0x0000000707057812 */ /* 0x000fe400078ec0ff */
[----:B------:R-:W-:Y:S02]  /*05a0*/  SEL R19, RZ, 0x200, !P2 ;  /* 0x00000200ff137807 */ /* 0x000fe40005000000 */
[----:B------:R-:W-:Y:S02]  /*05b0*/  ISETP.GE.AND P2, PT, R31, c[0x0][0x160], PT ;  /* 0x000058001f007a0c */ /* 0x000fe40003f46270 */
[----:B------:R-:W-:Y:S02]  /*05c0*/  SHF.R.U32.HI R8, RZ, 0x1, R5 ;  /* 0x00000001ff087819 */ /* 0x000fe40000011605 */
[----:B------:R-:W-:Y:S01]  /*05d0*/  LOP3.LUT R6, R6, 0x4, RZ, 0xc0, !PT ;  /* 0x0000000406067812 */ /* 0x000fe200078ec0ff */
[----:B-1----:R-:W-:Y:S01]  /*05e0*/  USHF.R.S32.HI UR15, URZ, 0x1f, UR4 ;  /* 0x0000001f3f0f7899 */ /* 0x002fe20008011404 */
[----:B------:R-:W-:-:S02]  /*05f0*/  LOP3.LUT R7, R7, 0xe, RZ, 0xc0, !PT ;  /* 0x0000000e07077812 */ /* 0x000fc400078ec0ff */
[----:B------:R-:W-:Y:S01]  /*0600*/  ISETP.LT.AND P3, PT, R28, R25, !P2 ;  /* 0x000000191c00720c */ /* 0x000fe20005761270 */
[----:B------:R-:W-:Y:S01]  /*0610*/  ULEA.HI UR15, UR15, UR4, URZ, 0x2 ;  /* 0x000000040f0f7291 */ /* 0x000fe2000f8f103f */
[----:B------:R-:W-:Y:S02]  /*0620*/  LOP3.LUT R9, R8, 0x1, R9, 0x78, !PT ;  /* 0x0000000108097812 */ /* 0x000fe400078e7809 */
[----:B------:R-:W-:Y:S01]  /*0630*/  LOP3.LUT R4, R4, 0xfffffff8, R5, 0xe2, !PT ;  /* 0xfffffff804047812 */ /* 0x000fe200078ee205 */
[----:B------:R-:W-:Y:S01]  /*0640*/  ULOP3.LUT UR14, UR15, 0xfffffffc, URZ, 0xc0, !UPT ;  /* 0xfffffffc0f0e7892 */ /* 0x000fe2000f8ec03f */
[----:B------:R-:W-:Y:S01]  /*0650*/  IADD3 R142, R142, 0x1f, -R11 ;  /* 0x0000001f8e8e7810 */ /* 0x000fe20007ffe80b */
[----:B------:R-:W-:Y:S01]  /*0660*/  USHF.L.U32 UR15, UR15, 0x1, URZ ;  /* 0x000000010f0f7899 */ /* 0x000fe2000800063f */
[----:B------:R-:W-:Y:S01]  /*0670*/  LEA.HI R18, R17, R17, RZ, 0x1 ;  /* 0x0000001111127211 */ /* 0x000fe200078f08ff */
[----:B------:R-:W-:Y:S01]  /*0680*/  UIADD3 UR14, UR4, -UR14, URZ ;  /* 0x8000000e040e7290 */ /* 0x000fe2000fffe03f */
[----:B------:R-:W-:Y:S01]  /*0690*/  LOP3.LUT R136, R6, R13, R136, 0xf6, !PT ;  /* 0x0000000d06887212 */ /* 0x000fe200078ef688 */
[----:B------:R-:W-:Y:S01]  /*06a0*/  ULOP3.LUT UR15, UR15, 0xfffffff8, URZ, 0xc0, !UPT ;  /* 0xfffffff80f0f7892 */ /* 0x000fe2000f8ec03f */
[----:B------:R-:W-:-:S02]  /*06b0*/  SHF.R.U32.HI R7, RZ, 0x1, R7 ;  /* 0x00000001ff077819 */ /* 0x000fc40000011607 */
[----:B------:R-:W-:Y:S01]  /*06c0*/  SEL R22, RZ, 0x1, !P3 ;  /* 0x00000001ff167807 */ /* 0x000fe20005800000 */
[----:B------:R-:W-:Y:S01]  /*06d0*/  UIMAD UR5, UR14, 0x300, UR15 ;  /* 0x000003000e0578a4 */ /* 0x000fe2000f8e020f */
[----:B------:R-:W-:Y:S01]  /*06e0*/  LOP3.LUT R135, R9, R6, RZ, 0xfc, !PT ;  /* 0x0000000609877212 */ /* 0x000fe200078efcff */
[----:B------:R-:W-:Y:S01]  /*06f0*/  IMAD R136, R7, 0x18, R136 ;  /* 0x0000001807887824 */ /* 0x000fe200078e0288 */
[----:B------:R-:W-:Y:S01]  /*0700*/  SHF.R.U32.HI R6, RZ, 0x1, R4 ;  /* 0x00000001ff067819 */ /* 0x000fe20000011604 */
[----:B------:R-:W-:Y:S01]  /*0710*/  USHF.L.U32 UR14, UR14, 0x5, URZ ;  /* 0x000000050e0e7899 */ /* 0x000fe2000800063f */
[----:B------:R-:W-:Y:S02]  /*0720*/  ISETP.GE.AND P3, PT, R23, c[0x0][0x164], PT ;  /* 0x0000590017007a0c */ /* 0x000fe40003f66270 */
[----:B------:R-:W-:Y:S01]  /*0730*/  LOP3.LUT R4, R142, 0xffffffe0, RZ, 0xc0, !PT ;  /* 0xffffffe08e047812 */ /* 0x000fe200078ec0ff */
[----:B------:R-:W-:Y:S01]  /*0740*/  IMAD R135, R6, 0x18, R135 ;  /* 0x0000001806877824 */ /* 0x000fe200078e0287 */
[----:B------:R-:W-:-:S02]  /*0750*/  LOP3.LUT R8, R18, 0x3ffffffe, RZ, 0xc0, !PT ;  /* 0x3ffffffe12087812 */ /* 0x000fc400078ec0ff */
[----:B------:R-:W-:Y:S02]  /*0760*/  SEL R7, RZ, 0x1, P3 ;  /* 0x00000001ff077807 */ /* 0x000fe40001800000 */
[----:B------:R-:W-:Y:S02]  /*0770*/  ISETP.NE.AND P3, PT, R4, 0x20, PT ;  /* 0x000000200400780c */ /* 0x000fe40003f65270 */
[C---:B------:R-:W-:Y:S01]  /*0780*/  IADD3 R2, R17.reuse, 0x8, RZ ;  /* 0x0000000811027810 */ /* 0x040fe20007ffe0ff */
[----:B------:R-:W-:Y:S01]  /*0790*/  IMAD.IADD R17, R17, 0x1, -R8 ;  /* 0x0000000111117824 */ /* 0x000fe200078e0a08 */
[----:B------:R-:W-:Y:S02]  /*07a0*/  IADD3 R4, R31, 0x8, RZ ;  /* 0x000000081f047810 */ /* 0x000fe40007ffe0ff */
[----:B------:R-:W-:Y:S01]  /*07b0*/  LEA.HI R14, R3, R3, RZ, 0x1 ;  /* 0x00000003030e7211 */ /* 0x000fe200078f08ff */
[----:B------:R-:W-:Y:S01]  /*07c0*/  IMAD R17, R17, 0x4, R24 ;  /* 0x0000000411117824 */ /* 0x000fe200078e0218 */
[----:B------:R-:W-:-:S02]  /*07d0*/  SHF.R.S32.HI R8, RZ, 0x1f, R31 ;  /* 0x0000001fff087819 */ /* 0x000fc4000001141f */
[----:B------:R-:W-:Y:S02]  /*07e0*/  IADD3 R5, R142, 0x1f, RZ ;  /* 0x0000001f8e057810 */ /* 0x000fe40007ffe0ff */
[----:B------:R-:W-:Y:S01]  /*07f0*/  SEL R6, RZ, 0xffffffff, P6 ;  /* 0xffffffffff067807 */ /* 0x000fe20003000000 */
[----:B------:R-:W-:Y:S01]  /*0800*/  IMAD R8, R8, c[0x0][0x180], RZ ;  /* 0x0000600008087a24 */ /* 0x000fe200078e02ff */
[----:B------:R-:W-:Y:S02]  /*0810*/  ISETP.GE.AND P6, PT, R4, c[0x0][0x160], PT ;  /* 0x0000580004007a0c */ /* 0x000fe40003fc6270 */
[----:B------:R-:W-:Y:S01]  /*0820*/  LEA.HI R16, R2, R2, RZ, 0x1 ;  /* 0x0000000202107211 */ /* 0x000fe200078f08ff */
[----:B------:R-:W-:Y:S01]  /*0830*/  IMAD.SHL.U32 R6, R6, 0x2, RZ ;  /* 0x0000000206067824 */ /* 0x000fe200078e00ff */
[----:B------:R-:W-:Y:S02]  /*0840*/  IADD3 R13, R3, 0x8, RZ ;  /* 0x00000008030d7810 */ /* 0x000fe40007ffe0ff */
[----:B------:R-:W-:-:S02]  /*0850*/  LOP3.LUT R12, R14, 0x3ffffffe, RZ, 0xc0, !PT ;  /* 0x3ffffffe0e0c7812 */ /* 0x000fc400078ec0ff */
[----:B------:R-:W-:Y:S02]  /*0860*/  IADD3 R4, R23, 0x30, RZ ;  /* 0x0000003017047810 */ /* 0x000fe40007ffe0ff */
[----:B------:R-:W-:Y:S01]  /*0870*/  SEL R9, RZ, 0x1, P2 ;  /* 0x00000001ff097807 */ /* 0x000fe20001000000 */
[----:B------:R-:W-:Y:S01]  /*0880*/  IMAD.IADD R12, R3, 0x1, -R12 ;  /* 0x00000001030c7824 */ /* 0x000fe200078e0a0c */
[----:B------:R-:W-:Y:S01]  /*0890*/  ISETP.GE.U32.AND P2, PT, R5, 0x3f, PT ;  /* 0x0000003f0500780c */ /* 0x000fe20003f46070 */
[----:B------:R-:W-:Y:S01]  /*08a0*/  IMAD R3, R31, c[0x0][0x184], R8 ;  /* 0x000061001f037a24 */ /* 0x000fe200078e0208 */
[----:B------:R-:W-:Y:S01]  /*08b0*/  IADD3 R10, R23, 0x38, RZ ;  /* 0x00000038170a7810 */ /* 0x000fe20007ffe0ff */
[----:B------:R-:W-:Y:S01]  /*08c0*/  IMAD R12, R12, 0x4, R24 ;  /* 0x000000040c0c7824 */ /* 0x000fe200078e0218 */
[----:B------:R-:W-:Y:S02]  /*08d0*/  SEL R5, RZ, 0x4, P5 ;  /* 0x00000004ff057807 */ /* 0x000fe40002800000 */
[----:B------:R-:W-:-:S02]  /*08e0*/  LOP3.LUT R15, R16, 0x3ffffffe, RZ, 0xc0, !PT ;  /* 0x3ffffffe100f7812 */ /* 0x000fc400078ec0ff */
[----:B------:R-:W-:Y:S02]  /*08f0*/  LEA.HI R11, R13, R13, RZ, 0x1 ;  /* 0x0000000d0d0b7211 */ /* 0x000fe400078f08ff */
[----:B------:R-:W-:Y:S01]  /*0900*/  ISETP.GE.AND P5, PT, R4, c[0x0][0x164], PT ;  /* 0x0000590004007a0c */ /* 0x000fe20003fa6270 */
[----:B------:R-:W-:Y:S01]  /*0910*/  IMAD.IADD R15, R2, 0x1, -R15 ;  /* 0x00000001020f7824 */ /* 0x000fe200078e0a0f */
[----:B------:R-:W-:Y:S02]  /*0920*/  SEL R4, RZ, 0x8, P4 ;  /* 0x00000008ff047807 */ /* 0x000fe40002000000 */
[----:B------:R-:W-:Y:S01]  /*0930*/  ISETP.GE.AND P4, PT, R10, c[0x0][0x164], PT ;  /* 0x000059000a007a0c */ /* 0x000fe20003f86270 */
[----:B------:R-:W-:Y:S01]  /*0940*/  IMAD R15, R15, 0x4, R24 ;  /* 0x000000040f0f7824 */ /* 0x000fe200078e0218 */
[----:B------:R-:W-:Y:S02]  /*0950*/  SEL R8, RZ, 0xffffffff, P6 ;  /* 0xffffffffff087807 */ /* 0x000fe40003000000 */
[----:B------:R-:W-:-:S02]  /*0960*/  LOP3.LUT R10, R11, 0x3ffffffe, RZ, 0xc0, !PT ;  /* 0x3ffffffe0b0a7812 */ /* 0x000fc400078ec0ff */
[----:B------:R-:W-:Y:S01]  /*0970*/  SHF.R.S32.HI R2, RZ, 0x1f, R23 ;  /* 0x0000001fff027819 */ /* 0x000fe20000011417 */
[----:B------:R-:W-:Y:S01]  /*0980*/  IMAD.SHL.U32 R8, R8, 0x2, RZ ;  /* 0x0000000208087824 */ /* 0x000fe200078e00ff */
[----:B------:R-:W-:Y:S01]  /*0990*/  SHF.R.S32.HI R29, RZ, 0x1f, R28 ;  /* 0x0000001fff1d7819 */ /* 0x000fe2000001141c */
[----:B------:R-:W-:Y:S01]  /*09a0*/  IMAD.IADD R13, R13, 0x1, -R10 ;  /* 0x000000010d0d7824 */ /* 0x000fe200078e0a0a */
[----:B------:R-:W-:Y:S01]  /*09b0*/  ISETP.LT.AND P6, PT, R28, R25, !P6 ;  /* 0x000000191c00720c */ /* 0x000fe200077c1270 */
[----:B------:R-:W-:Y:S01]  /*09c0*/  IMAD R2, R2, c[0x0][0x1b0], RZ ;  /* 0x00006c0002027a24 */ /* 0x000fe200078e02ff */
[----:B------:R-:W-:Y:S01]  /*09d0*/  LOP3.LUT R8, R8, 0x2, R9, 0xe2, !PT ;  /* 0x0000000208087812 */ /* 0x000fe200078ee209 */
[----:B------:R-:W-:Y:S01]  /*09e0*/  IMAD R13, R13, 0x4, R24 ;  /* 0x000000040d0d7824 */ /* 0x000fe200078e0218 */
[----:B------:R-:W-:Y:S01]  /*09f0*/  SHF.R.S32.HI R9, RZ, 0x1, R18 ;  /* 0x00000001ff097819 */ /* 0x000fe20000011412 */
[----:B------:R-:W-:Y:S01]  /*0a00*/  IMAD.WIDE.U32 R26, R23, c[0x0][0x1b0], R28 ;  /* 0x00006c00171a7a25 */ /* 0x000fe200078e001c */
[----:B------:R-:W-:-:S02]  /*0a10*/  SHF.R.S32.HI R24, RZ, 0x1f, R18 ;  /* 0x0000001fff187819 */ /* 0x000fc40000011412 */
[----:B------:R-:W-:Y:S01]  /*0a20*/  SEL R10, RZ, 0xffffffff, !P6 ;  /* 0xffffffffff0a7807 */ /* 0x000fe20007000000 */
[----:B------:R-:W-:Y:S01]  /*0a30*/  IMAD R23, R23, c[0x0][0x1b4], R2 ;  /* 0x00006d0017177a24 */ /* 0x000fe200078e0202 */
[----:B------:R-:W-:Y:S01]  /*0a40*/  SEL R2, RZ, 0x100, P1 ;  /* 0x00000100ff027807 */ /* 0x000fe20000800000 */
[----:B------:R-:W-:Y:S01]  /*0a50*/  IMAD.WIDE.U32 R30, R31, c[0x0][0x180], R28 ;  /* 0x000060001f1e7a25 */ /* 0x000fe200078e001c */
[CC--:B------:R-:W-:Y:S02]  /*0a60*/  ISETP.LT.AND P6, PT, R28.reuse, R25.reuse, !P5 ;  /* 0x000000191c00720c */ /* 0x0c0fe40006fc1270 */
[----:B------:R-:W-:Y:S01]  /*0a70*/  ISETP.LT.AND P1, PT, R28, R25, !P4 ;  /* 0x000000191c00720c */ /* 0x000fe20006721270 */
[----:B------:R-:W-:Y:S01]  /*0a80*/  IMAD.IADD R23, R27, 0x1, R23 ;  /* 0x000000011b177824 */ /* 0x000fe200078e0217 */
[----:B------:R-:W-:Y:S01]  /*0a90*/  LEA.HI R25, R24, R9, RZ, 0x2 ;  /* 0x0000000918197211 */ /* 0x000fe200078f10ff */
[----:B------:R-:W-:Y:S01]  /*0aa0*/  IMAD.IADD R3, R31, 0x1, R3 ;  /* 0x000000011f037824 */ /* 0x000fe200078e0203 */
[----:B------:R-:W-:Y:S01]  /*0ab0*/  SHF.R.S32.HI R24, RZ, 0x1f, R17 ;  /* 0x0000001fff187819 */ /* 0x000fe20000011411 */
[----:B------:R-:W-:Y:S01]  /*0ac0*/  IMAD.SHL.U32 R18, R30, 0x2, RZ ;  /* 0x000000021e127824 */ /* 0x000fe200078e00ff */
[----:B------:R-:W-:Y:S01]  /*0ad0*/  LOP3.LUT R7, R6, 0x2, R7, 0xe2, !PT ;  /* 0x0000000206077812 */ /* 0x000fe200078ee207 */
[----:B------:R-:W-:Y:S01]  /*0ae0*/  IMAD.SHL.U32 R6, R26, 0x2, RZ ;  /* 0x000000021a067824 */ /* 0x000fe200078e00ff */
[----:B------:R-:W-:Y:S01]  /*0af0*/  LEA.HI R24, R24, R17, RZ, 0x2 ;  /* 0x0000001118187211 */ /* 0x000fe200078f10ff */
[----:B------:R-:W-:Y:S01]  /*0b00*/  CS2R R28, SRZ ;  /* 0x00000000001c7805 */ /* 0x000fe2000001ff00 */
[----:B------:R-:W-:-:S02]  /*0b10*/  SHF.L.U64.HI R23, R26, 0x1, R23 ;  /* 0x000000011a177819 */ /* 0x000fc40000010217 */
[----:B------:R-:W-:Y:S02]  /*0b20*/  LOP3.LUT R26, R25, 0x1ffffffc, RZ, 0xc0, !PT ;  /* 0x1ffffffc191a7812 */ /* 0x000fe400078ec0ff */
[----:B------:R-:W-:Y:S02]  /*0b30*/  LOP3.LUT R24, R24, 0xfffffffc, RZ, 0xc0, !PT ;  /* 0xfffffffc18187812 */ /* 0x000fe400078ec0ff */
[----:B------:R-:W-:Y:S01]  /*0b40*/  LOP3.LUT R5, R4, R5, R7, 0xfe, !PT ;  /* 0x0000000504057212 */ /* 0x000fe200078efe07 */
[----:B------:R-:W-:Y:S01]  /*0b50*/  IMAD.IADD R26, R9, 0x1, -R26 ;  /* 0x00000001091a7824 */ /* 0x000fe200078e0a1a */
[----:B------:R-:W-:Y:S01]  /*0b60*/  LOP3.LUT R19, R19, R20, R21, 0xfe, !PT ;  /* 0x0000001413137212 */ /* 0x000fe200078efe15 */
[----:B------:R-:W-:Y:S01]  /*0b70*/  IMAD.IADD R17, R17, 0x1, -R24 ;  /* 0x0000000111117824 */ /* 0x000fe200078e0a18 */
[----:B------:R-:W-:Y:S01]  /*0b80*/  SEL R4, RZ, 0x400, !P6 ;  /* 0x00000400ff047807 */ /* 0x000fe20007000000 */
[----:B------:R-:W-:Y:S01]  /*0b90*/  IMAD.SHL.U32 R7, R10, 0x2, RZ ;  /* 0x000000020a077824 */ /* 0x000fe200078e00ff */
[----:B------:R-:W-:-:S02]  /*0ba0*/  SEL R10, RZ, 0x800, !P1 ;  /* 0x00000800ff0a7807 */ /* 0x000fc40004800000 */
[----:B------:R-:W-:Y:S02]  /*0bb0*/  SEL R20, RZ, 0x200, P0 ;  /* 0x00000200ff147807 */ /* 0x000fe40000000000 */
[----:B------:R-:W-:Y:S02]  /*0bc0*/  LOP3.LUT R17, R17, R26, RZ, 0x3c, !PT ;  /* 0x0000001a11117212 */ /* 0x000fe400078e3cff */
[----:B------:R-:W-:Y:S01]  /*0bd0*/  LOP3.LUT R10, R10, R4, R19, 0xfe, !PT ;  /* 0x000000040a0a7212 */ /* 0x000fe200078efe13 */
[----:B------:R-:W-:Y:S01]  /*0be0*/  CS2R R26, SRZ ;  /* 0x00000000001a7805 */ /* 0x000fe2000001ff00 */
[--C-:B------:R-:W-:Y:S01]  /*0bf0*/  SHF.R.S32.HI R4, RZ, 0x1, R16.reuse ;  /* 0x00000001ff047819 */ /* 0x100fe20000011410 */
[----:B------:R-:W-:Y:S01]  /*0c00*/  IMAD.IADD R24, R24, 0x1, R17 ;  /* 0x0000000118187824 */ /* 0x000fe200078e0211 */
[----:B------:R-:W-:Y:S02]  /*0c10*/  SHF.R.S32.HI R19, RZ, 0x1f, R16 ;  /* 0x0000001fff137819 */ /* 0x000fe40000011410 */
[----:B------:R-:W-:Y:S01]  /*0c20*/  LOP3.LUT R2, R20, R2, R5, 0xfe, !PT ;  /* 0x0000000214027212 */ /* 0x000fe200078efe05 */
[----:B------:R-:W-:Y:S01]  /*0c30*/  IMAD R24, R9, 0x18, R24 ;  /* 0x0000001809187824 */ /* 0x000fe200078e0218 */
[----:B------:R-:W-:-:S02]  /*0c40*/  LOP3.LUT R7, R7, 0x2, R22, 0xe2, !PT ;  /* 0x0000000207077812 */ /* 0x000fc400078ee216 */
[----:B------:R-:W-:Y:S01]  /*0c50*/  SHF.R.S32.HI R16, RZ, 0x1f, R15 ;  /* 0x0000001fff107819 */ /* 0x000fe2000001140f */
[----:B------:R-:W-:Y:S01]  /*0c60*/  IMAD.SHL.U32 R24, R24, 0x8, RZ ;  /* 0x0000000818187824 */ /* 0x000fe200078e00ff */
[--C-:B------:R-:W-:Y:S02]  /*0c70*/  SHF.R.S32.HI R5, RZ, 0x1, R14.reuse ;  /* 0x00000001ff057819 */ /* 0x100fe4000001140e */
[----:B------:R-:W-:Y:S01]  /*0c80*/  SHF.R.S32.HI R22, RZ, 0x1f, R14 ;  /* 0x0000001fff167819 */ /* 0x000fe2000001140e */
[----:B------:R-:W-:Y:S01]  /*0c90*/  IMAD.SHL.U32 R24, R24, 0x2, RZ ;  /* 0x0000000218187824 */ /* 0x000fe200078e00ff */
[----:B------:R-:W-:Y:S02]  /*0ca0*/  SHF.R.S32.HI R17, RZ, 0x1f, R12 ;  /* 0x0000001fff117819 */ /* 0x000fe4000001140c */
[----:B------:R-:W-:Y:S02]  /*0cb0*/  LEA.HI R16, R16, R15, RZ, 0x2 ;  /* 0x0000000f10107211 */ /* 0x000fe400078f10ff */
[----:B------:R-:W-:-:S02]  /*0cc0*/  LEA.HI R22, R22, R5, RZ, 0x2 ;  /* 0x0000000516167211 */ /* 0x000fc400078f10ff */
[----:B------:R-:W-:Y:S02]  /*0cd0*/  LEA.HI R17, R17, R12, RZ, 0x2 ;  /* 0x0000000c11117211 */ /* 0x000fe400078f10ff */
[----:B------:R-:W-:Y:S02]  /*0ce0*/  LOP3.LUT R16, R16, 0xfffffffc, RZ, 0xc0, !PT ;  /* 0xfffffffc10107812 */ /* 0x000fe400078ec0ff */
[----:B------:R-:W-:Y:S02]  /*0cf0*/  LEA.HI R19, R19, R4, RZ, 0x2 ;  /* 0x0000000413137211 */ /* 0x000fe400078f10ff */
[----:B------:R-:W-:Y:S01]  /*0d00*/  LOP3.LUT R22, R22, 0x1ffffffc, RZ, 0xc0, !PT ;  /* 0x1ffffffc16167812 */ /* 0x000fe200078ec0ff */
[----:B------:R-:W-:Y:S01]  /*0d10*/  IMAD.IADD R20, R15, 0x1, -R16 ;  /* 0x000000010f147824 */ /* 0x000fe200078e0a10 */
[----:B------:R-:W-:Y:S02]  /*0d20*/  LOP3.LUT R17, R17, 0xfffffffc, RZ, 0xc0, !PT ;  /* 0xfffffffc11117812 */ /* 0x000fe400078ec0ff */
[----:B------:R-:W-:Y:S01]  /*0d30*/  LOP3.LUT R19, R19, 0x1ffffffc, RZ, 0xc0, !PT ;  /* 0x1ffffffc13137812 */ /* 0x000fe200078ec0ff */
[----:B------:R-:W-:Y:S01]  /*0d40*/  IMAD.IADD R15, R5, 0x1, -R22 ;  /* 0x00000001050f7824 */ /* 0x000fe200078e0a16 */
[----:B------:R-:W-:Y:S01]  /*0d50*/  SHF.R.S32.HI R14, RZ, 0x1, R11 ;  /* 0x00000001ff0e7819 */ /* 0x000fe2000001140b */
[----:B------:R-:W-:Y:S01]  /*0d60*/  IMAD.IADD R22, R12, 0x1, -R17 ;  /* 0x000000010c167824 */ /* 0x000fe200078e0a11 */
[----:B------:R-:W-:Y:S01]  /*0d70*/  SHF.R.S32.HI R12, RZ, 0x1f, R13 ;  /* 0x0000001fff0c7819 */ /* 0x000fe2000001140d */
[----:B------:R-:W-:Y:S01]  /*0d80*/  IMAD.IADD R19, R4, 0x1, -R19 ;  /* 0x0000000104137824 */ /* 0x000fe200078e0a13 */
[----:B------:R-:W-:-:S02]  /*0d90*/  SHF.R.S32.HI R11, RZ, 0x1f, R11 ;  /* 0x0000001fff0b7819 */ /* 0x000fc4000001140b */
[----:B------:R-:W-:Y:S02]  /*0da0*/  LEA.HI R12, R12, R13, RZ, 0x2 ;  /* 0x0000000d0c0c7211 */ /* 0x000fe400078f10ff */
[----:B------:R-:W-:Y:S02]  /*0db0*/  LOP3.LUT R19, R20, R19, RZ, 0x3c, !PT ;  /* 0x0000001314137212 */ /* 0x000fe400078e3cff */
[----:B------:R-:W-:Y:S01]  /*0dc0*/  LOP3.LUT R12, R12, 0xfffffffc, RZ, 0xc0, !PT ;  /* 0xfffffffc0c0c7812 */ /* 0x000fe200078ec0ff */
[----:B------:R-:W-:Y:S01]  /*0dd0*/  CS2R R20, SRZ ;  /* 0x0000000000147805 */ /* 0x000fe2000001ff00 */
[----:B------:R-:W-:Y:S01]  /*0de0*/  IADD3 R9, P1, R6, c[0x0][0x1b8], RZ ;  /* 0x00006e0006097a10 */ /* 0x000fe20007f3e0ff */
[----:B------:R-:W-:Y:S01]  /*0df0*/  IMAD.IADD R19, R16, 0x1, R19 ;  /* 0x0000000110137824 */ /* 0x000fe200078e0213 */
[----:B------:R-:W-:Y:S01]  /*0e00*/  LEA.HI R11, R11, R14, RZ, 0x2 ;  /* 0x0000000e0b0b7211 */ /* 0x000fe200078f10ff */
[----:B------:R-:W-:Y:S01]  /*0e10*/  IMAD.IADD R16, R13, 0x1, -R12 ;  /* 0x000000010d107824 */ /* 0x000fe200078e0a0c */
[----:B------:R-:W-:Y:S01]  /*0e20*/  LOP3.LUT R22, R22, R15, RZ, 0x3c, !PT ;  /* 0x0000000f16167212 */ /* 0x000fe200078e3cff */
[----:B------:R-:W-:Y:S01]  /*0e30*/  IMAD R19, R4, 0x18, R19 ;  /* 0x0000001804137824 */ /* 0x000fe200078e0213 */
[----:B------:R-:W-:Y:S01]  /*0e40*/  IADD3 R9, P0, R9, c[0x0][0x1b8], RZ ;  /* 0x00006e0009097a10 */ /* 0x000fe20007f1e0ff */
[----:B------:R-:W-:Y:S01]  /*0e50*/  IMAD.MOV.U32 R4, RZ, RZ, c[0x0][0x1c0] ;  /* 0x00007000ff047624 */ /* 0x000fe200078e00ff */
[----:B------:R-:W-:Y:S01]  /*0e60*/  IADD3.X R13, R23, c[0x0][0x1bc], RZ, P1, !PT ;  /* 0x00006f00170d7a10 */ /* 0x000fe20000ffe4ff */
[----:B------:R-:W-:Y:S01]  /*0e70*/  IMAD.IADD R22, R17, 0x1, R22 ;  /* 0x0000000111167824 */ /* 0x000fe200078e0216 */
[----:B------:R-:W-:Y:S01]  /*0e80*/  LOP3.LUT R11, R11, 0x1ffffffc, RZ, 0xc0, !PT ;  /* 0x1ffffffc0b0b7812 */ /* 0x000fe200078ec0ff */
[----:B------:R-:W-:Y:S01]  /*0e90*/  IMAD.SHL.U32 R19, R19, 0x8, RZ ;  /* 0x0000000813137824 */ /* 0x000fe200078e00ff */
[----:B------:R-:W-:Y:S01]  /*0ea0*/  IADD3 R9, P1, R9, c[0x0][0x1b8], RZ ;  /* 0x00006e0009097a10 */ /* 0x000fe20007f3e0ff */
[----:B------:R-:W-:Y:S01]  /*0eb0*/  IMAD R22, R5, 0x18, R22 ;  /* 0x0000001805167824 */ /* 0x000fe200078e0216 */
[----:B------:R-:W-:Y:S01]  /*0ec0*/  IADD3.X R13, R13, c[0x0][0x1bc], RZ, P0, !PT ;  /* 0x00006f000d0d7a10 */ /* 0x000fe200007fe4ff */
[----:B------:R-:W-:Y:S01]  /*0ed0*/  IMAD.IADD R11, R14, 0x1, -R11 ;  /* 0x000000010e0b7824 */ /* 0x000fe200078e0a0b */
[----:B------:R-:W-:Y:S01]  /*0ee0*/  IADD3 R9, P0, R9, c[0x0][0x1b8], RZ ;  /* 0x00006e0009097a10 */ /* 0x000fe20007f1e0ff */
[----:B------:R-:W-:Y:S01]  /*0ef0*/  IMAD.SHL.U32 R133, R19, 0x2, RZ ;  /* 0x0000000213857824 */ /* 0x000fe200078e00ff */
[----:B------:R-:W-:Y:S01]  /*0f00*/  IADD3.X R5, R13, c[0x0][0x1bc], RZ, P1, !PT ;  /* 0x00006f000d057a10 */ /* 0x000fe20000ffe4ff */
[----:B------:R-:W-:Y:S01]  /*0f10*/  IMAD.SHL.U32 R22, R22, 0x8, RZ ;  /* 0x0000000816167824 */ /* 0x000fe200078e00ff */
[----:B------:R-:W-:-:S02]  /*0f20*/  IADD3 R13, P1, R9, c[0x0][0x1b8], RZ ;  /* 0x00006e00090d7a10 */ /* 0x000fc40007f3e0ff */
[----:B------:R-:W-:Y:S01]  /*0f30*/  LOP3.LUT R11, R16, R11, RZ, 0x3c, !PT ;  /* 0x0000000b100b7212 */ /* 0x000fe200078e3cff */
[----:B------:R-:W-:Y:S01]  /*0f40*/  IMAD.MOV.U32 R16, RZ, RZ, c[0x0][0x1c4] ;  /* 0x00007100ff107624 */ /* 0x000fe200078e00ff */
[----:B------:R-:W-:Y:S01]  /*0f50*/  IADD3.X R5, R5, c[0x0][0x1bc], RZ, P0, !PT ;  /* 0x00006f0005057a10 */ /* 0x000fe200007fe4ff */
[----:B------:R-:W-:Y:S01]  /*0f60*/  IMAD.SHL.U32 R22, R22, 0x2, RZ ;  /* 0x0000000216167824 */ /* 0x000fe200078e00ff */
[----:B------:R-:W-:Y:S01]  /*0f70*/  IADD3 R9, P0, R4, -c[0x0][0x1c8], RZ ;  /* 0x8000720004097a10 */ /* 0x000fe20007f1e0ff */
[----:B------:R-:W-:Y:S01]  /*0f80*/  IMAD.IADD R11, R12, 0x1, R11 ;  /* 0x000000010c0b7824 */ /* 0x000fe200078e020b */
[----:B------:R-:W-:Y:S01]  /*0f90*/  IADD3 R4, P6, R13, c[0x0][0x1b8], RZ ;  /* 0x00006e000d047a10 */ /* 0x000fe20007fde0ff */
[----:B------:R-:W-:Y:S01]  /*0fa0*/  IMAD.MOV.U32 R13, RZ, RZ, c[0x0][0x190] ;  /* 0x00006400ff0d7624 */ /* 0x000fe200078e00ff */
[----:B------:R-:W-:Y:S01]  /*0fb0*/  IADD3.X R5, R5, c[0x0][0x1bc], RZ, P1, !PT ;  /* 0x00006f0005057a10 */ /* 0x000fe20000ffe4ff */
[----:B------:R-:W-:Y:S01]  /*0fc0*/  IMAD R11, R14, 0x18, R11 ;  /* 0x000000180e0b7824 */ /* 0x000fe200078e020b */
[----:B------:R-:W-:-:S02]  /*0fd0*/  IADD3.X R16, R16, ~c[0x0][0x1cc], RZ, P0, !PT ;  /* 0x8000730010107a10 */ /* 0x000fc400007fe4ff */
[----:B------:R-:W-:Y:S01]  /*0fe0*/  IADD3 R4, P1, P0, R9, c[0x0][0x1b8], R4 ;  /* 0x00006e0009047a10 */ /* 0x000fe2000783e004 */
[----:B------:R-:W-:Y:S01]  /*0ff0*/  IMAD.MOV.U32 R9, RZ, RZ, c[0x0][0x194] ;  /* 0x00006500ff097624 */ /* 0x000fe200078e00ff */
[----:B------:R-:W-:Y:S01]  /*1000*/  IADD3.X R5, R5, c[0x0][0x1bc], RZ, P6, !PT ;  /* 0x00006f0005057a10 */ /* 0x000fe200037fe4ff */
[----:B------:R-:W-:Y:S01]  /*1010*/  IMAD.SHL.U32 R11, R11, 0x8, RZ ;  /* 0x000000080b0b7824 */ /* 0x000fe200078e00ff */
[----:B------:R-:W-:Y:S02]  /*1020*/  IADD3 R13, P6, R13, -c[0x0][0x198], RZ ;  /* 0x800066000d0d7a10 */ /* 0x000fe40007fde0ff */
[----:B------:R-:W-:Y:S01]  /*1030*/  SEL R7, R7, RZ, P2 ;  /* 0x000000ff07077207 */ /* 0x000fe20001000000 */
[----:B------:R-:W-:Y:S01]  /*1040*/  IMAD.SHL.U32 R67, R11, 0x2, RZ ;  /* 0x000000020b437824 */ /* 0x000fe200078e00ff */
[----:B------:R-:W-:Y:S02]  /*1050*/  IADD3.X R5, R16, c[0x0][0x1bc], R5, P1, P0 ;  /* 0x00006f0010057a10 */ /* 0x000fe40000fe0405 */
[----:B------:R-:W-:Y:S01]  /*1060*/  IADD3.X R16, R9, ~c[0x0][0x19c], RZ, P6, !PT ;  /* 0x8000670009107a10 */ /* 0x000fe200037fe4ff */
[C---:B------:R-:W-:Y:S01]  /*1070*/  IMAD.SHL.U32 R9, R7.reuse, 0x10, RZ ;  /* 0x0000001007097824 */ /* 0x040fe200078e00ff */
[----:B------:R-:W-:Y:S01]  /*1080*/  SHF.L.U64.HI R3, R30, 0x1, R3 ;  /* 0x000000011e037819 */ /* 0x000fe20000010203 */
[----:B------:R-:W-:Y:S01]  /*1090*/  IMAD.SHL.U32 R7, R7, 0x8, RZ ;  /* 0x0000000807077824 */ /* 0x000fe200078e00ff */
[----:B------:R-:W-:Y:S01]  /*10a0*/  IADD3 R12, P1, P0, R13, c[0x0][0x188], R18 ;  /* 0x000062000d0c7a10 */ /* 0x000fe2000783e012 */
[----:B------:R-:W-:Y:S01]  /*10b0*/  IMAD.WIDE R4, R0, 0x2, R4 ;  /* 0x0000000200047825 */ /* 0x000fe200078e0204 */
[----:B------:R-:W-:Y:S01]  /*10c0*/  LOP3.LUT P6, RZ, R9, 0x10, RZ, 0xc0, !PT ;  /* 0x0000001009ff7812 */ /* 0x000fe200078cc0ff */
[----:B------:R-:W-:Y:S01]  /*10d0*/  CS2R R30, SRZ ;  /* 0x00000000001e7805 */ /* 0x000fe2000001ff00 */
[----:B------:R-:W-:-:S02]  /*10e0*/  IADD3.X R13, R16, c[0x0][0x18c], R3, P1, P0 ;  /* 0x00006300100d7a10 */ /* 0x000fc40000fe0403 */
[----:B------:R-:W-:Y:S02]  /*10f0*/  IADD3 R16, P1, R18, c[0x0][0x1a0], RZ ;  /* 0x0000680012107a10 */ /* 0x000fe40007f3e0ff */
[----:B------:R-:W-:Y:S01]  /*1100*/  SEL R10, R10, RZ, P2 ;  /* 0x000000ff0a0a7207 */ /* 0x000fe20001000000 */
[----:B------:R-:W-:Y:S01]  /*1110*/  IMAD.WIDE R12, R0, 0x2, R12 ;  /* 0x00000002000c7825 */ /* 0x000fe200078e020c */
[----:B------:R-:W-:Y:S02]  /*1120*/  IADD3.X R17, R3, c[0x0][0x1a4], RZ, P1, !PT ;  /* 0x0000690003117a10 */ /* 0x000fe40000ffe4ff */
[----:B------:R-:W-:Y:S01]  /*1130*/  LOP3.LUT R134, R24, 0xfffffff0, RZ, 0xc0, !PT ;  /* 0xfffffff018867812 */ /* 0x000fe200078ec0ff */
[C---:B------:R-:W-:Y:S01]  /*1140*/  IMAD.SHL.U32 R3, R10.reuse, 0x8, RZ ;  /* 0x000000080a037824 */ /* 0x040fe200078e00ff */
[----:B------:R-:W-:Y:S01]  /*1150*/  LOP3.LUT P2, RZ, R7, 0x10, RZ, 0xc0, !PT ;  /* 0x0000001007ff7812 */ /* 0x000fe2000784c0ff */
[----:B------:R-:W-:Y:S01]  /*1160*/  IMAD.SHL.U32 R7, R10, 0x10, RZ ;  /* 0x000000100a077824 */ /* 0x000fe200078e00ff */
[----:B------:R-:W-:Y:S01]  /*1170*/  IADD3 R14, P1, R16, c[0x0][0x188], RZ ;  /* 0x00006200100e7a10 */ /* 0x000fe20007f3e0ff */
[----:B------:R1:W-:Y:S01]  /*1180*/  LDGSTS.E.BYPASS.LTC128B.128 [R134], [R16.64], P6 ;  /* 0x0000000010867fae */ /* 0x0003e2000b101d50 */
[----:B------:R-:W-:Y:S01]  /*1190*/  IADD3 R18, P6, R6, c[0x0][0x1d0], RZ ;  /* 0x0000740006127a10 */ /* 0x000fe20007fde0ff */
[----:B------:R-:W-:Y:S01]  /*11a0*/  IMAD.SHL.U32 R6, R10, 0x2, RZ ;  /* 0x000000020a067824 */ /* 0x000fe200078e00ff */
[----:B------:R-:W-:Y:S01]  /*11b0*/  LOP3.LUT P0, RZ, R7, 0x10, RZ, 0xc0, !PT ;  /* 0x0000001007ff7812 */ /* 0x000fe2000780c0ff */
[----:B------:R-:W-:Y:S01]  /*11c0*/  CS2R R24, SRZ ;  /* 0x0000000000187805 */ /* 0x000fe2000001ff00 */
[----:B------:R-:W-:-:S02]  /*11d0*/  IADD3.X R15, R17, c[0x0][0x18c], RZ, P1, !PT ;  /* 0x00006300110f7a10 */ /* 0x000fc40000ffe4ff */
[----:B------:R-:W-:Y:S02]  /*11e0*/  LOP3.LUT R133, R133, 0xfffffff0, RZ, 0xc0, !PT ;  /* 0xfffffff085857812 */ /* 0x000fe400078ec0ff */
[----:B------:R-:W-:Y:S01]  /*11f0*/  LOP3.LUT P1, RZ, R3, 0x10, RZ, 0xc0, !PT ;  /* 0x0000001003ff7812 */ /* 0x000fe2000782c0ff */
[----:B------:R-:W-:Y:S01]  /*1200*/  IMAD.SHL.U32 R3, R10, 0x4, RZ ;  /* 0x000000040a037824 */ /* 0x000fe200078e00ff */
[----:B------:R-:W-:Y:S01]  /*1210*/  SEL R145, R8, RZ, P3 ;  /* 0x000000ff08917207 */ /* 0x000fe20001800000 */
[----:B------:R2:W-:Y:S01]  /*1220*/  LDGSTS.E.BYPASS.LTC128B.128 [R133], [R14.64], P2 ;  /* 0x000000000e857fae */ /* 0x0005e20009101d50 */
[----:B------:R-:W-:Y:S02]  /*1230*/  IADD3.X R19, R23, c[0x0][0x1d4], RZ, P6, !PT ;  /* 0x0000750017137a10 */ /* 0x000fe400037fe4ff */
[----:B------:R-:W-:Y:S02]  /*1240*/  IADD3 R8, P6, R18, c[0x0][0x1b8], RZ ;  /* 0x00006e0012087a10 */ /* 0x000fe40007fde0ff */
[----:B------:R-:W-:Y:S01]  /*1250*/  LOP3.LUT P2, RZ, R3, 0x10, RZ, 0xc0, !PT ;  /* 0x0000001003ff7812 */ /* 0x000fe2000784c0ff */
[----:B------:R-:W-:Y:S01]  /*1260*/  IMAD.SHL.U32 R3, R145, 0x10, RZ ;  /* 0x0000001091037824 */ /* 0x000fe200078e00ff */
[----:B------:R-:W-:-:S02]  /*1270*/  LOP3.LUT R132, R22, 0xfffffff0, RZ, 0xc0, !PT ;  /* 0xfffffff016847812 */ /* 0x000fc400078ec0ff */
[----:B------:R-:W-:Y:S01]  /*1280*/  IADD3.X R9, R19, c[0x0][0x1bc], RZ, P6, !PT ;  /* 0x00006f0013097a10 */ /* 0x000fe200037fe4ff */
[----:B------:R-:W-:Y:S01]  /*1290*/  CS2R R22, SRZ ;  /* 0x0000000000167805 */ /* 0x000fe2000001ff00 */
[----:B------:R-:W-:Y:S01]  /*12a0*/  LOP3.LUT R67, R67, 0xfffffff0, RZ, 0xc0, !PT ;  /* 0xfffffff043437812 */ /* 0x000fe200078ec0ff */
[----:B------:R3:W-:Y:S01]  /*12b0*/  LDGSTS.E.BYPASS.LTC128B.128 [R132+0x3000], [R18.64], P0 ;  /* 0x0300000012847fae */ /* 0x0007e20008101d50 */
[----:B------:R-:W-:Y:S01]  /*12c0*/  LOP3.LUT P0, RZ, R3, 0x10, RZ, 0xc0, !PT ;  /* 0x0000001003ff7812 */ /* 0x000fe2000780c0ff */
[----:B------:R-:W-:Y:S01]  /*12d0*/  IMAD.SHL.U32 R3, R145, 0x8, RZ ;  /* 0x0000000891037824 */ /* 0x000fe200078e00ff */
[----:B-1----:R-:W-:Y:S01]  /*12e0*/  IADD3 R16, P6, R8, c[0x0][0x1b8], RZ ;  /* 0x00006e0008107a10 */ /* 0x002fe20007fde0ff */
[----:B------:R1:W-:Y:S01]  /*12f0*/  LDGSTS.E.BYPASS.LTC128B.128 [R67+0x3000], [R8.64], P1 ;  /* 0x0300000008437fae */ /* 0x0003e20008901d50 */
[----:B------:R-:W-:Y:S02]  /*1300*/  SEL R7, RZ, 0x800, P4 ;  /* 0x00000800ff077807 */ /* 0x000fe40002000000 */
[----:B------:R-:W-:-:S02]  /*1310*/  IADD3.X R17, R9, c[0x0][0x1bc], RZ, P6, !PT ;  /* 0x00006f0009117a10 */ /* 0x000fc400037fe4ff */
[----:B------:R-:W-:Y:S02]  /*1320*/  LOP3.LUT P6, RZ, R6, 0x10, RZ, 0xc0, !PT ;  /* 0x0000001006ff7812 */ /* 0x000fe400078cc0ff */
[----:B------:R-:W-:Y:S01]  /*1330*/  LOP3.LUT R6, R10, 0x100, RZ, 0xc0, !PT ;  /* 0x000001000a067812 */ /* 0x000fe200078ec0ff */
[----:B------:R4:W-:Y:S01]  /*1340*/  LDGSTS.E.BYPASS.LTC128B.128 [R132+0x3c00], [R16.64], P2 ;  /* 0x03c0000010847fae */ /* 0x0009e20009101d50 */
[----:B------:R-:W-:Y:S02]  /*1350*/  LOP3.LUT P1, RZ, R3, 0x10, RZ, 0xc0, !PT ;  /* 0x0000001003ff7812 */ /* 0x000fe4000782c0ff */
[----:B------:R-:W-:Y:S02]  /*1360*/  SHF.R.U32.HI R6, RZ, 0x4, R6 ;  /* 0x00000004ff067819 */ /* 0x000fe40000011606 */
[----:B------:R-:W-:Y:S02]  /*1370*/  SEL R3, RZ, 0x400, P5 ;  /* 0x00000400ff037807 */ /* 0x000fe40002800000 */
[----:B--2---:R-:W-:-:S02]  /*1380*/  IADD3 R14, P5, R16, c[0x0][0x1b8], RZ ;  /* 0x00006e00100e7a10 */ /* 0x004fc40007fbe0ff */
[----:B------:R-:W-:Y:S02]  /*1390*/  ISETP.NE.U32.AND P2, PT, R6, RZ, PT ;  /* 0x000000ff0600720c */ /* 0x000fe40003f45070 */
[----:B------:R-:W-:Y:S02]  /*13a0*/  IADD3.X R15, R17, c[0x0][0x1bc], RZ, P5, !PT ;  /* 0x00006f00110f7a10 */ /* 0x000fe40002ffe4ff */
[----:B------:R-:W-:Y:S02]  /*13b0*/  IADD3 R6, P4, R12, c[0x0][0x1a0], RZ ;  /* 0x000068000c067a10 */ /* 0x000fe40007f9e0ff */
[----:B------:R-:W-:Y:S01]  /*13c0*/  IADD3 R12, P5, R14, c[0x0][0x1b8], RZ ;  /* 0x00006e000e0c7a10 */ /* 0x000fe20007fbe0ff */
[----:B------:R2:W-:Y:S01]  /*13d0*/  LDGSTS.E.BYPASS.LTC128B.128 [R67+0x3c00], [R14.64], P6 ;  /* 0x03c000000e437fae */ /* 0x0005e2000b101d50 */
[----:B------:R-:W-:Y:S01]  /*13e0*/  LOP3.LUT R2, R7, R3, R2, 0xfe, !PT ;  /* 0x0000000307027212 */ /* 0x000fe200078efe02 */
[----:B---3--:R-:W-:Y:S01]  /*13f0*/  CS2R R18, SRZ ;  /* 0x0000000000127805 */ /* 0x008fe2000001ff00 */
[----:B-1----:R-:W-:-:S02]  /*1400*/  LOP3.LUT R8, R10, 0x200, RZ, 0xc0, !PT ;  /* 0x000002000a087812 */ /* 0x002fc400078ec0ff */
[C---:B------:R-:W-:Y:S02]  /*1410*/  LOP3.LUT R3, R10.reuse, 0x400, RZ, 0xc0, !PT ;  /* 0x000004000a037812 */ /* 0x040fe400078ec0ff */
[----:B------:R-:W-:Y:S02]  /*1420*/  IADD3.X R7, R13, c[0x0][0x1a4], RZ, P4, !PT ;  /* 0x000069000d077a10 */ /* 0x000fe400027fe4ff */
[----:B------:R-:W-:Y:S02]  /*1430*/  IADD3.X R13, R15, c[0x0][0x1bc], RZ, P5, !PT ;  /* 0x00006f000f0d7a10 */ /* 0x000fe40002ffe4ff */
[----:B------:R-:W-:Y:S01]  /*1440*/  SHF.R.U32.HI R8, RZ, 0x5, R8 ;  /* 0x00000005ff087819 */ /* 0x000fe20000011608 */
[----:B----4-:R-:W-:Y:S01]  /*1450*/  CS2R R16, SRZ ;  /* 0x0000000000107805 */ /* 0x010fe2000001ff00 */
[----:B------:R-:W-:Y:S01]  /*1460*/  SHF.R.U32.HI R3, RZ, 0x6, R3 ;  /* 0x00000006ff037819 */ /* 0x000fe20000011603 */
[----:B------:R1:W-:Y:S01]  /*1470*/  LDGSTS.E.BYPASS.LTC128B.128 [R132+0x4800], [R12.64], P2 ;  /* 0x048000000c847fae */ /* 0x0003e20009101d50 */
[----:B------:R-:W-:-:S02]  /*1480*/  LOP3.LUT R10, R10, 0x800, RZ, 0xc0, !PT ;  /* 0x000008000a0a7812 */ /* 0x000fc400078ec0ff */
[----:B------:R-:W-:Y:S02]  /*1490*/  ISETP.NE.U32.AND P4, PT, R8, RZ, PT ;  /* 0x000000ff0800720c */ /* 0x000fe40003f85070 */
[----:B------:R-:W-:Y:S02]  /*14a0*/  IADD3 R8, P5, R12, c[0x0][0x1b8], RZ ;  /* 0x00006e000c087a10 */ /* 0x000fe40007fbe0ff */
[----:B------:R-:W-:Y:S02]  /*14b0*/  ISETP.NE.U32.AND P2, PT, R3, RZ, PT ;  /* 0x000000ff0300720c */ /* 0x000fe40003f45070 */
[----:B------:R-:W-:Y:S02]  /*14c0*/  SHF.R.U32.HI R3, RZ, 0x7, R10 ;  /* 0x00000007ff037819 */ /* 0x000fe4000001160a */
[----:B------:R-:W-:Y:S02]  /*14d0*/  SEL R146, R2, RZ, P3 ;  /* 0x000000ff02927207 */ /* 0x000fe40001800000 */
[----:B------:R-:W-:-:S02]  /*14e0*/  IADD3.X R9, R13, c[0x0][0x1bc], RZ, P5, !PT ;  /* 0x00006f000d097a10 */ /* 0x000fc40002ffe4ff */
[----:B------:R-:W-:Y:S01]  /*14f0*/  IADD3 R10, P3, R8, c[0x0][0x1b8], RZ ;  /* 0x00006e00080a7a10 */ /* 0x000fe20007f7e0ff */
[C---:B------:R-:W-:Y:S01]  /*1500*/  IMAD.SHL.U32 R2, R146.reuse, 0x8, RZ ;  /* 0x0000000892027824 */ /* 0x040fe200078e00ff */
[----:B------:R-:W-:Y:S01]  /*1510*/  ISETP.NE.U32.AND P5, PT, R3, RZ, PT ;  /* 0x000000ff0300720c */ /* 0x000fe20003fa5070 */
[C---:B------:R-:W-:Y:S01]  /*1520*/  IMAD.SHL.U32 R3, R146.reuse, 0x10, RZ ;  /* 0x0000001092037824 */ /* 0x040fe200078e00ff */
[----:B------:R-:W-:Y:S01]  /*1530*/  IADD3.X R11, R9, c[0x0][0x1bc], RZ, P3, !PT ;  /* 0x00006f00090b7a10 */ /* 0x000fe20001ffe4ff */
[----:B------:R3:W-:Y:S01]  /*1540*/  LDGSTS.E.BYPASS.LTC128B.128 [R67+0x4800], [R8.64], P4 ;  /* 0x0480000008437fae */ /* 0x0007e2000a101d50 */
[----:B------:R-:W-:Y:S02]  /*1550*/  IMAD.SHL.U32 R0, R146, 0x2, RZ ;  /* 0x0000000292007824 */ /* 0x000fe400078e00ff */
[----:B------:R-:W-:Y:S01]  /*1560*/  LOP3.LUT P4, RZ, R3, 0x10, RZ, 0xc0, !PT ;  /* 0x0000001003ff7812 */ /* 0x000fe2000788c0ff */
[----:B------:R4:W-:Y:S01]  /*1570*/  LDGSTS.E.BYPASS.LTC128B.128 [R132+0x5400], [R10.64], P2 ;  /* 0x054000000a847fae */ /* 0x0009e20009101d50 */
[----:B------:R-:W-:-:S02]  /*1580*/  IADD3 R102, P2, R6, c[0x0][0x188], RZ ;  /* 0x0000620006667a10 */ /* 0x000fc40007f5e0ff */
[----:B-1----:R-:W-:Y:S02]  /*1590*/  IADD3 R12, P3, R10, c[0x0][0x1b8], RZ ;  /* 0x00006e000a0c7a10 */ /* 0x002fe40007f7e0ff */
[----:B------:R-:W-:Y:S02]  /*15a0*/  IADD3.X R103, R7, c[0x0][0x18c], RZ, P2, !PT ;  /* 0x0000630007677a10 */ /* 0x000fe400017fe4ff */
[----:B------:R-:W-:Y:S02]  /*15b0*/  IADD3.X R13, R11, c[0x0][0x1bc], RZ, P3, !PT ;  /* 0x00006f000b0d7a10 */ /* 0x000fe40001ffe4ff */
[----:B------:R-:W-:Y:S01]  /*15c0*/  LOP3.LUT P3, RZ, R2, 0x10, RZ, 0xc0, !PT ;  /* 0x0000001002ff7812 */ /* 0x000fe2000786c0ff */
[----:B------:R-:W-:Y:S01]  /*15d0*/  IMAD.SHL.U32 R2, R146, 0x4, RZ ;  /* 0x0000000492027824 */ /* 0x000fe200078e00ff */
[----:B------:R-:W-:Y:S01]  /*15e0*/  LOP3.LUT P2, RZ, R0, 0x10, RZ, 0xc0, !PT ;  /* 0x0000001000ff7812 */ /* 0x000fe2000784c0ff */
[----:B------:R1:W-:Y:S01]  /*15f0*/  LDGSTS.E.BYPASS.LTC128B.128 [R67+0x5400], [R12.64], P5 ;  /* 0x054000000c437fae */ /* 0x0003e2000a901d50 */
[----:B--2---:R-:W-:-:S02]  /*1600*/  IADD3 R14, P5, R4, c[0x0][0x1d0], RZ ;  /* 0x00007400040e7a10 */ /* 0x004fc40007fbe0ff */
[----:B------:R-:W-:Y:S01]  /*1610*/  LOP3.LUT P6, RZ, R2, 0x10, RZ, 0xc0, !PT ;  /* 0x0000001002ff7812 */ /* 0x000fe200078cc0ff */
[----:B------:R-:W0:Y:S01]  /*1620*/  LDGDEPBAR ;  /* 0x00000000000079af */ /* 0x000e220000000000 */
[----:B------:R-:W-:Y:S02]  /*1630*/  IADD3.X R15, R5, c[0x0][0x1d4], RZ, P5, !PT ;  /* 0x00007500050f7a10 */ /* 0x000fe40002ffe4ff */
[C---:B------:R-:W-:Y:S01]  /*1640*/  LOP3.LUT R2, R146.reuse, 0x100, RZ, 0xc0, !PT ;  /* 0x0000010092027812 */ /* 0x040fe200078ec0ff */
[----:B------:R2:W-:Y:S01]  /*1650*/  LDGSTS.E.BYPASS.LTC128B.128 [R134+0x80], [R6.64], P0 ;  /* 0x0008000006867fae */ /* 0x0005e20008101d50 */
[----:B------:R-:W-:Y:S02]  /*1660*/  LOP3.LUT R0, R146, 0x200, RZ, 0xc0, !PT ;  /* 0x0000020092007812 */ /* 0x000fe400078ec0ff */
[----:B------:R-:W-:Y:S01]  /*1670*/  SHF.R.U32.HI R2, RZ, 0x4, R2 ;  /* 0x00000004ff027819 */ /* 0x000fe20000011602 */
[----:B------:R2:W-:Y:S01]  /*1680*/  LDGSTS.E.BYPASS.LTC128B.128 [R133+0x80], [R102.64], P1 ;  /* 0x0008000066857fae */ /* 0x0005e20008901d50 */
[----:B------:R-:W-:-:S02]  /*1690*/  IADD3 R4, P1, R14, c[0x0][0x1b8], RZ ;  /* 0x00006e000e047a10 */ /* 0x000fc40007f3e0ff */
[----:B------:R-:W-:Y:S01]  /*16a0*/  SHF.R.U32.HI R0, RZ, 0x5, R0 ;  /* 0x00000005ff007819 */ /* 0x000fe20000011600 */
[----:B------:R5:W-:Y:S01]  /*16b0*/  LDGSTS.E.BYPASS.LTC128B.128 [R132+0x3080], [R14.64], P4 ;  /* 0x030800000e847fae */ /* 0x000be2000a101d50 */
[----:B------:R-:W-:Y:S02]  /*16c0*/  IADD3.X R5, R15, c[0x0][0x1bc], RZ, P1, !PT ;  /* 0x00006f000f057a10 */ /* 0x000fe40000ffe4ff */
[----:B------:R-:W-:Y:S02]  /*16d0*/  ISETP.NE.U32.AND P0, PT, R2, RZ, PT ;  /* 0x000000ff0200720c */ /* 0x000fe40003f05070 */
[----:B------:R-:W-:Y:S01]  /*16e0*/  ISETP.NE.U32.AND P1, PT, R0, RZ, PT ;  /* 0x000000ff0000720c */ /* 0x000fe20003f25070 */
[----:B------:R2:W-:Y:S01]  /*16f0*/  LDGSTS.E.BYPASS.LTC128B.128 [R67+0x3080], [R4.64], P3 ;  /* 0x0308000004437fae */ /* 0x0005e20009901d50 */
[C---:B------:R-:W-:Y:S02]  /*1700*/  LOP3.LUT R2, R146.reuse, 0x400, RZ, 0xc0, !PT ;  /* 0x0000040092027812 */ /* 0x040fe400078ec0ff */
[----:B------:R-:W-:-:S02]  /*1710*/  LOP3.LUT R0, R146, 0x800, RZ, 0xc0, !PT ;  /* 0x0000080092007812 */ /* 0x000fc400078ec0ff */
[----:B-1----:R-:W-:Y:S02]  /*1720*/  IADD3 R12, P4, R4, c[0x0][0x1b8], RZ ;  /* 0x00006e00040c7a10 */ /* 0x002fe40007f9e0ff */
[----:B------:R-:W-:Y:S02]  /*1730*/  SHF.R.U32.HI R2, RZ, 0x6, R2 ;  /* 0x00000006ff027819 */ /* 0x000fe40000011602 */
[----:B------:R-:W-:Y:S02]  /*1740*/  IADD3.X R13, R5, c[0x0][0x1bc], RZ, P4, !PT ;  /* 0x00006f00050d7a10 */ /* 0x000fe400027fe4ff */
[----:B----4-:R-:W-:Y:S02]  /*1750*/  IADD3 R10, P4, R12, c[0x0][0x1b8], RZ ;  /* 0x00006e000c0a7a10 */ /* 0x010fe40007f9e0ff */
[----:B------:R-:W-:Y:S01]  /*1760*/  SHF.R.U32.HI R0, RZ, 0x7, R0 ;  /* 0x00000007ff007819 */ /* 0x000fe20000011600 */
[----:B------:R1:W-:Y:S01]  /*1770*/  LDGSTS.E.BYPASS.LTC128B.128 [R132+0x3c80], [R12.64], P6 ;  /* 0x03c800000c847fae */ /* 0x0003e2000b101d50 */
[----:B------:R-:W-:-:S02]  /*1780*/  IADD3.X R11, R13, c[0x0][0x1bc], RZ, P4, !PT ;  /* 0x00006f000d0b7a10 */ /* 0x000fc400027fe4ff */
[----:B---3--:R-:W-:Y:S02]  /*1790*/  IADD3 R8, P3, R10, c[0x0][0x1b8], RZ ;  /* 0x00006e000a087a10 */ /* 0x008fe40007f7e0ff */
[----:B------:R-:W-:Y:S01]  /*17a0*/  ISETP.NE.U32.AND P4, PT, R2, RZ, PT ;  /* 0x000000ff0200720c */ /* 0x000fe20003f85070 */
[----:B------:R3:W-:Y:S01]  /*17b0*/  LDGSTS.E.BYPASS.LTC128B.128 [R67+0x3c80], [R10.64], P2 ;  /* 0x03c800000a437fae */ /* 0x0007e20009101d50 */
[----:B------:R-:W-:Y:S01]  /*17c0*/  IADD3.X R9, R11, c[0x0][0x1bc], RZ, P3, !PT ;  /* 0x00006f000b097a10 */ /* 0x000fe20001ffe4ff */
[----:B-----5:R-:W-:Y:S01]  /*17d0*/  CS2R R14, SRZ ;  /* 0x00000000000e7805 */ /* 0x020fe2000001ff00 */
[----:B--2---:R-:W-:Y:S02]  /*17e0*/  IADD3 R6, P3, R8, c[0x0][0x1b8], RZ ;  /* 0x00006e0008067a10 */ /* 0x004fe40007f7e0ff */
[----:B------:R-:W-:Y:S01]  /*17f0*/  ISETP.NE.U32.AND P5, PT, R0, RZ, PT ;  /* 0x000000ff0000720c */ /* 0x000fe20003fa5070 */
[----:B------:R2:W-:Y:S01]  /*1800*/  LDGSTS.E.BYPASS.LTC128B.128 [R132+0x4880], [R8.64], P0 ;  /* 0x0488000008847fae */ /* 0x0005e20008101d50 */
[----:B------:R-:W-:-:S02]  /*1810*/  IADD3.X R7, R9, c[0x0][0x1bc], RZ, P3, !PT ;  /* 0x00006f0009077a10 */ /* 0x000fc40001ffe4ff */
[----:B------:R-:W-:Y:S02]  /*1820*/  IADD3 R4, P3, R6, c[0x0][0x1b8], RZ ;  /* 0x00006e0006047a10 */ /* 0x000fe40007f7e0ff */
[----:B------:R-:W-:Y:S01]  /*1830*/  ISETP.GE.AND P2, PT, R142, 0x20, PT ;  /* 0x000000208e00780c */ /* 0x000fe20003f46270 */
[----:B------:R4:W-:Y:S01]  /*1840*/  LDGSTS.E.BYPASS.LTC128B.128 [R67+0x4880], [R6.64], P1 ;  /* 0x0488000006437fae */ /* 0x0009e20008901d50 */
[----:B------:R-:W-:Y:S02]  /*1850*/  IADD3.X R5, R7, c[0x0][0x1bc], RZ, P3, !PT ;  /* 0x00006f0007057a10 */ /* 0x000fe40001ffe4ff */
[----:B------:R-:W-:Y:S02]  /*1860*/  IADD3 R100, P3, R4, c[0x0][0x1b8], RZ ;  /* 0x00006e0004647a10 */ /* 0x000fe40007f7e0ff */
[----:B------:R-:W-:Y:S01]  /*1870*/  IADD3 R2, R136, UR15, RZ ;  /* 0x0000000f88027c10 */ /* 0x000fe2000fffe0ff */
[----:B------:R5:W-:Y:S01]  /*1880*/  LDGSTS.E.BYPASS.LTC128B.128 [R132+0x5480], [R4.64], P4 ;  /* 0x0548000004847fae */ /* 0x000be2000a101d50 */
[----:B------:R-:W-:-:S02]  /*1890*/  IADD3.X R101, R5, c[0x0][0x1bc], RZ, P3, !PT ;  /* 0x00006f0005657a10 */ /* 0x000fc40001ffe4ff */
[----:B------:R-:W-:Y:S01]  /*18a0*/  IADD3 R0, R135, UR5, RZ ;  /* 0x0000000587007c10 */ /* 0x000fe2000fffe0ff */
[----:B------:R-:W-:Y:S01]  /*18b0*/  IMAD.SHL.U32 R2, R2, 0x10, RZ ;  /* 0x0000001002027824 */ /* 0x000fe200078e00ff */
[----:B------:R-:W-:Y:S01]  /*18c0*/  SHF.R.S32.HI R3, RZ, 0x1f, R142 ;  /* 0x0000001fff037819 */ /* 0x000fe2000001148e */
[----:B------:R5:W-:Y:S01]  /*18d0*/  LDGSTS.E.BYPASS.LTC128B.128 [R67+0x5480], [R100.64], P5 ;  /* 0x0548000064437fae */ /* 0x000be2000a901d50 */
[----:B------:R-:W-:Y:S01]  /*18e0*/  IADD3 R138, P1, R102, c[0x0][0x190], RZ ;  /* 0x00006400668a7a10 */ /* 0x000fe20007f3e0ff */
[----:B------:R-:W-:Y:S01]  /*18f0*/  IMAD.SHL.U32 R0, R0, 0x10, RZ ;  /* 0x0000001000007824 */ /* 0x000fe200078e00ff */
[----:B------:R-:W-:Y:S01]  /*1900*/  LEA.HI R142, R3, R142, RZ, 0x5 ;  /* 0x0000008e038e7211 */ /* 0x000fe200078f28ff */
[----:B------:R-:W0:Y:S01]  /*1910*/  LDGDEPBAR ;  /* 0x00000000000079af */ /* 0x000e220000000000 */
[----:B------:R-:W-:Y:S01]  /*1920*/  IADD3 R140, P0, R100, c[0x0][0x1c0], RZ ;  /* 0x00007000648c7a10 */ /* 0x000fe20007f1e0ff */
[----:B-1----:R-:W-:Y:S01]  /*1930*/  CS2R R12, SRZ ;  /* 0x00000000000c7805 */ /* 0x002fe2000001ff00 */
[----:B---3--:R-:W-:Y:S01]  /*1940*/  CS2R R10, SRZ ;  /* 0x00000000000a7805 */ /* 0x008fe2000001ff00 */
[----:B------:R-:W-:Y:S01]  /*1950*/  LEA.HI.SX32 R142, R142, 0xfffffffe, 0x1b ;  /* 0xfffffffe8e8e7811 */ /* 0x000fe200078fdaff */
[----:B--2---:R-:W-:Y:S01]  /*1960*/  CS2R R8, SRZ ;  /* 0x0000000000087805 */ /* 0x004fe2000001ff00 */
[----:B------:R-:W-:-:S02]  /*1970*/  IADD3.X R139, R103, c[0x0][0x194], RZ, P1, !PT ;  /* 0x00006500678b7a10 */ /* 0x000fc40000ffe4ff */
[----:B------:R-:W-:Y:S01]  /*1980*/  IADD3.X R141, R101, c[0x0][0x1c4], RZ, P0, !PT ;  /* 0x00007100658d7a10 */ /* 0x000fe200007fe4ff */
[----:B----4-:R-:W-:Y:S01]  /*1990*/  CS2R R6, SRZ ;  /* 0x0000000000067805 */ /* 0x010fe2000001ff00 */
[----:B-----5:R-:W-:Y:S01]  /*19a0*/  CS2R R4, SRZ ;  /* 0x0000000000047805 */ /* 0x020fe2000001ff00 */
[----:B------:R-:W-:-:S04]  /*19b0*/  DEPBAR.LE SB0, 0x1 ;  /* 0x000080400000791a */ /* 0x000fc80000000000 */
[----:B------:R-:W-:Y:S06]  /*19c0*/  BAR.SYNC.DEFER_BLOCKING 0x0 ;  /* 0x0000000000007b1d */ /* 0x000fec0000010000 */
[----:B------:R-:W1:Y:S04]  /*19d0*/  LDSM.16.M88.4 R68, [R2] ;  /* 0x000000000244783b */ /* 0x000e680000000200 */
[----:B------:R-:W2:Y:S04]  /*19e0*/  LDSM.16.M88.4 R88, [R2+0xc00] ;  /* 0x000c00000258783b */ /* 0x000ea80000000200 */
[----:B------:R-:W3:Y:S04]  /*19f0*/  LDSM.16.M88.4 R92, [R2+0x1800] ;  /* 0x00180000025c783b */ /* 0x000ee80000000200 */
[----:B------:R4:W1:Y:S04]  /*1a00*/  LDSM.16.M88.4 R96, [R2+0x2400] ;  /* 0x002400000260783b */ /* 0x0008680000000200 */
[----:B------:R1:W1:Y:S04]  /*1a10*/  LDSM.16.M88.4 R72, [R0+0x3000] ;  /* 0x003000000048783b */ /* 0x0002680000000200 */
[----:B------:R1:W1:Y:S04]  /*1a20*/  LDSM.16.M88.4 R76, [R0+0x3c00] ;  /* 0x003c0000004c783b */ /* 0x0002680000000200 */
[----:B------:R1:W1:Y:S04]  /*1a30*/  LDSM.16.M88.4 R80, [R0+0x4800] ;  /* 0x004800000050783b */ /* 0x0002680000000200 */
[----:B------:R1:W1:Y:S01]  /*1a40*/  LDSM.16.M88.4 R84, [R0+0x5400] ;  /* 0x005400000054783b */ /* 0x0002620000000200 */
[----:B----4-:R-:W-:Y:S01]  /*1a50*/  CS2R R2, SRZ ;  /* 0x0000000000027805 */ /* 0x010fe2000001ff00 */
[----:B------:R-:W-:Y:S05]  /*1a60*/  @!P2 BRA `(.L_x_237) ;  /* 0x00000dd00000a947 */ /* 0x000fea0003800000 */
[----:B------:R-:W-:Y:S01]  /*1a70*/  IMAD.SHL.U32 R66, R136, 0x10, RZ ;  /* 0x0000001088427824 */ /* 0x000fe200078e00ff */
[----:B------:R-:W-:Y:S01]  /*1a80*/  ISETP.NE.AND P0, PT, R142, RZ, PT ;  /* 0x000000ff8e00720c */ /* 0x000fe20003f05270 */
[----:B-1----:R-:W-:Y:S01]  /*1a90*/  IMAD.SHL.U32 R0, R135, 0x10, RZ ;  /* 0x0000001087007824 */ /* 0x002fe200078e00ff */
[----:B------:R-:W-:Y:S01]  /*1aa0*/  CS2R R16, SRZ ;  /* 0x0000000000107805 */ /* 0x000fe2000001ff00 */
[----:B------:R-:W-:Y:S01]  /*1ab0*/  IMAD.MOV.U32 R137, RZ, RZ, 0x7 ;  /* 0x00000007ff897424 */ /* 0x000fe200078e00ff */
        /* <DEDUP_REMOVED lines=31> */
[----:B------:R-:W-:Y:S01]  /*1cb0*/  LOP3.LUT R66, R66, 0x20, RZ, 0x3c, !PT ;  /* 0x0000002042427812 */ /* 0x000fe200078e3cff */
[----:B------:R-:W-:Y:S01]  /*1cc0*/  IMAD R143, R137, c[0x0][0x1bc], RZ ;  /* 0x00006f00898f7a24 */ /* 0x000fe200078e02ff */
[----:B------:R-:W-:Y:S01]  /*1cd0*/  LOP3.LUT R0, R0, 0x20, RZ, 0x3c, !PT ;  /* 0x0000002000007812 */ /* 0x000fe200078e3cff */
[----:B------:R-:W-:Y:S01]  /*1ce0*/  ULEA UR5, UR5, 0x3000, 0x4 ;  /* 0x0000300005057891 */ /* 0x000fe2000f8e203f */
[----:B------:R-:W-:Y:S01]  /*1cf0*/  SEL R146, R146, RZ, P0 ;  /* 0x000000ff92927207 */ /* 0x000fe20000000000 */
[----:B------:R-:W-:Y:S01]  /*1d00*/  USHF.L.U32 UR4, UR15, 0x4, URZ ;  /* 0x000000040f047899 */ /* 0x000fe2000800063f */
[----:B------:R-:W-:Y:S01]  /*1d10*/  SEL R145, R145, RZ, P0 ;  /* 0x000000ff91917207 */ /* 0x000fe20000000000 */
[----:B------:R-:W-:-:S02]  /*1d20*/  UMOV UR13, URZ ;  /* 0x0000003f000d7c82 */ /* 0x000fc40008000000 */
[----:B------:R-:W-:Y:S02]  /*1d30*/  UMOV UR12, 0x100 ;  /* 0x00000100000c7882 */ /* 0x000fe40000000000 */
[----:B------:R-:W-:Y:S02]  /*1d40*/  UMOV UR11, 0x2 ;  /* 0x00000002000b7882 */ /* 0x000fe40000000000 */
[----:B------:R-:W-:Y:S02]  /*1d50*/  UMOV UR10, 0x100 ;  /* 0x00000100000a7882 */ /* 0x000fe40000000000 */
.L_x_238:
[C---:B--2---:R-:W-:Y:S01]  /*1d60*/  HMMA.16816.F16 R64, R68.reuse, R72, R64 ;  /* 0x000000484440723c */ /* 0x044fe20000000840 */
[----:B------:R-:W-:Y:S01]  /*1d70*/  LDSM.16.M88.4 R100, [R66+UR4] ;  /* 0x000000044264783b */ /* 0x000fe20008000200 */
[----:B------:R-:W-:Y:S02]  /*1d80*/  UIADD3 UR6, UR4, 0x80, URZ ;  /* 0x0000008004067890 */ /* 0x000fe4000fffe03f */
[----:B------:R-:W-:Y:S01]  /*1d90*/  LOP3.LUT P0, RZ, R145, 0x1, RZ, 0xc0, !PT ;  /* 0x0000000191ff7812 */ /* 0x000fe2000780c0ff */
[----:B------:R-:W-:Y:S01]  /*1da0*/  UIADD3 UR7, UR5, 0x80, URZ ;  /* 0x0000008005077890 */ /* 0x000fe2000fffe03f */
[----:B-1----:R-:W-:Y:S01]  /*1db0*/  IADD3 R147, R134, UR10, RZ ;  /* 0x0000000a86937c10 */ /* 0x002fe2000fffe0ff */
[----:B------:R-:W-:Y:S01]  /*1dc0*/  UIADD3 UR13, UR13, 0x1, URZ ;  /* 0x000000010d0d7890 */ /* 0x000fe2000fffe03f */
[C---:B------:R-:W-:Y:S01]  /*1dd0*/  HMMA.16816.F16 R62, R68.reuse, R74, R62 ;  /* 0x0000004a443e723c */ /* 0x040fe2000000083e */
[----:B------:R-:W1:Y:S01]  /*1de0*/  LDSM.16.M88.4 R104, [R0+UR5] ;  /* 0x000000050068783b */ /* 0x000e620008000200 */
[C---:B------:R-:W-:Y:S01]  /*1df0*/  LOP3.LUT P6, RZ, R146.reuse, 0x1, RZ, 0xc0, !PT ;  /* 0x0000000192ff7812 */ /* 0x040fe200078cc0ff */
[----:B------:R-:W-:Y:S01]  /*1e00*/  UISETP.NE.AND UP0, UPT, UR13, 0x3, UPT ;  /* 0x000000030d00788c */ /* 0x000fe2000bf05270 */
[C---:B------:R-:W-:Y:S01]  /*1e10*/  LOP3.LUT R150, R146.reuse, 0x8, RZ, 0xc0, !PT ;  /* 0x0000000892967812 */ /* 0x040fe200078ec0ff */
[----:B------:R-:W-:Y:S01]  /*1e20*/  UIADD3 UR11, UR11, 0x1, URZ ;  /* 0x000000010b0b7890 */ /* 0x000fe2000fffe03f */
[C---:B------:R-:W-:Y:S01]  /*1e30*/  LOP3.LUT R148, R146.reuse, 0x4, RZ, 0xc0, !PT ;  /* 0x0000000492947812 */ /* 0x040fe200078ec0ff */
[----:B------:R-:W-:Y:S01]  /*1e40*/  UIADD3 UR9, UR12, 0x80, URZ ;  /* 0x000000800c097890 */ /* 0x000fe2000fffe03f */
[C---:B------:R-:W-:Y:S01]  /*1e50*/  HMMA.16816.F16 R60, R68.reuse, R76, R60 ;  /* 0x0000004c443c723c */ /* 0x040fe2000000083c */
[----:B------:R-:W1:Y:S01]  /*1e60*/  LDSM.16.M88.4 R108, [R0+UR5+0xc00] ;  /* 0x000c0005006c783b */ /* 0x000e620008000200 */
[----:B------:R-:W-:Y:S02]  /*1e70*/  UISETP.NE.AND UP1, UPT, UR11, 0x3, UPT ;  /* 0x000000030b00788c */ /* 0x000fe4000bf25270 */
[----:B------:R-:W-:Y:S01]  /*1e80*/  SHF.R.U32.HI R148, RZ, 0x2, R148 ;  /* 0x00000002ff947819 */ /* 0x000fe20000011694 */
[----:B------:R-:W-:Y:S01]  /*1e90*/  UIADD3 UR8, UR10, 0x80, URZ ;  /* 0x000000800a087890 */ /* 0x000fe2000fffe03f */
[----:B------:R-:W-:Y:S01]  /*1ea0*/  LOP3.LUT R144, R146, 0x2, RZ, 0xc0, !PT ;  /* 0x0000000292907812 */ /* 0x000fe200078ec0ff */
[----:B------:R-:W-:Y:S01]  /*1eb0*/  @!UP0 UIADD3 UR6, UR4, -0x100, URZ ;  /* 0xffffff0004068890 */ /* 0x000fe2000fffe03f */
[C---:B------:R-:W-:Y:S01]  /*1ec0*/  HMMA.16816.F16 R58, R68.reuse, R78, R58 ;  /* 0x0000004e443a723c */ /* 0x040fe2000000083a */
[----:B------:R-:W1:Y:S01]  /*1ed0*/  LDSM.16.M88.4 R112, [R0+UR5+0x1800] ;  /* 0x001800050070783b */ /* 0x000e620008000200 */
[----:B------:R-:W-:Y:S01]  /*1ee0*/  ISETP.NE.U32.AND P4, PT, R148, RZ, PT ;  /* 0x000000ff9400720c */ /* 0x000fe20003f85070 */
[----:B------:R-:W-:Y:S01]  /*1ef0*/  @!UP0 UIADD3 UR7, UR5, -0x100, URZ ;  /* 0xffffff0005078890 */ /* 0x000fe2000fffe03f */
[----:B------:R-:W-:Y:S01]  /*1f00*/  LOP3.LUT R148, R146, 0x100, RZ, 0xc0, !PT ;  /* 0x0000010092947812 */ /* 0x000fe200078ec0ff */
[----:B------:R-:W-:Y:S01]  /*1f10*/  @!UP1 UIADD3 UR9, UR12, -0x100, URZ ;  /* 0xffffff000c099890 */ /* 0x000fe2000fffe03f */
[----:B------:R-:W-:Y:S01]  /*1f20*/  SHF.R.U32.HI R149, RZ, 0x1, R144 ;  /* 0x00000001ff957819 */ /* 0x000fe20000011690 */
[----:B------:R-:W-:Y:S01]  /*1f30*/  @!UP1 UIADD3 UR8, UR10, -0x100, URZ ;  /* 0xffffff000a089890 */ /* 0x000fe2000fffe03f */
[C---:B------:R-:W-:Y:S01]  /*1f40*/  HMMA.16816.F16 R56, R68.reuse, R80, R56 ;  /* 0x000000504438723c */ /* 0x040fe20000000838 */
[----:B------:R-:W1:Y:S01]  /*1f50*/  LDSM.16.M88.4 R116, [R0+UR5+0x2400] ;  /* 0x002400050074783b */ /* 0x000e620008000200 */
[----:B------:R-:W-:Y:S01]  /*1f60*/  ISETP.NE.U32.AND P5, PT, R149, RZ, PT ;  /* 0x000000ff9500720c */ /* 0x000fe20003fa5070 */
[----:B------:R-:W-:Y:S01]  /*1f70*/  @!UP1 UMOV UR11, URZ ;  /* 0x0000003f000b9c82 */ /* 0x000fe20008000000 */
[----:B------:R-:W-:Y:S01]  /*1f80*/  SHF.R.U32.HI R144, RZ, 0x3, R150 ;  /* 0x00000003ff907819 */ /* 0x000fe20000011696 */
[----:B------:R-:W-:Y:S01]  /*1f90*/  @!UP0 UMOV UR13, URZ ;  /* 0x0000003f000d8c82 */ /* 0x000fe20008000000 */
[----:B------:R-:W-:Y:S01]  /*1fa0*/  LOP3.LUT R149, R145, 0x2, RZ, 0xc0, !PT ;  /* 0x0000000291957812 */ /* 0x000fe200078ec0ff */
[----:B------:R-:W-:Y:S01]  /*1fb0*/  UMOV UR5, UR7 ;  /* 0x0000000700057c82 */ /* 0x000fe20008000000 */
[C---:B------:R-:W-:Y:S01]  /*1fc0*/  HMMA.16816.F16 R54, R68.reuse, R82, R54 ;  /* 0x000000524436723c */ /* 0x040fe20000000836 */
[----:B------:R-:W1:Y:S01]  /*1fd0*/  LDSM.16.M88.4 R120, [R66+UR4+0xc00] ;  /* 0x000c00044278783b */ /* 0x000e620008000200 */
[----:B------:R-:W-:Y:S02]  /*1fe0*/  ISETP.NE.U32.AND P3, PT, R144, RZ, PT ;  /* 0x000000ff9000720c */ /* 0x000fe40003f65070 */
[----:B------:R-:W-:Y:S02]  /*1ff0*/  SHF.R.U32.HI R149, RZ, 0x1, R149 ;  /* 0x00000001ff957819 */ /* 0x000fe40000011695 */
[C---:B------:R-:W-:Y:S02]  /*2000*/  LOP3.LUT R144, R146.reuse, 0x200, RZ, 0xc0, !PT ;  /* 0x0000020092907812 */ /* 0x040fe400078ec0ff */
[C---:B------:R-:W-:Y:S01]  /*2010*/  HMMA.16816.F16 R52, R68.reuse, R84, R52 ;  /* 0x000000544434723c */ /* 0x040fe20000000834 */
[----:B------:R-:W4:Y:S01]  /*2020*/  LDSM.16.M88.4 R124, [R66+UR4+0x1800] ;  /* 0x00180004427c783b */ /* 0x000f220008000200 */
[----:B------:R-:W-:Y:S02]  /*2030*/  ISETP.NE.U32.AND P2, PT, R149, RZ, PT ;  /* 0x000000ff9500720c */ /* 0x000fe40003f45070 */
[----:B------:R-:W-:Y:S02]  /*2040*/  SHF.R.U32.HI R144, RZ, 0x9, R144 ;  /* 0x00000009ff907819 */ /* 0x000fe40000011690 */
[----:B------:R-:W-:Y:S02]  /*2050*/  LOP3.LUT R152, R146, 0x400, RZ, 0xc0, !PT ;  /* 0x0000040092987812 */ /* 0x000fe400078ec0ff */
[-C--:B------:R-:W-:Y:S01]  /*2060*/  HMMA.16816.F16 R50, R68, R86.reuse, R50 ;  /* 0x000000564432723c */ /* 0x080fe20000000832 */
[----:B------:R-:W4:Y:S02]  /*2070*/  LDSM.16.M88.4 R128, [R66+UR4+0x2400] ;  /* 0x002400044280783b */ /* 0x000f240008000200 */
[----:B------:R-:W-:Y:S01]  /*2080*/  UMOV UR4, UR6 ;  /* 0x0000000600047c82 */ /* 0x000fe20008000000 */
[----:B------:R-:W-:Y:S04]  /*2090*/  SHF.R.U32.HI R152, RZ, 0xa, R152 ;  /* 0x0000000aff987819 */ /* 0x000fe80000011698 */
[C---:B--2---:R-:W-:Y:S01]  /*20a0*/  HMMA.16816.F16 R48, R88.reuse, R86, R48 ;  /* 0x000000565830723c */ /* 0x044fe20000000830 */
[----:B------:R-:W-:Y:S01]  /*20b0*/  @!PT LDS RZ, [RZ] ;  /* 0x00000000fffff984 */ /* 0x000fe20000000800 */
[----:B------:R-:W-:Y:S01]  /*20c0*/  @!PT LDS RZ, [RZ] ;  /* 0x00000000fffff984 */ /* 0x000fe20000000800 */
[----:B------:R-:W-:Y:S01]  /*20d0*/  @!PT LDS RZ, [RZ] ;  /* 0x00000000fffff984 */ /* 0x000fe20000000800 */
[----:B------:R2:W-:Y:S03]  /*20e0*/  @P0 LDGSTS.E.BYPASS.LTC128B.128 [R147], [R138.64] ;  /* 0x000000008a930fae */ /* 0x0005e6000b901d50 */
[----:B------:R-:W-:Y:S04]  /*20f0*/  IADD3 R150, P0, R140, c[0x0][0x1b8], RZ ;  /* 0x00006e008c967a10 */ /* 0x000fe80007f1e0ff */
[C---:B------:R-:W-:Y:S04]  /*2100*/  HMMA.16816.F16 R46, R88.reuse, R84, R46 ;  /* 0x00000054582e723c */ /* 0x040fe8000000082e */
[----:B------:R-:W-:Y:S04]  /*2110*/  IADD3.X R151, R141, c[0x0][0x1bc], RZ, P0, !PT ;  /* 0x00006f008d977a10 */ /* 0x000fe800007fe4ff */
[C---:B------:R-:W-:Y:S08]  /*2120*/  HMMA.16816.F16 R44, R88.reuse, R82, R44 ;  /* 0x00000052582c723c */ /* 0x040ff0000000082c */
[C---:B------:R-:W-:Y:S04]  /*2130*/  HMMA.16816.F16 R42, R88.reuse, R80, R42 ;  /* 0x00000050582a723c */ /* 0x040fe8000000082a */
[----:B--2---:R-:W-:Y:S02]  /*2140*/  SHF.R.U32.HI R147, RZ, 0x8, R148 ;  /* 0x00000008ff937819 */ /* 0x004fe40000011694 */
[----:B------:R-:W-:Y:S02]  /*2150*/  IADD3 R148, P0, R150, c[0x0][0x1b8], RZ ;  /* 0x00006e0096947a10 */ /* 0x000fe40007f1e0ff */
[C---:B------:R-:W-:Y:S02]  /*2160*/  HMMA.16816.F16 R40, R88.reuse, R78, R40 ;  /* 0x0000004e5828723c */ /* 0x040fe40000000828 */
[----:B------:R-:W-:Y:S02]  /*2170*/  ISETP.NE.U32.AND P1, PT, R147, RZ, PT ;  /* 0x000000ff9300720c */ /* 0x000fe40003f25070 */
[----:B------:R-:W-:Y:S02]  /*2180*/  IADD3 R147, R132, UR12, RZ ;  /* 0x0000000c84937c10 */ /* 0x000fe4000fffe0ff */
[----:B------:R-:W-:Y:S02]  /*2190*/  IADD3.X R149, R151, c[0x0][0x1bc], RZ, P0, !PT ;  /* 0x00006f0097957a10 */ /* 0x000fe400007fe4ff */
[C---:B------:R-:W-:Y:S01]  /*21a0*/  HMMA.16816.F16 R38, R88.reuse, R76, R38 ;  /* 0x0000004c5826723c */ /* 0x040fe20000000826 */
[----:B------:R2:W-:Y:S01]  /*21b0*/  @P6 LDGSTS.E.BYPASS.LTC128B.128 [R147+0x3000], [R140.64] ;  /* 0x030000008c936fae */ /* 0x0005e2000b901d50 */
[----:B------:R-:W-:Y:S02]  /*21c0*/  ISETP.NE.U32.AND P0, PT, R144, RZ, PT ;  /* 0x000000ff9000720c */ /* 0x000fe40003f05070 */
[----:B------:R-:W-:Y:S01]  /*21d0*/  IADD3 R144, R67, UR12, RZ ;  /* 0x0000000c43907c10 */ /* 0x000fe2000fffe0ff */
[----:B------:R-:W-:Y:S01]  /*21e0*/  UMOV UR12, UR9 ;  /* 0x00000009000c7c82 */ /* 0x000fe20008000000 */
[----:B------:R-:W-:Y:S02]  /*21f0*/  ISETP.NE.U32.AND P6, PT, R152, RZ, PT ;  /* 0x000000ff9800720c */ /* 0x000fe40003fc5070 */
[C---:B------:R-:W-:Y:S01]  /*2200*/  HMMA.16816.F16 R36, R88.reuse, R74, R36 ;  /* 0x0000004a5824723c */ /* 0x040fe20000000824 */
[----:B------:R5:W-:Y:S03]  /*2210*/  @P5 LDGSTS.E.BYPASS.LTC128B.128 [R144+0x3000], [R150.64] ;  /* 0x0300000096905fae */ /* 0x000be6000b901d50 */
[----:B------:R-:W-:Y:S02]  /*2220*/  IADD3 R154, P5, R148, c[0x0][0x1b8], RZ ;  /* 0x00006e00949a7a10 */ /* 0x000fe40007fbe0ff */
[----:B------:R-:W-:Y:S02]  /*2230*/  LOP3.LUT R152, R146, 0x800, RZ, 0xc0, !PT ;  /* 0x0000080092987812 */ /* 0x000fe400078ec0ff */
[-C--:B------:R-:W-:Y:S01]  /*2240*/  HMMA.16816.F16 R34, R88, R72.reuse, R34 ;  /* 0x000000485822723c */ /* 0x080fe20000000822 */
[----:B---3--:R3:W-:Y:S03]  /*2250*/  @P4 LDGSTS.E.BYPASS.LTC128B.128 [R147+0x3c00], [R148.64] ;  /* 0x03c0000094934fae */ /* 0x0087e6000b901d50 */
[----:B------:R-:W-:Y:S02]  /*2260*/  IADD3.X R155, R149, c[0x0][0x1bc], RZ, P5, !PT ;  /* 0x00006f00959b7a10 */ /* 0x000fe40002ffe4ff */
[----:B------:R-:W-:Y:S02]  /*2270*/  IADD3 R138, P4, R138, c[0x0][0x188], RZ ;  /* 0x000062008a8a7a10 */ /* 0x000fe40007f9e0ff */
[C---:B------:R-:W-:Y:S01]  /*2280*/  HMMA.16816.F16 R32, R92.reuse, R72, R32 ;  /* 0x000000485c20723c */ /* 0x040fe20000000820 */
[----:B------:R1:W-:Y:S03]  /*2290*/  @P3 LDGSTS.E.BYPASS.LTC128B.128 [R144+0x3c00], [R154.64] ;  /* 0x03c000009a903fae */ /* 0x0003e6000b901d50 */
[----:B------:R-:W-:Y:S01]  /*22a0*/  IADD3.X R139, R139, c[0x0][0x18c], RZ, P4, !PT ;  /* 0x000063008b8b7a10 */ /* 0x000fe200027fe4ff */
[----:B--2---:R-:W-:Y:S01]  /*22b0*/  IMAD.WIDE.U32 R140, R137, c[0x0][0x1b8], R140 ;  /* 0x00006e00898c7a25 */ /* 0x004fe200078e008c */
[----:B------:R-:W-:Y:S02]  /*22c0*/  IADD3 R156, P3, R154, c[0x0][0x1b8], RZ ;  /* 0x00006e009a9c7a10 */ /* 0x000fe40007f7e0ff */
[C---:B------:R-:W-:Y:S04]  /*22d0*/  HMMA.16816.F16 R30, R92.reuse, R74, R30 ;  /* 0x0000004a5c1e723c */ /* 0x040fe8000000081e */
[----:B-----5:R-:W-:Y:S01]  /*22e0*/  IADD3 R151, R133, UR10, RZ ;  /* 0x0000000a85977c10 */ /* 0x020fe2000fffe0ff */
[----:B------:R-:W-:Y:S01]  /*22f0*/  UMOV UR10, UR8 ;  /* 0x00000008000a7c82 */ /* 0x000fe20008000000 */
[----:B------:R-:W-:Y:S02]  /*2300*/  IADD3.X R157, R155, c[0x0][0x1bc], RZ, P3, !PT ;  /* 0x00006f009b9d7a10 */ /* 0x000fe40001ffe4ff */
[C---:B------:R-:W-:Y:S01]  /*2310*/  HMMA.16816.F16 R28, R92.reuse, R76, R28 ;  /* 0x0000004c5c1c723c */ /* 0x040fe2000000081c */
[----:B------:R2:W-:Y:S03]  /*2320*/  @P2 LDGSTS.E.BYPASS.LTC128B.128 [R151], [R138.64] ;  /* 0x000000008a972fae */ /* 0x0005e6000b901d50 */
[----:B---3--:R-:W-:Y:S02]  /*2330*/  IADD3 R148, P3, R156, c[0x0][0x1b8], RZ ;  /* 0x00006e009c947a10 */ /* 0x008fe40007f7e0ff */
[----:B------:R-:W-:Y:S02]  /*2340*/  SHF.R.U32.HI R152, RZ, 0xb, R152 ;  /* 0x0000000bff987819 */ /* 0x000fe40000011698 */
[C---:B------:R-:W-:Y:S01]  /*2350*/  HMMA.16816.F16 R26, R92.reuse, R78, R26 ;  /* 0x0000004e5c1a723c */ /* 0x040fe2000000081a */
[----:B------:R3:W-:Y:S01]  /*2360*/  @P1 LDGSTS.E.BYPASS.LTC128B.128 [R147+0x4800], [R156.64] ;  /* 0x048000009c931fae */ /* 0x0007e2000b901d50 */
[----:B------:R-:W-:Y:S02]  /*2370*/  ISETP.NE.U32.AND P5, PT, R152, RZ, PT ;  /* 0x000000ff9800720c */ /* 0x000fe40003fa5070 */
[----:B------:R-:W-:Y:S02]  /*2380*/  IADD3.X R149, R157, c[0x0][0x1bc], RZ, P3, !PT ;  /* 0x00006f009d957a10 */ /* 0x000fe40001ffe4ff */
[----:B------:R-:W-:Y:S02]  /*2390*/  IADD3 R152, P2, R148, c[0x0][0x1b8], RZ ;  /* 0x00006e0094987a10 */ /* 0x000fe40007f5e0ff */
[C---:B------:R-:W-:Y:S01]  /*23a0*/  HMMA.16816.F16 R24, R92.reuse, R80, R24 ;  /* 0x000000505c18723c */ /* 0x040fe20000000818 */
[----:B------:R5:W-:Y:S03]  /*23b0*/  @P0 LDGSTS.E.BYPASS.LTC128B.128 [R144+0x4800], [R148.64] ;  /* 0x0480000094900fae */ /* 0x000be6000b901d50 */
[----:B------:R-:W-:Y:S02]  /*23c0*/  IADD3.X R153, R149, c[0x0][0x1bc], RZ, P2, !PT ;  /* 0x00006f0095997a10 */ /* 0x000fe400017fe4ff */
[----:B-1----:R-:W-:Y:S02]  /*23d0*/  IADD3 R154, P1, R152, c[0x0][0x1b8], RZ ;  /* 0x00006e00989a7a10 */ /* 0x002fe40007f3e0ff */
[C---:B------:R-:W-:Y:S01]  /*23e0*/  HMMA.16816.F16 R22, R92.reuse, R82, R22 ;  /* 0x000000525c16723c */ /* 0x040fe20000000816 */
[----:B------:R3:W-:Y:S03]  /*23f0*/  @P6 LDGSTS.E.BYPASS.LTC128B.128 [R147+0x5400], [R152.64] ;  /* 0x0540000098936fae */ /* 0x0007e6000b901d50 */
[----:B------:R-:W-:Y:S02]  /*2400*/  IADD3.X R155, R153, c[0x0][0x1bc], RZ, P1, !PT ;  /* 0x00006f00999b7a10 */ /* 0x000fe40000ffe4ff */
[----:B------:R-:W-:Y:S02]  /*2410*/  IADD3 R140, P0, R140, c[0x0][0x1c0], RZ ;  /* 0x000070008c8c7a10 */ /* 0x000fe40007f1e0ff */
[C---:B------:R-:W-:Y:S01]  /*2420*/  HMMA.16816.F16 R20, R92.reuse, R84, R20 ;  /* 0x000000545c14723c */ /* 0x040fe20000000814 */
[----:B--2---:R2:W-:Y:S03]  /*2430*/  @P5 LDGSTS.E.BYPASS.LTC128B.128 [R144+0x5400], [R154.64] ;  /* 0x054000009a905fae */ /* 0x0045e6000b901d50 */
[----:B------:R-:W-:Y:S02]  /*2440*/  IADD3.X R141, R141, c[0x0][0x1c4], R143, P0, !PT ;  /* 0x000071008d8d7a10 */ /* 0x000fe400007fe48f */
[----:B------:R-:W-:Y:S02]  /*2450*/  IADD3 R138, P0, R138, c[0x0][0x190], RZ ;  /* 0x000064008a8a7a10 */ /* 0x000fe40007f1e0ff */
[-C--:B------:R-:W-:Y:S01]  /*2460*/  HMMA.16816.F16 R18, R92, R86.reuse, R18 ;  /* 0x000000565c12723c */ /* 0x080fe20000000812 */
[----:B------:R-:W0:Y:S03]  /*2470*/  LDGDEPBAR ;  /* 0x00000000000079af */ /* 0x000e260000000000 */
[----:B-----5:R-:W-:Y:S02]  /*2480*/  LEA R148, R136, UR6, 0x4 ;  /* 0x0000000688947c11 */ /* 0x020fe4000f8e20ff */
[----:B------:R-:W-:Y:S02]  /*2490*/  IADD3.X R139, R139, c[0x0][0x194], RZ, P0, !PT ;  /* 0x000065008b8b7a10 */ /* 0x000fe400007fe4ff */
[C---:B------:R-:W-:Y:S03]  /*24a0*/  HMMA.16816.F16 R16, R96.reuse, R86, R16 ;  /* 0x000000566010723c */ /* 0x040fe60000000810 */
[C---:B------:R-:W-:Y:S02]  /*24b0*/  ISETP.GT.AND P0, PT, R142.reuse, -0x1, PT ;  /* 0xffffffff8e00780c */ /* 0x040fe40003f04270 */
[----:B---3--:R-:W-:Y:S03]  /*24c0*/  LEA R147, R135, UR7, 0x4 ;  /* 0x0000000787937c11 */ /* 0x008fe6000f8e20ff */
[C---:B------:R-:W-:Y:S04]  /*24d0*/  HMMA.16816.F16 R14, R96.reuse, R84, R14 ;  /* 0x00000054600e723c */ /* 0x040fe8000000080e */
[----:B--2---:R-:W-:Y:S04]  /*24e0*/  IADD3 R144, R142, -0x1, RZ ;  /* 0xffffffff8e907810 */ /* 0x004fe80007ffe0ff */
[C---:B------:R-:W-:Y:S01]  /*24f0*/  HMMA.16816.F16 R12, R96.reuse, R82, R12 ;  /* 0x00000052600c723c */ /* 0x040fe2000000080c */
[----:B------:R-:W-:Y:S04]  /*2500*/  DEPBAR.LE SB0, 0x1 ;  /* 0x000080400000791a */ /* 0x000fe80000000000 */
[----:B------:R-:W-:Y:S01]  /*2510*/  BAR.SYNC.DEFER_BLOCKING 0x0 ;  /* 0x0000000000007b1d */ /* 0x000fe20000010000 */
[----:B------:R-:W-:Y:S01]  /*2520*/  ISETP.NE.AND P1, PT, R144, RZ, PT ;  /* 0x000000ff9000720c */ /* 0x000fe20003f25270 */
[----:B------:R-:W-:Y:S01]  /*2530*/  IMAD.MOV.U32 R142, RZ, RZ, R144 ;  /* 0x000000ffff8e7224 */ /* 0x000fe200078e0090 */
[C---:B------:R-:W-:Y:S04]  /*2540*/  HMMA.16816.F16 R10, R96.reuse, R80, R10 ;  /* 0x00000050600a723c */ /* 0x040fe8000000080a */
[----:B------:R-:W-:Y:S02]  /*2550*/  SEL R145, R145, RZ, P1 ;  /* 0x000000ff91917207 */ /* 0x000fe40000800000 */
[----:B------:R-:W-:Y:S02]  /*2560*/  SEL R146, R146, RZ, P1 ;  /* 0x000000ff92927207 */ /* 0x000fe40000800000 */
[C---:B------:R-:W-:Y:S08]  /*2570*/  HMMA.16816.F16 R8, R96.reuse, R78, R8 ;  /* 0x0000004e6008723c */ /* 0x040ff00000000808 */
[C---:B------:R-:W-:Y:S08]  /*2580*/  HMMA.16816.F16 R6, R96.reuse, R76, R6 ;  /* 0x0000004c6006723c */ /* 0x040ff00000000806 */
[C---:B------:R-:W-:Y:S08]  /*2590*/  HMMA.16816.F16 R4, R96.reuse, R74, R4 ;  /* 0x0000004a6004723c */ /* 0x040ff00000000804 */
[----:B------:R-:W-:-:S08]  /*25a0*/  HMMA.16816.F16 R2, R96, R72, R2 ;  /* 0x000000486002723c */ /* 0x000fd00000000802 */
[C---:B------:R-:W-:Y:S08]  /*25b0*/  HMMA.16816.F16 R64, R100.reuse, R104, R64 ;  /* 0x000000686440723c */ /* 0x040ff00000000840 */
[C---:B------:R-:W-:Y:S08]  /*25c0*/  HMMA.16816.F16 R62, R100.reuse, R106, R62 ;  /* 0x0000006a643e723c */ /* 0x040ff0000000083e */
[C---:B------:R-:W-:Y:S08]  /*25d0*/  HMMA.16816.F16 R60, R100.reuse, R108, R60 ;  /* 0x0000006c643c723c */ /* 0x040ff0000000083c */
[C---:B------:R-:W-:Y:S08]  /*25e0*/  HMMA.16816.F16 R58, R100.reuse, R110, R58 ;  /* 0x0000006e643a723c */ /* 0x040ff0000000083a */
[C---:B------:R-:W-:Y:S08]  /*25f0*/  HMMA.16816.F16 R56, R100.reuse, R112, R56 ;  /* 0x000000706438723c */ /* 0x040ff00000000838 */
[C---:B------:R-:W-:Y:S08]  /*2600*/  HMMA.16816.F16 R54, R100.reuse, R114, R54 ;  /* 0x000000726436723c */ /* 0x040ff00000000836 */
[C---:B------:R-:W-:Y:S08]  /*2610*/  HMMA.16816.F16 R52, R100.reuse, R116, R52 ;  /* 0x000000746434723c */ /* 0x040ff00000000834 */
[-C--:B------:R-:W-:Y:S08]  /*2620*/  HMMA.16816.F16 R50, R100, R118.reuse, R50 ;  /* 0x000000766432723c */ /* 0x080ff00000000832 */
[C---:B------:R-:W-:Y:S08]  /*2630*/  HMMA.16816.F16 R48, R120.reuse, R118, R48 ;  /* 0x000000767830723c */ /* 0x040ff00000000830 */
[C---:B------:R-:W-:Y:S08]  /*2640*/  HMMA.16816.F16 R46, R120.reuse, R116, R46 ;  /* 0x00000074782e723c */ /* 0x040ff0000000082e */
[C---:B------:R-:W-:Y:S08]  /*2650*/  HMMA.16816.F16 R44, R120.reuse, R114, R44 ;  /* 0x00000072782c723c */ /* 0x040ff0000000082c */
[C---:B------:R-:W-:Y:S08]  /*2660*/  HMMA.16816.F16 R42, R120.reuse, R112, R42 ;  /* 0x00000070782a723c */ /* 0x040ff0000000082a */
[C---:B------:R-:W-:Y:S08]  /*2670*/  HMMA.16816.F16 R40, R120.reuse, R110, R40 ;  /* 0x0000006e7828723c */ /* 0x040ff00000000828 */
[C---:B------:R-:W-:Y:S08]  /*2680*/  HMMA.16816.F16 R38, R120.reuse, R108, R38 ;  /* 0x0000006c7826723c */ /* 0x040ff00000000826 */
[C---:B------:R-:W-:Y:S08]  /*2690*/  HMMA.16816.F16 R36, R120.reuse, R106, R36 ;  /* 0x0000006a7824723c */ /* 0x040ff00000000824 */
[-C--:B------:R-:W-:Y:S01]  /*26a0*/  HMMA.16816.F16 R34, R120, R104.reuse, R34 ;  /* 0x000000687822723c */ /* 0x080fe20000000822 */
[----:B------:R1:W2:Y:S07]  /*26b0*/  LDSM.16.M88.4 R68, [R148] ;  /* 0x000000009444783b */ /* 0x0002ae0000000200 */
[C---:B----4-:R-:W-:Y:S01]  /*26c0*/  HMMA.16816.F16 R32, R124.reuse, R104, R32 ;  /* 0x000000687c20723c */ /* 0x050fe20000000820 */
[----:B------:R1:W2:Y:S07]  /*26d0*/  LDSM.16.M88.4 R88, [R148+0xc00] ;  /* 0x000c00009458783b */ /* 0x0002ae0000000200 */
[C---:B------:R-:W-:Y:S01]  /*26e0*/  HMMA.16816.F16 R30, R124.reuse, R106, R30 ;  /* 0x0000006a7c1e723c */ /* 0x040fe2000000081e */
[----:B------:R1:W2:Y:S07]  /*26f0*/  LDSM.16.M88.4 R92, [R148+0x1800] ;  /* 0x00180000945c783b */ /* 0x0002ae0000000200 */
[C---:B------:R-:W-:Y:S01]  /*2700*/  HMMA.16816.F16 R28, R124.reuse, R108, R28 ;  /* 0x0000006c7c1c723c */ /* 0x040fe2000000081c */
[----:B------:R1:W2:Y:S07]  /*2710*/  LDSM.16.M88.4 R96, [R148+0x2400] ;  /* 0x002400009460783b */ /* 0x0002ae0000000200 */
[C---:B------:R-:W-:Y:S01]  /*2720*/  HMMA.16816.F16 R26, R124.reuse, R110, R26 ;  /* 0x0000006e7c1a723c */ /* 0x040fe2000000081a */
[----:B------:R1:W2:Y:S07]  /*2730*/  LDSM.16.M88.4 R72, [R147] ;  /* 0x000000009348783b */ /* 0x0002ae0000000200 */
[C---:B------:R-:W-:Y:S01]  /*2740*/  HMMA.16816.F16 R24, R124.reuse, R112, R24 ;  /* 0x000000707c18723c */ /* 0x040fe20000000818 */
[----:B------:R1:W2:Y:S07]  /*2750*/  LDSM.16.M88.4 R76, [R147+0xc00] ;  /* 0x000c0000934c783b */ /* 0x0002ae0000000200 */
[C---:B------:R-:W-:Y:S01]  /*2760*/  HMMA.16816.F16 R22, R124.reuse, R114, R22 ;  /* 0x000000727c16723c */ /* 0x040fe20000000816 */
[----:B------:R1:W2:Y:S07]  /*2770*/  LDSM.16.M88.4 R80, [R147+0x1800] ;  /* 0x001800009350783b */ /* 0x0002ae0000000200 */
[C---:B------:R-:W-:Y:S01]  /*2780*/  HMMA.16816.F16 R20, R124.reuse, R116, R20 ;  /* 0x000000747c14723c */ /* 0x040fe20000000814 */
[----:B------:R1:W2:Y:S07]  /*2790*/  LDSM.16.M88.4 R84, [R147+0x2400] ;  /* 0x002400009354783b */ /* 0x0002ae0000000200 */
        /* <DEDUP_REMOVED lines=9> */
[----:B------:R-:W-:-:S10]  /*2830*/  @P0 BRA `(.L_x_238) ;  /* 0xfffff52000000947 */ /* 0x000fd4000383ffff */
.L_x_237:
[----:B-12---:R-:W1:Y:S01]  /*2840*/  S2R R76, SR_TID.X ;  /* 0x00000000004c7919 */ /* 0x006e620000002100 */
[----:B------:R-:W2:Y:S01]  /*2850*/  S2UR UR6, SR_CTAID.Y ;  /* 0x00000000000679c3 */ /* 0x000ea20000002600 */
[----:B------:R-:W-:Y:S01]  /*2860*/  ULDC UR4, c[0x0][0x178] ;  /* 0x00005e0000047ab9 */ /* 0x000fe20000000800 */
[----:B------:R-:W-:Y:S01]  /*2870*/  ISETP.NE.U32.AND P0, PT, RZ, c[0x0][0x288], PT ;  /* 0x0000a200ff007a0c */ /* 0x000fe20003f05070 */
[----:B------:R-:W4:Y:S01]  /*2880*/  S2R R0, SR_CTAID.X ;  /* 0x0000000000007919 */ /* 0x000f220000002500 */
[----:B------:R-:W-:Y:S01]  /*2890*/  UMOV UR5, 0xffffffff ;  /* 0xffffffff00057882 */ /* 0x000fe20000000000 */
[----:B------:R-:W-:Y:S01]  /*28a0*/  ISETP.NE.U32.AND P6, PT, RZ, c[0x0][0x220], PT ;  /* 0x00008800ff007a0c */ /* 0x000fe20003fc5070 */
[----:B------:R-:W-:Y:S01]  /*28b0*/  USHF.L.U32 UR5, UR5, UR4, URZ ;  /* 0x0000000405057299 */ /* 0x000fe2000800063f */
[----:B------:R-:W0:Y:S01]  /*28c0*/  LDGDEPBAR ;  /* 0x00000000000079af */ /* 0x000e220000000000 */
[----:B------:R-:W-:-:S02]  /*28d0*/  ISETP.NE.AND.EX P0, PT, RZ, c[0x0][0x28c], PT, P0 ;  /* 0x0000a300ff007a0c */ /* 0x000fc40003f05300 */
[----:B------:R-:W-:Y:S01]  /*28e0*/  ISETP.NE.AND.EX P6, PT, RZ, c[0x0][0x224], PT, P6 ;  /* 0x00008900ff007a0c */ /* 0x000fe20003fc5360 */
[----:B------:R-:W0:Y:S10]  /*28f0*/  LDGDEPBAR ;  /* 0x00000000000079af */ /* 0x000e340000000000 */
[----:B------:R-:W-:Y:S01]  /*2900*/  @P0 IMAD.MOV.U32 R84, RZ, RZ, c[0x0][0x288] ;  /* 0x0000a200ff540624 */ /* 0x000fe200078e00ff */
[----:B-1----:R-:W-:Y:S01]  /*2910*/  SHF.R.S32.HI R69, RZ, 0x1f, R76 ;  /* 0x0000001fff457819 */ /* 0x002fe2000001144c */
[----:B--2---:R-:W-:Y:S01]  /*2920*/  USHF.L.U32 UR6, UR6, UR4, URZ ;  /* 0x0000000406067299 */ /* 0x004fe2000800063f */
[----:B------:R-:W-:-:S02]  /*2930*/  @P0 IMAD.MOV.U32 R85, RZ, RZ, c[0x0][0x28c] ;  /* 0x0000a300ff550624 */ /* 0x000fc400078e00ff */
[CC--:B------:R-:W-:Y:S02]  /*2940*/  LEA.HI R67, R69.reuse, R76.reuse, RZ, 0x5 ;  /* 0x0000004c45437211 */ /* 0x0c0fe400078f28ff */
[----:B------:R-:W-:Y:S02]  /*2950*/  LEA.HI R78, R69, R76, RZ, 0x7 ;  /* 0x0000004c454e7211 */ /* 0x000fe400078f38ff */
[----:B------:R-:W-:Y:S02]  /*2960*/  LOP3.LUT R71, R67, 0xffffffe0, RZ, 0xc0, !PT ;  /* 0xffffffe043477812 */ /* 0x000fe400078ec0ff */
[----:B------:R-:W-:Y:S02]  /*2970*/  SHF.R.S32.HI R67, RZ, 0x5, R67 ;  /* 0x00000005ff437819 */ /* 0x000fe40000011443 */
[----:B------:R-:W-:Y:S01]  /*2980*/  SHF.R.S32.HI R78, RZ, 0x7, R78 ;  /* 0x00000007ff4e7819 */ /* 0x000fe2000001144e */
[----:B------:R-:W-:Y:S01]  /*2990*/  IMAD.IADD R66, R76, 0x1, -R71 ;  /* 0x000000014c427824 */ /* 0x000fe200078e0a47 */
[----:B------:R-:W-:Y:S01]  /*29a0*/  SHF.R.S32.HI R70, RZ, 0x1f, R67 ;  /* 0x0000001fff467819 */ /* 0x000fe20000011443 */
[----:B------:R-:W-:-:S04]  /*29b0*/  DEPBAR.LE SB0, 0x0 ;  /* 0x000080000000791a */ /* 0x000fc80000000000 */
[----:B------:R-:W-:Y:S01]  /*29c0*/  SHF.R.S32.HI R71, RZ, 0x1f, R66 ;  /* 0x0000001fff477819 */ /* 0x000fe20000011442 */
[----:B------:R-:W-:Y:S01]  /*29d0*/  IMAD.SHL.U32 R69, R78, 0x40, RZ ;  /* 0x000000404e457824 */ /* 0x000fe200078e00ff */
[----:B----4-:R-:W-:Y:S01]  /*29e0*/  LOP3.LUT R87, R0, UR5, RZ, 0x30, !PT ;  /* 0x0000000500577c12 */ /* 0x010fe2000f8e30ff */
[----:B------:R-:W-:Y:S01]  /*29f0*/  BAR.SYNC.DEFER_BLOCKING 0x0 ;  /* 0x0000000000007b1d */ /* 0x000fe20000010000 */
[----:B------:R-:W-:Y:S02]  /*2a00*/  LEA.HI R68, R71, R66, RZ, 0x4 ;  /* 0x0000004247447211 */ /* 0x000fe400078f20ff */
[----:B------:R-:W-:Y:S02]  /*2a10*/  LEA.HI R70, R70, R67, RZ, 0x2 ;  /* 0x0000004346467211 */ /* 0x000fe400078f10ff */
[----:B------:R-:W-:Y:S01]  /*2a20*/  LOP3.LUT R71, R68, 0xfffffff0, RZ, 0xc0, !PT ;  /* 0xfffffff044477812 */ /* 0x000fe200078ec0ff */
[----:B------:R-:W-:Y:S01]  /*2a30*/  CS2R R72, SRZ ;  /* 0x0000000000487805 */ /* 0x000fe2000001ff00 */
[----:B------:R-:W-:Y:S01]  /*2a40*/  IADD3 R87, R87, UR6, RZ ;  /* 0x0000000657577c10 */ /* 0x000fe2000fffe0ff */
[----:B------:R-:W-:Y:S01]  /*2a50*/  CS2R R74, SRZ ;  /* 0x00000000004a7805 */ /* 0x000fe2000001ff00 */
[----:B------:R-:W-:Y:S01]  /*2a60*/  LOP3.LUT R70, R70, 0x7ffffffc, RZ, 0xc0, !PT ;  /* 0x7ffffffc46467812 */ /* 0x000fe200078ec0ff */
[----:B------:R-:W-:Y:S01]  /*2a70*/  IMAD.IADD R66, R66, 0x1, -R71 ;  /* 0x0000000142427824 */ /* 0x000fe200078e0a47 */
[----:B------:R-:W-:Y:S01]  /*2a80*/  LEA.HI.SX32 R77, R68, R69, 0x1c ;  /* 0x00000045444d7211 */ /* 0x000fe200078fe2ff */
[----:B------:R-:W-:Y:S01]  /*2a90*/  UIMAD UR14, UR15, 0x88, UR14 ;  /* 0x000000880f0e78a4 */ /* 0x000fe2000f8e020e */
[----:B------:R-:W-:Y:S01]  /*2aa0*/  SHF.R.S32.HI R0, RZ, c[0x0][0x178], R0 ;  /* 0x00005e00ff007a19 */ /* 0x000fe20000011400 */
[----:B------:R-:W-:Y:S01]  /*2ab0*/  IMAD R87, R87, 0x20, R66 ;  /* 0x0000002057577824 */ /* 0x000fe200078e0242 */
[----:B------:R-:W-:Y:S01]  /*2ac0*/  ISETP.NE.U32.AND P4, PT, RZ, c[0x0][0x270], PT ;  /* 0x00009c00ff007a0c */ /* 0x000fe20003f85070 */
[----:B------:R-:W-:Y:S01]  /*2ad0*/  IMAD.IADD R70, R67, 0x1, -R70 ;  /* 0x0000000143467824 */ /* 0x000fe200078e0a46 */
[----:B------:R-:W-:Y:S01]  /*2ae0*/  ULDC.64 UR4, c[0x0][0x200] ;  /* 0x0000800000047ab9 */ /* 0x000fe20000000a00 */
[----:B------:R-:W-:-:S02]  /*2af0*/  IMAD.SHL.U32 R87, R87, 0x8, RZ ;  /* 0x0000000857577824 */ /* 0x000fc400078e00ff */
[----:B------:R-:W-:Y:S02]  /*2b00*/  IMAD R77, R70, 0x2, R77 ;  /* 0x00000002464d7824 */ /* 0x000fe400078e024d */
[----:B------:R-:W-:Y:S01]  /*2b10*/  IMAD.WIDE R68, R87, 0x2, RZ ;  /* 0x0000000257447825 */ /* 0x000fe200078e02ff */
[----:B------:R1:W2:Y:S03]  /*2b20*/  @P0 LDG.E.U16 R84, [R84.64] ;  /* 0x0000001054540981 */ /* 0x0002a6000c1e1500 */
[----:B------:R-:W-:Y:S01]  /*2b30*/  IMAD R67, R0, 0x40, R77 ;  /* 0x0000004000437824 */ /* 0x000fe200078e024d */
[----:B------:R-:W-:Y:S02]  /*2b40*/  LOP3.LUT R88, R68, 0xfffffff0, RZ, 0xc0, !PT ;  /* 0xfffffff044587812 */ /* 0x000fe400078ec0ff */
[----:B------:R-:W-:Y:S02]  /*2b50*/  LOP3.LUT R89, R69, 0x1fffffff, RZ, 0xc0, !PT ;  /* 0x1fffffff45597812 */ /* 0x000fe400078ec0ff */
[----:B------:R-:W-:-:S02]  /*2b60*/  SHF.R.S32.HI R86, RZ, 0x1f, R67 ;  /* 0x0000001fff567819 */ /* 0x000fc40000011443 */
[----:B------:R-:W-:Y:S01]  /*2b70*/  ISETP.LT.AND P5, PT, R87, c[0x0][0x164], P6 ;  /* 0x0000590057007a0c */ /* 0x000fe200037a1270 */
[----:B------:R-:W-:-:S03]  /*2b80*/  IMAD.WIDE.U32 R68, R67, c[0x0][0x1e0], R88 ;  /* 0x0000780043447a25 */ /* 0x000fc600078e0058 */
[----:B------:R-:W-:Y:S01]  /*2b90*/  ISETP.LT.AND P1, PT, R67, c[0x0][0x160], P5 ;  /* 0x0000580043007a0c */ /* 0x000fe20002f21270 */
[----:B------:R-:W-:Y:S01]  /*2ba0*/  IMAD R0, R86, c[0x0][0x1e0], RZ ;  /* 0x0000780056007a24 */ /* 0x000fe200078e02ff */
[----:B------:R-:W-:-:S03]  /*2bb0*/  IADD3 R90, P2, R68, c[0x0][0x220], RZ ;  /* 0x00008800445a7a10 */ /* 0x000fc60007f5e0ff */
[----:B------:R-:W-:-:S05]  /*2bc0*/  IMAD R0, R67, c[0x0][0x1e4], R0 ;  /* 0x0000790043007a24 */ /* 0x000fca00078e0200 */
[----:B------:R-:W-:Y:S02]  /*2bd0*/  IADD3.X R91, R69, c[0x0][0x224], R0, P2, !PT ;  /* 0x00008900455b7a10 */ /* 0x000fe400017fe400 */
[----:B-1----:R-:W-:-:S03]  /*2be0*/  IADD3 R85, R87, 0x80, RZ ;  /* 0x0000008057557810 */ /* 0x002fc60007ffe0ff */
[----:B------:R-:W2:Y:S01]  /*2bf0*/  @P1 LDG.E.LTC128B.128 R72, [R90.64] ;  /* 0x000000105a481981 */ /* 0x000ea2000c1e1d20 */
[----:B------:R-:W-:-:S04]  /*2c00*/  ISETP.LT.AND P6, PT, R85, c[0x0][0x164], P6 ;  /* 0x0000590055007a0c */ /* 0x000fc800037c1270 */
[----:B------:R-:W-:Y:S01]  /*2c10*/  ISETP.LT.AND P1, PT, R67, c[0x0][0x160], P6 ;  /* 0x0000580043007a0c */ /* 0x000fe20003721270 */
[----:B------:R-:W-:Y:S01]  /*2c20*/  CS2R R68, SRZ ;  /* 0x0000000000447805 */ /* 0x000fe2000001ff00 */
[----:B------:R-:W-:-:S11]  /*2c30*/  CS2R R70, SRZ ;  /* 0x0000000000467805 */ /* 0x000fd6000001ff00 */
[----:B------:R-:W-:Y:S02]  /*2c40*/  @P1 IMAD.MOV.U32 R80, RZ, RZ, R90 ;  /* 0x000000ffff501224 */ /* 0x000fe400078e005a */
[----:B------:R-:W-:-:S05]  /*2c50*/  @P1 IMAD.MOV.U32 R81, RZ, RZ, R91 ;  /* 0x000000ffff511224 */ /* 0x000fca00078e005b */
[----:B------:R1:W4:Y:S01]  /*2c60*/  @P1 LDG.E.LTC128B.128 R68, [R80.64+0x100] ;  /* 0x0001001050441981 */ /* 0x000322000c1e1d20 */
[C---:B------:R-:W-:Y:S02]  /*2c70*/  LOP3.LUT R0, R76.reuse, 0x1f, RZ, 0xc0, !PT ;  /* 0x0000001f4c007812 */ /* 0x040fe400078ec0ff */
[----:B------:R-:W-:Y:S02]  /*2c80*/  LOP3.LUT R76, R76, 0x3, RZ, 0xc0, !PT ;  /* 0x000000034c4c7812 */ /* 0x000fe400078ec0ff */
[----:B------:R-:W-:-:S05]  /*2c90*/  SHF.R.U32.HI R79, RZ, 0x2, R0 ;  /* 0x00000002ff4f7819 */ /* 0x000fca0000011600 */
[----:B------:R-:W-:-:S05]  /*2ca0*/  IMAD R0, R79, 0x88, R76 ;  /* 0x000000884f007824 */ /* 0x000fca00078e024c */
[----:B------:R-:W-:Y:S01]  /*2cb0*/  IADD3 R0, R0, UR14, RZ ;  /* 0x0000000e00007c10 */ /* 0x000fe2000fffe0ff */
[----:B------:R-:W-:Y:S01]  /*2cc0*/  BAR.SYNC.DEFER_BLOCKING 0x0 ;  /* 0x0000000000007b1d */ /* 0x000fe20000010000 */
[----:B------:R-:W-:-:S04]  /*2cd0*/  IMAD R77, R78, -0x38, R77 ;  /* 0xffffffc84e4d7824 */ /* 0x000fc800078e024d */
[----:B------:R-:W-:Y:S01]  /*2ce0*/  IMAD R77, R77, 0x220, RZ ;  /* 0x000002204d4d7824 */ /* 0x000fe200078e02ff */
[----:B------:R-:W-:Y:S04]  /*2cf0*/  STS [R0.X4], R64 ;  /* 0x0000004000007388 */ /* 0x000fe80000004800 */
[----:B------:R-:W-:Y:S04]  /*2d00*/  STS [R0.X4+0x10], R62 ;  /* 0x0000103e00007388 */ /* 0x000fe80000004800 */
[----:B------:R-:W-:Y:S04]  /*2d10*/  STS [R0.X4+0x20], R60 ;  /* 0x0000203c00007388 */ /* 0x000fe80000004800 */
[----:B------:R-:W-:Y:S04]  /*2d20*/  STS [R0.X4+0x30], R58 ;  /* 0x0000303a00007388 */ /* 0x000fe80000004800 */
[----:B------:R-:W-:Y:S04]  /*2d30*/  STS [R0.X4+0x40], R56 ;  /* 0x0000403800007388 */ /* 0x000fe80000004800 */
[----:B------:R-:W-:Y:S04]  /*2d40*/  STS [R0.X4+0x50], R54 ;  /* 0x0000503600007388 */ /* 0x000fe80000004800 */
[----:B------:R5:W-:Y:S04]  /*2d50*/  STS [R0.X4+0x60], R52 ;  /* 0x0000603400007388 */ /* 0x000be80000004800 */
[----:B------:R3:W-:Y:S01]  /*2d60*/  STS [R0.X4+0x70], R50 ;  /* 0x0000703200007388 */ /* 0x0007e20000004800 */
[----:B------:R-:W-:-:S03]  /*2d70*/  IMAD.U32 R66, R66, 0x10, R77 ;  /* 0x0000001042427824 */ /* 0x000fc600078e004d */
[----:B------:R-:W-:Y:S06]  /*2d80*/  BAR.SYNC.DEFER_BLOCKING 0x0 ;  /* 0x0000000000007b1d */ /* 0x000fec0000010000 */
[----:B------:R-:W2:Y:S04]  /*2d90*/  LDS.128 R76, [R66] ;  /* 0x00000000424c7984 */ /* 0x000ea80000000c00 */
[----:B-1----:R-:W4:Y:S01]  /*2da0*/  LDS.128 R80, [R66+0x100] ;  /* 0x0001000042507984 */ /* 0x002f220000000c00 */
[----:B------:R-:W-:Y:S01]  /*2db0*/  ISETP.NE.AND.EX P4, PT, RZ, c[0x0][0x274], PT, P4 ;  /* 0x00009d00ff007a0c */ /* 0x000fe20003f85340 */
[----:B------:R-:W-:-:S03]  /*2dc0*/  IMAD R86, R86, c[0x0][0x230], RZ ;  /* 0x00008c0056567a24 */ /* 0x000fc600078e02ff */
[----:B------:R-:W-:Y:S01]  /*2dd0*/  ISETP.LT.AND P3, PT, R87, c[0x0][0x164], P4 ;  /* 0x0000590057007a0c */ /* 0x000fe20002761270 */
[----:B------:R-:W-:Y:S01]  /*2de0*/  IMAD.WIDE.U32 R88, R67, c[0x0][0x230], R88 ;  /* 0x00008c0043587a25 */ /* 0x000fe200078e0058 */
[----:B------:R-:W-:-:S03]  /*2df0*/  ISETP.LT.AND P4, PT, R85, c[0x0][0x164], P4 ;  /* 0x0000590055007a0c */ /* 0x000fc60002781270 */
[C---:B-----5:R-:W-:Y:S01]  /*2e00*/  IMAD R52, R67.reuse, c[0x0][0x234], R86 ;  /* 0x00008d0043347a24 */ /* 0x060fe200078e0256 */
[----:B------:R-:W-:Y:S02]  /*2e10*/  IADD3 R86, P1, R88, c[0x0][0x270], RZ ;  /* 0x00009c0058567a10 */ /* 0x000fe40007f3e0ff */
[C---:B------:R-:W-:Y:S02]  /*2e20*/  ISETP.LT.AND P2, PT, R67.reuse, c[0x0][0x160], P4 ;  /* 0x0000580043007a0c */ /* 0x040fe40002741270 */
[----:B---3--:R-:W-:Y:S02]  /*2e30*/  IADD3 R50, R67, 0x8, RZ ;  /* 0x0000000843327810 */ /* 0x008fe40007ffe0ff */
[----:B------:R-:W-:Y:S02]  /*2e40*/  IADD3.X R87, R89, c[0x0][0x274], R52, P1, !PT ;  /* 0x00009d0059577a10 */ /* 0x000fe40000ffe434 */
[----:B------:R-:W-:Y:S01]  /*2e50*/  ISETP.LT.AND P1, PT, R50, c[0x0][0x160], P5 ;  /* 0x0000580032007a0c */ /* 0x000fe20002f21270 */
[----:B------:R-:W-:-:S04]  /*2e60*/  UIADD3 UR6, UP0, UR4, 0x100, URZ ;  /* 0x0000010004067890 */ /* 0x000fc8000ff1e03f */
[----:B------:R-:W-:-:S03]  /*2e70*/  UIADD3.X UR7, URZ, UR5, URZ, UP0, !UPT ;  /* 0x000000053f077290 */ /* 0x000fc600087fe43f */
[----:B------:R-:W-:Y:S01]  /*2e80*/  ULDC.64 UR4, c[0x0][0x250] ;  /* 0x0000940000047ab9 */ /* 0x000fe20000000a00 */
[----:B------:R-:W2:Y:S01]  /*2e90*/  @!P0 LDC.U16 R84, c[0x0][0x280] ;  /* 0x0000a000ff548b82 */ /* 0x000ea20000000400 */
[----:B------:R-:W-:Y:S01]  /*2ea0*/  ISETP.LT.AND P0, PT, R67, c[0x0][0x160], P3 ;  /* 0x0000580043007a0c */ /* 0x000fe20001f01270 */
[C---:B--2---:R-:W-:Y:S02]  /*2eb0*/  HFMA2 R76, R84.reuse.H0_H0, R76, R72 ;  /* 0x0000004c544c7231 */ /* 0x044fe40000000848 */
[C---:B------:R-:W-:Y:S02]  /*2ec0*/  HFMA2 R77, R84.reuse.H0_H0, R77, R73 ;  /* 0x0000004d544d7231 */ /* 0x040fe40000000849 */
[C---:B------:R-:W-:Y:S02]  /*2ed0*/  HFMA2 R78, R84.reuse.H0_H0, R78, R74 ;  /* 0x0000004e544e7231 */ /* 0x040fe4000000084a */
[----:B------:R-:W-:Y:S02]  /*2ee0*/  HFMA2 R79, R84.H0_H0, R79, R75 ;  /* 0x0000004f544f7231 */ /* 0x000fe4000000084b */
[----:B------:R-:W-:-:S02]  /*2ef0*/  HMNMX2.NAN R76, R76, c[0x0] [0x284].H0_H0, !PT ;  /* 0x2000a1004c4c7a40 */ /* 0x000fc40007820000 */
[----:B------:R-:W-:Y:S02]  /*2f00*/  HMNMX2.NAN R77, R77, c[0x0] [0x284].H0_H0, !PT ;  /* 0x2000a1004d4d7a40 */ /* 0x000fe40007820000 */
[----:B------:R-:W-:Y:S02]  /*2f10*/  HMNMX2.NAN R78, R78, c[0x0] [0x284].H0_H0, !PT ;  /* 0x2000a1004e4e7a40 */ /* 0x000fe40007820000 */
[----:B------:R-:W-:-:S05]  /*2f20*/  HMNMX2.NAN R79, R79, c[0x0] [0x284].H0_H0, !PT ;  /* 0x2000a1004f4f7a40 */ /* 0x000fca0007820000 */
[----:B------:R1:W-:Y:S01]  /*2f30*/  @P0 STG.E.128 [R86.64], R76 ;  /* 0x0000004c56000986 */ /* 0x0003e2000c101d10 */
[----:B------:R-:W-:Y:S01]  /*2f40*/  IADD3 R88, P0, R90, c[0x0][0x200], RZ ;  /* 0x000080005a587a10 */ /* 0x000fe20007f1e0ff */
[C---:B----4-:R-:W-:Y:S02]  /*2f50*/  HFMA2 R80, R84.reuse.H0_H0, R80, R68 ;  /* 0x0000005054507231 */ /* 0x050fe40000000844 */
[C---:B------:R-:W-:Y:S02]  /*2f60*/  HFMA2 R81, R84.reuse.H0_H0, R81, R69 ;  /* 0x0000005154517231 */ /* 0x040fe40000000845 */
[C---:B------:R-:W-:Y:S02]  /*2f70*/  HFMA2 R82, R84.reuse.H0_H0, R82, R70 ;  /* 0x0000005254527231 */ /* 0x040fe40000000846 */
[----:B------:R-:W-:Y:S01]  /*2f80*/  HFMA2 R83, R84.H0_H0, R83, R71 ;  /* 0x0000005354537231 */ /* 0x000fe20000000847 */
[----:B------:R-:W-:Y:S01]  /*2f90*/  IADD3.X R89, R91, c[0x0][0x204], RZ, P0, !PT ;  /* 0x000081005b597a10 */ /* 0x000fe200007fe4ff */
[----:B------:R-:W-:-:S02]  /*2fa0*/  HMNMX2.NAN R80, R80, c[0x0] [0x284].H0_H0, !PT ;  /* 0x2000a10050507a40 */ /* 0x000fc40007820000 */
[----:B------:R-:W-:Y:S02]  /*2fb0*/  HMNMX2.NAN R81, R81, c[0x0] [0x284].H0_H0, !PT ;  /* 0x2000a10051517a40 */ /* 0x000fe40007820000 */
[----:B------:R-:W-:Y:S02]  /*2fc0*/  HMNMX2.NAN R82, R82, c[0x0] [0x284].H0_H0, !PT ;  /* 0x2000a10052527a40 */ /* 0x000fe40007820000 */
[----:B------:R-:W-:Y:S01]  /*2fd0*/  HMNMX2.NAN R83, R83, c[0x0] [0x284].H0_H0, !PT ;  /* 0x2000a10053537a40 */ /* 0x000fe20007820000 */
[----:B-1----:R-:W-:Y:S02]  /*2fe0*/  @P2 IMAD.MOV.U32 R76, RZ, RZ, R86 ;  /* 0x000000ffff4c2224 */ /* 0x002fe400078e0056 */
[----:B------:R-:W-:-:S05]  /*2ff0*/  @P2 IMAD.MOV.U32 R77, RZ, RZ, R87 ;  /* 0x000000ffff4d2224 */ /* 0x000fca00078e0057 */
[----:B------:R-:W-:Y:S04]  /*3000*/  @P2 STG.E.128 [R76.64+0x100], R80 ;  /* 0x000100504c002986 */ /* 0x000fe8000c101d10 */
[----:B------:R-:W2:Y:S01]  /*3010*/  @P1 LDG.E.LTC128B.128 R72, [R88.64] ;  /* 0x0000001058481981 */ /* 0x000ea2000c1e1d20 */
[----:B------:R-:W-:Y:S02]  /*3020*/  ISETP.LT.AND P1, PT, R50, c[0x0][0x160], P6 ;  /* 0x0000580032007a0c */ /* 0x000fe40003721270 */
[----:B------:R-:W-:-:S04]  /*3030*/  IADD3 R78, P0, R90, UR6, RZ ;  /* 0x000000065a4e7c10 */ /* 0x000fc8000ff1e0ff */
[----:B------:R-:W-:-:S07]  /*3040*/  IADD3.X R79, R91, UR7, RZ, P0, !PT ;  /* 0x000000075b4f7c10 */ /* 0x000fce00087fe4ff */
[----:B------:R1:W3:Y:S04]  /*3050*/  @P1 LDG.E.LTC128B.128 R68, [R78.64] ;  /* 0x000000104e441981 */ /* 0x0002e8000c1e1d20 */
[----:B------:R-:W-:Y:S06]  /*3060*/  BAR.SYNC.DEFER_BLOCKING 0x0 ;  /* 0x0000000000007b1d */ /* 0x000fec0000010000 */
[----:B------:R-:W-:Y:S04]  /*3070*/  STS [R0.X4], R65 ;  /* 0x0000004100007388 */ /* 0x000fe80000004800 */
[----:B------:R4:W-:Y:S04]  /*3080*/  STS [R0.X4+0x10], R63 ;  /* 0x0000103f00007388 */ /* 0x0009e80000004800 */
[----:B------:R-:W-:Y:S04]  /*3090*/  STS [R0.X4+0x20], R61 ;  /* 0x0000203d00007388 */ /* 0x000fe80000004800 */
[----:B------:R-:W-:Y:S04]  /*30a0*/  STS [R0.X4+0x30], R59 ;  /* 0x0000303b00007388 */ /* 0x000fe80000004800 */
[----:B------:R5:W-:Y:S04]  /*30b0*/  STS [R0.X4+0x40], R57 ;  /* 0x0000403900007388 */ /* 0x000be80000004800 */
[----:B------:R-:W-:Y:S04]  /*30c0*/  STS [R0.X4+0x50], R55 ;  /* 0x0000503700007388 */ /* 0x000fe80000004800 */
[----:B------:R-:W-:Y:S04]  /*30d0*/  STS [R0.X4+0x60], R53 ;  /* 0x0000603500007388 */ /* 0x000fe80000004800 */
[----:B------:R-:W-:Y:S04]  /*30e0*/  STS [R0.X4+0x70], R51 ;  /* 0x0000703300007388 */ /* 0x000fe80000004800 */
[----:B------:R-:W-:Y:S06]  /*30f0*/  BAR.SYNC.DEFER_BLOCKING 0x0 ;  /* 0x0000000000007b1d */ /* 0x000fec0000010000 */
[----:B------:R-:W2:Y:S04]  /*3100*/  LDS.128 R80, [R66] ;  /* 0x0000000042507984 */ /* 0x000ea80000000c00 */
[----:B-1----:R-:W3:Y:S01]  /*3110*/  LDS.128 R76, [R66+0x100] ;  /* 0x00010000424c7984 */ /* 0x002ee20000000c00 */
[----:B------:R-:W-:Y:S01]  /*3120*/  UIADD3 UR4, UP0, UR4, 0x100, URZ ;  /* 0x0000010004047890 */ /* 0x000fe2000ff1e03f */
[----:B------:R-:W-:-:S02]  /*3130*/  ISETP.LT.AND P0, PT, R50, c[0x0][0x160], P3 ;  /* 0x0000580032007a0c */ /* 0x000fc40001f01270 */
[C---:B------:R-:W-:Y:S01]  /*3140*/  IADD3 R62, P1, R86.reuse, c[0x0][0x250], RZ ;  /* 0x00009400563e7a10 */ /* 0x040fe20007f3e0ff */
[----:B------:R-:W-:Y:S01]  /*3150*/  UIADD3.X UR5, URZ, UR5, URZ, UP0, !UPT ;  /* 0x000000053f057290 */ /* 0x000fe200087fe43f */
[----:B------:R-:W-:Y:S02]  /*3160*/  IADD3 R64, R67, 0x10, RZ ;  /* 0x0000001043407810 */ /* 0x000fe40007ffe0ff */
[C---:B----4-:R-:W-:Y:S02]  /*3170*/  IADD3.X R63, R87.reuse, c[0x0][0x254], RZ, P1, !PT ;  /* 0x00009500573f7a10 */ /* 0x050fe40000ffe4ff */
[----:B------:R-:W-:Y:S02]  /*3180*/  IADD3 R56, P1, R86, UR4, RZ ;  /* 0x0000000456387c10 */ /* 0x000fe4000ff3e0ff */
[----:B------:R-:W-:Y:S02]  /*3190*/  ISETP.LT.AND P2, PT, R50, c[0x0][0x160], P4 ;  /* 0x0000580032007a0c */ /* 0x000fe40002741270 */
[----:B-----5:R-:W-:-:S02]  /*31a0*/  IADD3.X R57, R87, UR5, RZ, P1, !PT ;  /* 0x0000000557397c10 */ /* 0x020fc40008ffe4ff */
[----:B------:R-:W-:Y:S01]  /*31b0*/  ISETP.LT.AND P1, PT, R64, c[0x0][0x160], P5 ;  /* 0x0000580040007a0c */ /* 0x000fe20002f21270 */
[C---:B--2---:R-:W-:Y:S02]  /*31c0*/  HFMA2 R52, R84.reuse.H0_H0, R80, R72 ;  /* 0x0000005054347231 */ /* 0x044fe40000000848 */
[C---:B------:R-:W-:Y:S02]  /*31d0*/  HFMA2 R81, R84.reuse.H0_H0, R81, R73 ;  /* 0x0000005154517231 */ /* 0x040fe40000000849 */
[C---:B------:R-:W-:Y:S02]  /*31e0*/  HFMA2 R54, R84.reuse.H0_H0, R82, R74 ;  /* 0x0000005254367231 */ /* 0x040fe4000000084a */
[----:B------:R-:W-:Y:S02]  /*31f0*/  HFMA2 R55, R84.H0_H0, R83, R75 ;  /* 0x0000005354377231 */ /* 0x000fe4000000084b */
[----:B------:R-:W-:Y:S02]  /*3200*/  HMNMX2.NAN R52, R52, c[0x0] [0x284].H0_H0, !PT ;  /* 0x2000a10034347a40 */ /* 0x000fe40007820000 */
[----:B------:R-:W-:-:S02]  /*3210*/  HMNMX2.NAN R53, R81, c[0x0] [0x284].H0_H0, !PT ;  /* 0x2000a10051357a40 */ /* 0x000fc40007820000 */
[----:B------:R-:W-:Y:S02]  /*3220*/  HMNMX2.NAN R54, R54, c[0x0] [0x284].H0_H0, !PT ;  /* 0x2000a10036367a40 */ /* 0x000fe40007820000 */
[----:B------:R-:W-:Y:S02]  /*3230*/  HMNMX2.NAN R55, R55, c[0x0] [0x284].H0_H0, !PT ;  /* 0x2000a10037377a40 */ /* 0x000fe40007820000 */
[C---:B---3--:R-:W-:Y:S02]  /*3240*/  HFMA2 R76, R84.reuse.H0_H0, R76, R68 ;  /* 0x0000004c544c7231 */ /* 0x048fe40000000844 */
[C---:B------:R-:W-:Y:S01]  /*3250*/  HFMA2 R77, R84.reuse.H0_H0, R77, R69 ;  /* 0x0000004d544d7231 */ /* 0x040fe20000000845 */
[----:B------:R1:W-:Y:S01]  /*3260*/  @P0 STG.E.128 [R62.64], R52 ;  /* 0x000000343e000986 */ /* 0x0003e2000c101d10 */
[C---:B------:R-:W-:Y:S02]  /*3270*/  HFMA2 R78, R84.reuse.H0_H0, R78, R70 ;  /* 0x0000004e544e7231 */ /* 0x040fe40000000846 */
[----:B------:R-:W-:Y:S01]  /*3280*/  HFMA2 R79, R84.H0_H0, R79, R71 ;  /* 0x0000004f544f7231 */ /* 0x000fe20000000847 */
[----:B------:R-:W-:-:S04]  /*3290*/  IADD3 R50, P0, R88, c[0x0][0x200], RZ ;  /* 0x0000800058327a10 */ /* 0x000fc80007f1e0ff */
[----:B------:R-:W-:Y:S02]  /*32a0*/  IADD3.X R51, R89, c[0x0][0x204], RZ, P0, !PT ;  /* 0x0000810059337a10 */ /* 0x000fe400007fe4ff */
[----:B------:R-:W-:-:S04]  /*32b0*/  IADD3 R58, P0, R88, UR6, RZ ;  /* 0x00000006583a7c10 */ /* 0x000fc8000ff1e0ff */
[----:B------:R-:W-:Y:S01]  /*32c0*/  IADD3.X R59, R89, UR7, RZ, P0, !PT ;  /* 0x00000007593b7c10 */ /* 0x000fe200087fe4ff */
[----:B-1----:R-:W-:Y:S02]  /*32d0*/  HMNMX2.NAN R52, R76, c[0x0] [0x284].H0_H0, !PT ;  /* 0x2000a1004c347a40 */ /* 0x002fe40007820000 */
[----:B------:R-:W-:Y:S02]  /*32e0*/  HMNMX2.NAN R53, R77, c[0x0] [0x284].H0_H0, !PT ;  /* 0x2000a1004d357a40 */ /* 0x000fe40007820000 */
[----:B------:R-:W-:Y:S02]  /*32f0*/  HMNMX2.NAN R54, R78, c[0x0] [0x284].H0_H0, !PT ;  /* 0x2000a1004e367a40 */ /* 0x000fe40007820000 */
[----:B------:R-:W-:-:S05]  /*3300*/  HMNMX2.NAN R55, R79, c[0x0] [0x284].H0_H0, !PT ;  /* 0x2000a1004f377a40 */ /* 0x000fca0007820000 */
[----:B------:R-:W-:Y:S04]  /*3310*/  @P2 STG.E.128 [R56.64], R52 ;  /* 0x0000003438002986 */ /* 0x000fe8000c101d10 */
[----:B------:R1:W2:Y:S01]  /*3320*/  @P1 LDG.E.LTC128B.128 R72, [R50.64] ;  /* 0x0000001032481981 */ /* 0x0002a2000c1e1d20 */
[----:B------:R-:W-:-:S13]  /*3330*/  ISETP.LT.AND P1, PT, R64, c[0x0][0x160], P6 ;  /* 0x0000580040007a0c */ /* 0x000fda0003721270 */
[----:B------:R3:W4:Y:S04]  /*3340*/  @P1 LDG.E.LTC128B.128 R68, [R58.64] ;  /* 0x000000103a441981 */ /* 0x000728000c1e1d20 */
[----:B------:R-:W-:Y:S06]  /*3350*/  BAR.SYNC.DEFER_BLOCKING 0x0 ;  /* 0x0000000000007b1d */ /* 0x000fec0000010000 */
[----:B------:R-:W-:Y:S04]  /*3360*/  STS [R0.X4], R34 ;  /* 0x0000002200007388 */ /* 0x000fe80000004800 */
[----:B------:R-:W-:Y:S04]  /*3370*/  STS [R0.X4+0x10], R36 ;  /* 0x0000102400007388 */ /* 0x000fe80000004800 */
[----:B------:R-:W-:Y:S04]  /*3380*/  STS [R0.X4+0x20], R38 ;  /* 0x0000202600007388 */ /* 0x000fe80000004800 */
[----:B------:R5:W-:Y:S04]  /*3390*/  STS [R0.X4+0x30], R40 ;  /* 0x0000302800007388 */ /* 0x000be80000004800 */
[----:B------:R-:W-:Y:S04]  /*33a0*/  STS [R0.X4+0x40], R42 ;  /* 0x0000402a00007388 */ /* 0x000fe80000004800 */
[----:B------:R-:W-:Y:S04]  /*33b0*/  STS [R0.X4+0x50], R44 ;  /* 0x0000502c00007388 */ /* 0x000fe80000004800 */
[----:B------:R-:W-:Y:S04]  /*33c0*/  STS [R0.X4+0x60], R46 ;  /* 0x0000602e00007388 */ /* 0x000fe80000004800 */
[----:B------:R-:W-:Y:S04]  /*33d0*/  STS [R0.X4+0x70], R48 ;  /* 0x0000703000007388 */ /* 0x000fe80000004800 */
[----:B------:R-:W-:Y:S06]  /*33e0*/  BAR.SYNC.DEFER_BLOCKING 0x0 ;  /* 0x0000000000007b1d */ /* 0x000fec0000010000 */
[----:B------:R-:W2:Y:S04]  /*33f0*/  LDS.128 R52, [R66] ;  /* 0x0000000042347984 */ /* 0x000ea80000000c00 */
[----:B---3--:R-:W4:Y:S01]  /*3400*/  LDS.128 R56, [R66+0x100] ;  /* 0x0001000042387984 */ /* 0x008f220000000c00 */
[----:B------:R-:W-:-:S02]  /*3410*/  ISETP.LT.AND P1, PT, R64, c[0x0][0x160], P3 ;  /* 0x0000580040007a0c */ /* 0x000fc40001f21270 */
[----:B------:R-:W-:Y:S02]  /*3420*/  IADD3 R60, P0, R62, c[0x0][0x250], RZ ;  /* 0x000094003e3c7a10 */ /* 0x000fe40007f1e0ff */
[----:B-----5:R-:W-:Y:S02]  /*3430*/  IADD3 R40, R67, 0x18, RZ ;  /* 0x0000001843287810 */ /* 0x020fe40007ffe0ff */
[----:B------:R-:W-:Y:S02]  /*3440*/  IADD3.X R61, R63, c[0x0][0x254], RZ, P0, !PT ;  /* 0x000095003f3d7a10 */ /* 0x000fe400007fe4ff */
[----:B------:R-:W-:Y:S02]  /*3450*/  ISETP.LT.AND P2, PT, R64, c[0x0][0x160], P4 ;  /* 0x0000580040007a0c */ /* 0x000fe40002741270 */
[----:B------:R-:W-:-:S04]  /*3460*/  IADD3 R64, P0, R62, UR4, RZ ;  /* 0x000000043e407c10 */ /* 0x000fc8000ff1e0ff */
[----:B------:R-:W-:Y:S02]  /*3470*/  IADD3.X R65, R63, UR5, RZ, P0, !PT ;  /* 0x000000053f417c10 */ /* 0x000fe400087fe4ff */
[----:B------:R-:W-:-:S04]  /*3480*/  IADD3 R62, P0, R50, c[0x0][0x200], RZ ;  /* 0x00008000323e7a10 */ /* 0x000fc80007f1e0ff */
[----:B------:R-:W-:Y:S02]  /*3490*/  IADD3.X R63, R51, c[0x0][0x204], RZ, P0, !PT ;  /* 0x00008100333f7a10 */ /* 0x000fe400007fe4ff */
[----:B-1----:R-:W-:-:S04]  /*34a0*/  IADD3 R50, P0, R50, UR6, RZ ;  /* 0x0000000632327c10 */ /* 0x002fc8000ff1e0ff */
[----:B------:R-:W-:Y:S01]  /*34b0*/  IADD3.X R51, R51, UR7, RZ, P0, !PT ;  /* 0x0000000733337c10 */ /* 0x000fe200087fe4ff */
        /* <DEDUP_REMOVED lines=8> */
[----:B----4-:R-:W-:-:S03]  /*3540*/  HFMA2 R56, R84.H0_H0, R56, R68 ;  /* 0x0000003854387231 */ /* 0x010fc60000000844 */
[----:B------:R-:W-:Y:S01]  /*3550*/  @P1 STG.E.128 [R60.64], R52 ;  /* 0x000000343c001986 */ /* 0x000fe2000c101d10 */
[----:B------:R-:W-:Y:S01]  /*3560*/  ISETP.LT.AND P1, PT, R40, c[0x0][0x160], P5 ;  /* 0x0000580028007a0c */ /* 0x000fe20002f21270 */
[C---:B------:R-:W-:Y:S02]  /*3570*/  HFMA2 R57, R84.reuse.H0_H0, R57, R69 ;  /* 0x0000003954397231 */ /* 0x040fe40000000845 */
[C---:B------:R-:W-:Y:S02]  /*3580*/  HFMA2 R58, R84.reuse.H0_H0, R58, R70 ;  /* 0x0000003a543a7231 */ /* 0x040fe40000000846 */
[----:B------:R-:W-:Y:S02]  /*3590*/  HFMA2 R59, R84.H0_H0, R59, R71 ;  /* 0x0000003b543b7231 */ /* 0x000fe40000000847 */
[----:B------:R-:W-:Y:S02]  /*35a0*/  HMNMX2.NAN R56, R56, c[0x0] [0x284].H0_H0, !PT ;  /* 0x2000a10038387a40 */ /* 0x000fe40007820000 */
[----:B------:R-:W-:-:S02]  /*35b0*/  HMNMX2.NAN R57, R57, c[0x0] [0x284].H0_H0, !PT ;  /* 0x2000a10039397a40 */ /* 0x000fc40007820000 */
[----:B------:R-:W-:Y:S02]  /*35c0*/  HMNMX2.NAN R58, R58, c[0x0] [0x284].H0_H0, !PT ;  /* 0x2000a1003a3a7a40 */ /* 0x000fe40007820000 */
[----:B------:R-:W-:-:S05]  /*35d0*/  HMNMX2.NAN R59, R59, c[0x0] [0x284].H0_H0, !PT ;  /* 0x2000a1003b3b7a40 */ /* 0x000fca0007820000 */
[----:B------:R-:W-:Y:S04]  /*35e0*/  @P2 STG.E.128 [R64.64], R56 ;  /* 0x0000003840002986 */ /* 0x000fe8000c101d10 */
[----:B------:R-:W2:Y:S01]  /*35f0*/  @P1 LDG.E.LTC128B.128 R72, [R62.64] ;  /* 0x000000103e481981 */ /* 0x000ea2000c1e1d20 */
[----:B------:R-:W-:-:S13]  /*3600*/  ISETP.LT.AND P1, PT, R40, c[0x0][0x160], P6 ;  /* 0x0000580028007a0c */ /* 0x000fda0003721270 */
[----:B------:R-:W3:Y:S04]  /*3610*/  @P1 LDG.E.LTC128B.128 R68, [R50.64] ;  /* 0x0000001032441981 */ /* 0x000ee8000c1e1d20 */
[----:B------:R-:W-:Y:S06]  /*3620*/  BAR.SYNC.DEFER_BLOCKING 0x0 ;  /* 0x0000000000007b1d */ /* 0x000fec0000010000 */
[----:B------:R1:W-:Y:S04]  /*3630*/  STS [R0.X4], R35 ;  /* 0x0000002300007388 */ /* 0x0003e80000004800 */
        /* <DEDUP_REMOVED lines=11> */
[----:B------:R-:W-:Y:S02]  /*36f0*/  IADD3 R34, P1, R60, c[0x0][0x250], RZ ;  /* 0x000094003c227a10 */ /* 0x000fe40007f3e0ff */
[----:B------:R-:W-:Y:S02]  /*3700*/  ISETP.LT.AND P2, PT, R40, c[0x0][0x160], P4 ;  /* 0x0000580028007a0c */ /* 0x000fe40002741270 */
[----:B-1----:R-:W-:Y:S02]  /*3710*/  IADD3.X R35, R61, c[0x0][0x254], RZ, P1, !PT ;  /* 0x000095003d237a10 */ /* 0x002fe40000ffe4ff */
[----:B------:R-:W-:Y:S02]  /*3720*/  IADD3 R40, P1, R60, UR4, RZ ;  /* 0x000000043c287c10 */ /* 0x000fe4000ff3e0ff */
[----:B------:R-:W-:Y:S02]  /*3730*/  IADD3 R46, R67, 0x20, RZ ;  /* 0x00000020432e7810 */ /* 0x000fe40007ffe0ff */
[----:B----4-:R-:W-:-:S02]  /*3740*/  IADD3.X R41, R61, UR5, RZ, P1, !PT ;  /* 0x000000053d297c10 */ /* 0x010fc40008ffe4ff */
        /* <DEDUP_REMOVED lines=23> */
[----:B------:R-:W2:Y:S01]  /*38c0*/  @P1 LDG.E.LTC128B.128 R72, [R44.64] ;  /* 0x000000102c481981 */ /* 0x000ea2000c1e1d20 */
        /* <DEDUP_REMOVED lines=10> */
[----:B------:R4:W-:Y:S04]  /*3970*/  STS [R0.X4+0x70], R18 ;  /* 0x0000701200007388 */ /* 0x0009e80000004800 */
[----:B------:R-:W-:Y:S06]  /*3980*/  BAR.SYNC.DEFER_BLOCKING 0x0 ;  /* 0x0000000000007b1d */ /* 0x000fec0000010000 */
[----:B------:R-:W2:Y:S04]  /*3990*/  LDS.128 R36, [R66] ;  /* 0x0000000042247984 */ /* 0x000ea80000000c00 */
[----:B-1----:R-:W3:Y:S01]  /*39a0*/  LDS.128 R40, [R66+0x100] ;  /* 0x0001000042287984 */ /* 0x002ee20000000c00 */
[----:B------:R-:W-:-:S02]  /*39b0*/  ISETP.LT.AND P0, PT, R46, c[0x0][0x160], P3 ;  /* 0x000058002e007a0c */ /* 0x000fc40001f01270 */
[----:B------:R-:W-:-:S04]  /*39c0*/  IADD3 R48, P1, R34, c[0x0][0x250], RZ ;  /* 0x0000940022307a10 */ /* 0x000fc80007f3e0ff */
[----:B------:R-:W-:Y:S02]  /*39d0*/  IADD3.X R49, R35, c[0x0][0x254], RZ, P1, !PT ;  /* 0x0000950023317a10 */ /* 0x000fe40000ffe4ff */
[----:B------:R-:W-:Y:S02]  /*39e0*/  ISETP.LT.AND P1, PT, R46, c[0x0][0x160], P4 ;  /* 0x000058002e007a0c */ /* 0x000fe40002721270 */
[----:B----4-:R-:W-:-:S04]  /*39f0*/  IADD3 R18, R67, 0x28, RZ ;  /* 0x0000002843127810 */ /* 0x010fc80007ffe0ff */
        /* <DEDUP_REMOVED lines=12> */
[C---:B------:R-:W-:Y:S01]  /*3ac0*/  HFMA2 R42, R84.reuse.H0_H0, R42, R70 ;  /* 0x0000002a542a7231 */ /* 0x040fe20000000846 */
[----:B------:R-:W-:Y:S01]  /*3ad0*/  IADD3 R46, P0, R34, UR4, RZ ;  /* 0x00000004222e7c10 */ /* 0x000fe2000ff1e0ff */
[----:B------:R-:W-:-:S02]  /*3ae0*/  HFMA2 R43, R84.H0_H0, R43, R71 ;  /* 0x0000002b542b7231 */ /* 0x000fc40000000847 */
[----:B------:R-:W-:Y:S01]  /*3af0*/  HMNMX2.NAN R40, R40, c[0x0] [0x284].H0_H0, !PT ;  /* 0x2000a10028287a40 */ /* 0x000fe20007820000 */
[----:B------:R-:W-:Y:S01]  /*3b00*/  IADD3.X R47, R35, UR5, RZ, P0, !PT ;  /* 0x00000005232f7c10 */ /* 0x000fe200087fe4ff */
[----:B------:R-:W-:Y:S02]  /*3b10*/  HMNMX2.NAN R41, R41, c[0x0] [0x284].H0_H0, !PT ;  /* 0x2000a10029297a40 */ /* 0x000fe40007820000 */
[----:B------:R-:W-:Y:S02]  /*3b20*/  HMNMX2.NAN R42, R42, c[0x0] [0x284].H0_H0, !PT ;  /* 0x2000a1002a2a7a40 */ /* 0x000fe40007820000 */
[----:B------:R-:W-:Y:S01]  /*3b30*/  HMNMX2.NAN R43, R43, c[0x0] [0x284].H0_H0, !PT ;  /* 0x2000a1002b2b7a40 */ /* 0x000fe20007820000 */
[----:B------:R-:W-:-:S04]  /*3b40*/  IADD3 R34, P0, R44, c[0x0][0x200], RZ ;  /* 0x000080002c227a10 */ /* 0x000fc80007f1e0ff */
[----:B------:R-:W-:Y:S01]  /*3b50*/  @P1 STG.E.128 [R46.64], R40 ;  /* 0x000000282e001986 */ /* 0x000fe2000c101d10 */
[----:B------:R-:W-:Y:S02]  /*3b60*/  ISETP.LT.AND P1, PT, R18, c[0x0][0x160], P6 ;  /* 0x0000580012007a0c */ /* 0x000fe40003721270 */
[----:B------:R-:W-:-:S05]  /*3b70*/  IADD3.X R35, R45, c[0x0][0x204], RZ, P0, !PT ;  /* 0x000081002d237a10 */ /* 0x000fca00007fe4ff */
[----:B------:R2:W3:Y:S01]  /*3b80*/  @P2 LDG.E.LTC128B.128 R72, [R34.64] ;  /* 0x0000001022482981 */ /* 0x0004e2000c1e1d20 */
[----:B-1----:R-:W-:-:S04]  /*3b90*/  IADD3 R36, P0, R44, UR6, RZ ;  /* 0x000000062c247c10 */ /* 0x002fc8000ff1e0ff */
[----:B------:R-:W-:-:S05]  /*3ba0*/  IADD3.X R37, R45, UR7, RZ, P0, !PT ;  /* 0x000000072d257c10 */ /* 0x000fca00087fe4ff */
[----:B------:R1:W4:Y:S04]  /*3bb0*/  @P1 LDG.E.LTC128B.128 R68, [R36.64] ;  /* 0x0000001024441981 */ /* 0x000328000c1e1d20 */
[----:B------:R-:W-:Y:S06]  /*3bc0*/  BAR.SYNC.DEFER_BLOCKING 0x0 ;  /* 0x0000000000007b1d */ /* 0x000fec0000010000 */
[----:B------:R-:W-:Y:S04]  /*3bd0*/  STS [R0.X4], R33 ;  /* 0x0000002100007388 */ /* 0x000fe80000004800 */
[----:B------:R-:W-:Y:S04]  /*3be0*/  STS [R0.X4+0x10], R31 ;  /* 0x0000101f00007388 */ /* 0x000fe80000004800 */
[----:B------:R5:W-:Y:S04]  /*3bf0*/  STS [R0.X4+0x20], R29 ;  /* 0x0000201d00007388 */ /* 0x000be80000004800 */
[----:B------:R-:W-:Y:S04]  /*3c00*/  STS [R0.X4+0x30], R27 ;  /* 0x0000301b00007388 */ /* 0x000fe80000004800 */
[----:B------:R-:W-:Y:S04]  /*3c10*/  STS [R0.X4+0x40], R25 ;  /* 0x0000401900007388 */ /* 0x000fe80000004800 */
[----:B------:R-:W-:Y:S04]  /*3c20*/  STS [R0.X4+0x50], R23 ;  /* 0x0000501700007388 */ /* 0x000fe80000004800 */
[----:B------:R-:W-:Y:S04]  /*3c30*/  STS [R0.X4+0x60], R21 ;  /* 0x0000601500007388 */ /* 0x000fe80000004800 */
[----:B------:R-:W-:Y:S04]  /*3c40*/  STS [R0.X4+0x70], R19 ;  /* 0x0000701300007388 */ /* 0x000fe80000004800 */
[----:B------:R-:W-:Y:S06]  /*3c50*/  BAR.SYNC.DEFER_BLOCKING 0x0 ;  /* 0x0000000000007b1d */ /* 0x000fec0000010000 */
[----:B------:R-:W3:Y:S04]  /*3c60*/  LDS.128 R40, [R66] ;  /* 0x0000000042287984 */ /* 0x000ee80000000c00 */
[----:B-1----:R-:W4:Y:S01]  /*3c70*/  LDS.128 R36, [R66+0x100] ;  /* 0x0001000042247984 */ /* 0x002f220000000c00 */
[----:B------:R-:W-:-:S02]  /*3c80*/  ISETP.LT.AND P2, PT, R18, c[0x0][0x160], P3 ;  /* 0x0000580012007a0c */ /* 0x000fc40001f41270 */
[----:B------:R-:W-:Y:S02]  /*3c90*/  IADD3 R28, P0, R48, c[0x0][0x250], RZ ;  /* 0x00009400301c7a10 */ /* 0x000fe40007f1e0ff */
[----:B------:R-:W-:Y:S02]  /*3ca0*/  ISETP.LT.AND P1, PT, R18, c[0x0][0x160], P4 ;  /* 0x0000580012007a0c */ /* 0x000fe40002721270 */
[----:B-----5:R-:W-:Y:S02]  /*3cb0*/  IADD3.X R29, R49, c[0x0][0x254], RZ, P0, !PT ;  /* 0x00009500311d7a10 */ /* 0x020fe400007fe4ff */
[----:B------:R-:W-:Y:S02]  /*3cc0*/  IADD3 R32, P0, R48, UR4, RZ ;  /* 0x0000000430207c10 */ /* 0x000fe4000ff1e0ff */
[----:B------:R-:W-:Y:S02]  /*3cd0*/  IADD3 R18, R67, 0x30, RZ ;  /* 0x0000003043127810 */ /* 0x000fe40007ffe0ff */
[----:B------:R-:W-:-:S02]  /*3ce0*/  IADD3.X R33, R49, UR5, RZ, P0, !PT ;  /* 0x0000000531217c10 */ /* 0x000fc400087fe4ff */
[----:B------:R-:W-:-:S04]  /*3cf0*/  IADD3 R30, P0, R34, c[0x0][0x200], RZ ;  /* 0x00008000221e7a10 */ /* 0x000fc80007f1e0ff */
[----:B------:R-:W-:Y:S02]  /*3d00*/  IADD3.X R31, R35, c[0x0][0x204], RZ, P0, !PT ;  /* 0x00008100231f7a10 */ /* 0x000fe400007fe4ff */
[----:B--2---:R-:W-:-:S04]  /*3d10*/  IADD3 R34, P0, R34, UR6, RZ ;  /* 0x0000000622227c10 */ /* 0x004fc8000ff1e0ff */
[----:B------:R-:W-:Y:S01]  /*3d20*/  IADD3.X R35, R35, UR7, RZ, P0, !PT ;  /* 0x0000000723237c10 */ /* 0x000fe200087fe4ff */
[C---:B---3--:R-:W-:Y:S02]  /*3d30*/  HFMA2 R24, R84.reuse.H0_H0, R40, R72 ;  /* 0x0000002854187231 */ /* 0x048fe40000000848 */
[C---:B------:R-:W-:Y:S02]  /*3d40*/  HFMA2 R25, R84.reuse.H0_H0, R41, R73 ;  /* 0x0000002954197231 */ /* 0x040fe40000000849 */
[C---:B------:R-:W-:Y:S02]  /*3d50*/  HFMA2 R26, R84.reuse.H0_H0, R42, R74 ;  /* 0x0000002a541a7231 */ /* 0x040fe4000000084a */
[----:B------:R-:W-:Y:S02]  /*3d60*/  HFMA2 R27, R84.H0_H0, R43, R75 ;  /* 0x0000002b541b7231 */ /* 0x000fe4000000084b */
[----:B------:R-:W-:Y:S02]  /*3d70*/  HMNMX2.NAN R24, R24, c[0x0] [0x284].H0_H0, !PT ;  /* 0x2000a10018187a40 */ /* 0x000fe40007820000 */
[----:B------:R-:W-:-:S02]  /*3d80*/  HMNMX2.NAN R25, R25, c[0x0] [0x284].H0_H0, !PT ;  /* 0x2000a10019197a40 */ /* 0x000fc40007820000 */
[----:B------:R-:W-:Y:S02]  /*3d90*/  HMNMX2.NAN R26, R26, c[0x0] [0x284].H0_H0, !PT ;  /* 0x2000a1001a1a7a40 */ /* 0x000fe40007820000 */
[----:B------:R-:W-:Y:S02]  /*3da0*/  HMNMX2.NAN R27, R27, c[0x0] [0x284].H0_H0, !PT ;  /* 0x2000a1001b1b7a40 */ /* 0x000fe40007820000 */
[C---:B----4-:R-:W-:Y:S02]  /*3db0*/  HFMA2 R20, R84.reuse.H0_H0, R36, R68 ;  /* 0x0000002454147231 */ /* 0x050fe40000000844 */
[C---:B------:R-:W-:Y:S02]  /*3dc0*/  HFMA2 R21, R84.reuse.H0_H0, R37, R69 ;  /* 0x0000002554157231 */ /* 0x040fe40000000845 */
[C---:B------:R-:W-:Y:S02]  /*3dd0*/  HFMA2 R22, R84.reuse.H0_H0, R38, R70 ;  /* 0x0000002654167231 */ /* 0x040fe40000000846 */
[----:B------:R-:W-:-:S02]  /*3de0*/  HFMA2 R23, R84.H0_H0, R39, R71 ;  /* 0x0000002754177231 */ /* 0x000fc40000000847 */
[----:B------:R-:W-:Y:S02]  /*3df0*/  HMNMX2.NAN R20, R20, c[0x0] [0x284].H0_H0, !PT ;  /* 0x2000a10014147a40 */ /* 0x000fe40007820000 */
[----:B------:R-:W-:Y:S02]  /*3e00*/  HMNMX2.NAN R21, R21, c[0x0] [0x284].H0_H0, !PT ;  /* 0x2000a10015157a40 */ /* 0x000fe40007820000 */
[----:B------:R-:W-:Y:S02]  /*3e10*/  HMNMX2.NAN R22, R22, c[0x0] [0x284].H0_H0, !PT ;  /* 0x2000a10016167a40 */ /* 0x000fe40007820000 */
[----:B------:R-:W-:Y:S01]  /*3e20*/  HMNMX2.NAN R23, R23, c[0x0] [0x284].H0_H0, !PT ;  /* 0x2000a10017177a40 */ /* 0x000fe20007820000 */
[----:B------:R-:W-:Y:S01]  /*3e30*/  @P2 STG.E.128 [R28.64], R24 ;  /* 0x000000181c002986 */ /* 0x000fe2000c101d10 */
[----:B------:R-:W-:-:S03]  /*3e40*/  ISETP.LT.AND P2, PT, R18, c[0x0][0x160], P5 ;  /* 0x0000580012007a0c */ /* 0x000fc60002f41270 */
[----:B------:R1:W-:Y:S01]  /*3e50*/  @P1 STG.E.128 [R32.64], R20 ;  /* 0x0000001420001986 */ /* 0x0003e2000c101d10 */
[----:B------:R-:W-:-:S09]  /*3e60*/  ISETP.LT.AND P1, PT, R18, c[0x0][0x160], P6 ;  /* 0x0000580012007a0c */ /* 0x000fd20003721270 */
[----:B------:R2:W3:Y:S04]  /*3e70*/  @P2 LDG.E.LTC128B.128 R72, [R30.64] ;  /* 0x000000101e482981 */ /* 0x0004e8000c1e1d20 */
[----:B------:R-:W4:Y:S04]  /*3e80*/  @P1 LDG.E.LTC128B.128 R68, [R34.64] ;  /* 0x0000001022441981 */ /* 0x000f28000c1e1d20 */
[----:B------:R-:W-:Y:S06]  /*3e90*/  BAR.SYNC.DEFER_BLOCKING 0x0 ;  /* 0x0000000000007b1d */ /* 0x000fec0000010000 */
[----:B------:R5:W-:Y:S04]  /*3ea0*/  STS [R0.X4], R2 ;  /* 0x0000000200007388 */ /* 0x000be80000004800 */
        /* <DEDUP_REMOVED lines=8> */
[----:B------:R-:W3:Y:S04]  /*3f30*/  LDS.128 R24, [R66] ;  /* 0x0000000042187984 */ /* 0x000ee80000000c00 */
[----:B------:R-:W4:Y:S01]  /*3f40*/  LDS.128 R20, [R66+0x100] ;  /* 0x0001000042147984 */ /* 0x000f220000000c00 */
[----:B-1----:R-:W-:-:S02]  /*3f50*/  IADD3 R32, P0, R28, c[0x0][0x250], RZ ;  /* 0x000094001c207a10 */ /* 0x002fc40007f1e0ff */
[----:B-----5:R-:W-:Y:S02]  /*3f60*/  IADD3 R2, R67, 0x38, RZ ;  /* 0x0000003843027810 */ /* 0x020fe40007ffe0ff */
[C---:B------:R-:W-:Y:S02]  /*3f70*/  ISETP.LT.AND P2, PT, R18.reuse, c[0x0][0x160], P3 ;  /* 0x0000580012007a0c */ /* 0x040fe40001f41270 */
[----:B------:R-:W-:Y:S02]  /*3f80*/  ISETP.LT.AND P1, PT, R18, c[0x0][0x160], P4 ;  /* 0x0000580012007a0c */ /* 0x000fe40002721270 */
[----:B------:R-:W-:Y:S02]  /*3f90*/  IADD3.X R33, R29, c[0x0][0x254], RZ, P0, !PT ;  /* 0x000095001d217a10 */ /* 0x000fe400007fe4ff */
[----:B------:R-:W-:Y:S02]  /*3fa0*/  IADD3 R18, P0, R28, UR4, RZ ;  /* 0x000000041c127c10 */ /* 0x000fe4000ff1e0ff */
[----:B------:R-:W-:-:S02]  /*3fb0*/  ISETP.LT.AND P5, PT, R2, c[0x0][0x160], P5 ;  /* 0x0000580002007a0c */ /* 0x000fc40002fa1270 */
[----:B------:R-:W-:Y:S02]  /*3fc0*/  IADD3.X R19, R29, UR5, RZ, P0, !PT ;  /* 0x000000051d137c10 */ /* 0x000fe400087fe4ff */
[----:B------:R-:W-:Y:S02]  /*3fd0*/  IADD3 R28, P0, R30, c[0x0][0x200], RZ ;  /* 0x000080001e1c7a10 */ /* 0x000fe40007f1e0ff */
[----:B------:R-:W-:Y:S02]  /*3fe0*/  ISETP.LT.AND P6, PT, R2, c[0x0][0x160], P6 ;  /* 0x0000580002007a0c */ /* 0x000fe400037c1270 */
[----:B------:R-:W-:Y:S02]  /*3ff0*/  IADD3.X R29, R31, c[0x0][0x204], RZ, P0, !PT ;  /* 0x000081001f1d7a10 */ /* 0x000fe400007fe4ff */
[----:B--2---:R-:W-:-:S04]  /*4000*/  IADD3 R30, P0, R30, UR6, RZ ;  /* 0x000000061e1e7c10 */ /* 0x004fc8000ff1e0ff */
[----:B------:R-:W-:Y:S01]  /*4010*/  IADD3.X R31, R31, UR7, RZ, P0, !PT ;  /* 0x000000071f1f7c10 */ /* 0x000fe200087fe4ff */
[C---:B---3--:R-:W-:Y:S02]  /*4020*/  HFMA2 R24, R84.reuse.H0_H0, R24, R72 ;  /* 0x0000001854187231 */ /* 0x048fe40000000848 */
[C---:B------:R-:W-:Y:S02]  /*4030*/  HFMA2 R25, R84.reuse.H0_H0, R25, R73 ;  /* 0x0000001954197231 */ /* 0x040fe40000000849 */
[C---:B------:R-:W-:Y:S02]  /*4040*/  HFMA2 R26, R84.reuse.H0_H0, R26, R74 ;  /* 0x0000001a541a7231 */ /* 0x040fe4000000084a */
[C---:B------:R-:W-:Y:S02]  /*4050*/  HFMA2 R27, R84.reuse.H0_H0, R27, R75 ;  /* 0x0000001b541b7231 */ /* 0x040fe4000000084b */
[C---:B----4-:R-:W-:Y:S02]  /*4060*/  HFMA2 R20, R84.reuse.H0_H0, R20, R68 ;  /* 0x0000001454147231 */ /* 0x050fe40000000844 */
[----:B------:R-:W-:-:S02]  /*4070*/  HFMA2 R21, R84.H0_H0, R21, R69 ;  /* 0x0000001554157231 */ /* 0x000fc40000000845 */
[C---:B------:R-:W-:Y:S02]  /*4080*/  HFMA2 R22, R84.reuse.H0_H0, R22, R70 ;  /* 0x0000001654167231 */ /* 0x040fe40000000846 */
[----:B------:R-:W-:Y:S02]  /*4090*/  HFMA2 R23, R84.H0_H0, R23, R71 ;  /* 0x0000001754177231 */ /* 0x000fe40000000847 */
[----:B------:R-:W-:Y:S02]  /*40a0*/  HMNMX2.NAN R24, R24, c[0x0] [0x284].H0_H0, !PT ;  /* 0x2000a10018187a40 */ /* 0x000fe40007820000 */
[----:B------:R-:W-:Y:S02]  /*40b0*/  HMNMX2.NAN R25, R25, c[0x0] [0x284].H0_H0, !PT ;  /* 0x2000a10019197a40 */ /* 0x000fe40007820000 */
[----:B------:R-:W-:Y:S02]  /*40c0*/  HMNMX2.NAN R26, R26, c[0x0] [0x284].H0_H0, !PT ;  /* 0x2000a1001a1a7a40 */ /* 0x000fe40007820000 */
[----:B------:R-:W-:-:S02]  /*40d0*/  HMNMX2.NAN R27, R27, c[0x0] [0x284].H0_H0, !PT ;  /* 0x2000a1001b1b7a40 */ /* 0x000fc40007820000 */
[----:B------:R-:W-:Y:S02]  /*40e0*/  HMNMX2.NAN R20, R20, c[0x0] [0x284].H0_H0, !PT ;  /* 0x2000a10014147a40 */ /* 0x000fe40007820000 */
[----:B------:R-:W-:Y:S02]  /*40f0*/  HMNMX2.NAN R21, R21, c[0x0] [0x284].H0_H0, !PT ;  /* 0x2000a10015157a40 */ /* 0x000fe40007820000 */
[----:B------:R-:W-:Y:S02]  /*4100*/  HMNMX2.NAN R22, R22, c[0x0] [0x284].H0_H0, !PT ;  /* 0x2000a10016167a40 */ /* 0x000fe40007820000 */
[----:B------:R-:W-:Y:S01]  /*4110*/  HMNMX2.NAN R23, R23, c[0x0] [0x284].H0_H0, !PT ;  /* 0x2000a10017177a40 */ /* 0x000fe20007820000 */
[----:B------:R-:W-:Y:S04]  /*4120*/  @P2 STG.E.128 [R32.64], R24 ;  /* 0x0000001820002986 */ /* 0x000fe8000c101d10 */
[----:B------:R1:W-:Y:S04]  /*4130*/  @P1 STG.E.128 [R18.64], R20 ;  /* 0x0000001412001986 */ /* 0x0003e8000c101d10 */
[----:B------:R-:W2:Y:S04]  /*4140*/  @P5 LDG.E.LTC128B.128 R72, [R28.64] ;  /* 0x000000101c485981 */ /* 0x000ea8000c1e1d20 */
[----:B------:R-:W3:Y:S04]  /*4150*/  @P6 LDG.E.LTC128B.128 R68, [R30.64] ;  /* 0x000000101e446981 */ /* 0x000ee8000c1e1d20 */
        /* <DEDUP_REMOVED lines=13> */
[----:B------:R-:W-:Y:S02]  /*4230*/  ISETP.LT.AND P4, PT, R2, c[0x0][0x160], P4 ;  /* 0x0000580002007a0c */ /* 0x000fe40002781270 */
[----:B-1----:R-:W-:-:S04]  /*4240*/  IADD3 R18, P0, R32, c[0x0][0x250], RZ ;  /* 0x0000940020127a10 */ /* 0x002fc80007f1e0ff */
[----:B------:R-:W-:Y:S02]  /*4250*/  IADD3.X R19, R33, c[0x0][0x254], RZ, P0, !PT ;  /* 0x0000950021137a10 */ /* 0x000fe400007fe4ff */
[----:B------:R-:W-:-:S04]  /*4260*/  IADD3 R8, P0, R32, UR4, RZ ;  /* 0x0000000420087c10 */ /* 0x000fc8000ff1e0ff */
[----:B----4-:R-:W-:Y:S01]  /*4270*/  IADD3.X R9, R33, UR5, RZ, P0, !PT ;  /* 0x0000000521097c10 */ /* 0x010fe200087fe4ff */
        /* <DEDUP_REMOVED lines=9> */
[C---:B------:R-:W-:Y:S02]  /*4310*/  HFMA2 R0, R84.reuse.H0_H0, R25, R69 ;  /* 0x0000001954007231 */ /* 0x040fe40000000845 */
[C---:B------:R-:W-:Y:S02]  /*4320*/  HFMA2 R2, R84.reuse.H0_H0, R26, R70 ;  /* 0x0000001a54027231 */ /* 0x040fe40000000846 */
[----:B------:R-:W-:Y:S01]  /*4330*/  HFMA2 R27, R84.H0_H0, R27, R71 ;  /* 0x0000001b541b7231 */ /* 0x000fe20000000847 */
[----:B------:R1:W-:Y:S01]  /*4340*/  @P3 STG.E.128 [R18.64], R4 ;  /* 0x0000000412003986 */ /* 0x0003e2000c101d10 */
[----:B------:R-:W-:-:S02]  /*4350*/  HMNMX2.NAN R24, R24, c[0x0] [0x284].H0_H0, !PT ;  /* 0x2000a10018187a40 */ /* 0x000fc40007820000 */
[----:B------:R-:W-:Y:S02]  /*4360*/  HMNMX2.NAN R25, R0, c[0x0] [0x284].H0_H0, !PT ;  /* 0x2000a10000197a40 */ /* 0x000fe40007820000 */
[----:B------:R-:W-:Y:S02]  /*4370*/  HMNMX2.NAN R26, R2, c[0x0] [0x284].H0_H0, !PT ;  /* 0x2000a100021a7a40 */ /* 0x000fe40007820000 */
[----:B------:R-:W-:Y:S01]  /*4380*/  HMNMX2.NAN R27, R27, c[0x0] [0x284].H0_H0, !PT ;  /* 0x2000a1001b1b7a40 */ /* 0x000fe20007820000 */
[----:B------:R-:W-:Y:S06]  /*4390*/  @!P4 EXIT ;  /* 0x000000000000c94d */ /* 0x000fec0003800000 */
[----:B------:R-:W-:Y:S01]  /*43a0*/  STG.E.128 [R8.64], R24 ;  /* 0x0000001808007986 */ /* 0x000fe2000c101d10 */
[----:B------:R-:W-:Y:S05]  /*43b0*/  EXIT ;  /* 0x000000000000794d */ /* 0x000fea0003800000 */
.L_x_239:
        /* <DEDUP_REMOVED lines=12> */
.L_x_245:


//--------------------- .text._ZN7cutlass6KernelINS_4gemm6kernel4GemmINS1_11threadblock13MmaMultistageINS1_9GemmShapeILi64ELi64ELi32EEENS_9transform11threadblock28PredicatedTileAccessIteratorINS_11MatrixShapeILi64ELi32EEENS_6half_tENS_6layout8RowMajorELi1ENS8_29PitchLinearWarpRakedThreadMapINS_16PitchLinearShapeILi32ELi64EEELi128ENSH_ILi4ELi8EEELi8EEENS_5ArrayISD_Li8ELb0EEELb0ENSE_9NoPermuteEEENS9_25RegularTileAccessIteratorISC_SD_NSE_37RowMajorTensorOpMultiplicandCrosswiseILi16ELi32EEELi0ESK_Li16EEELNS_4arch14CacheOperation4KindE1ENSA_INSB_ILi32ELi64EEESD_NSE_11ColumnMajorELi0ESK_SM_Lb0ESN_EENSP_ISW_SD_NSE_40ColumnMajorTensorOpMultiplicandCrosswiseILi16ELi32EEELi1ESK_Li16EEELSV_1ESD_SF_NS4_9MmaPolicyINS1_4warp11MmaTensorOpINS6_ILi32ELi32ELi32EEESD_SR_SD_S10_SD_SF_NS13_17MmaTensorOpPolicyINST_3MmaINS6_ILi16ELi8ELi16EEELi32ESD_SF_SD_SX_SD_SF_NST_13OpMultiplyAddEEENSB_ILi1ELi1EEEEELi1ELb0EbEENSB_ILi0ELi0EEES1E_Li1EEELi3ELNS1_23SharedMemoryClearOptionE0EbEENS_8epilogue11threadblock8EpilogueIS7_S1D_Li1ENS1J_22PredicatedTileIteratorINS1J_26OutputTileOptimalThreadMapINS1J_15OutputTileShapeILi64ELi8ELi2ELi1ELi1EEENS1N_ILi1ELi4ELi1ELi1ELi4EEELi128ELi8ELi16EEESD_Lb0ESN_Lb0EEENS1I_4warp24FragmentIteratorTensorOpIS15_S18_SD_NSL_ISD_Li4ELb0EEESF_EENS1S_20TileIteratorTensorOpIS15_S18_SD_SF_EENS1J_18SharedLoadIteratorINS1Q_18CompactedThreadMapESD_Li16EEENS1I_6thread21LinearCombinationReluISD_Li8ESD_SD_LNS21_9ScaleType4KindE1ELNS_15FloatRoundStyleE2EEENSB_ILi0ELi16EEELi1ELi1EEENS4_30GemmIdentityThreadblockSwizzleILi1EEELb0EEEEEvNT_6ParamsE --------------------------
	.section	.text._ZN7cutlass6KernelINS_4gemm6kernel4GemmINS1_11threadblock13MmaMultistageINS1_9GemmShapeILi64ELi64ELi32EEENS_9transform11threadblock28PredicatedTileAccessIteratorINS_11MatrixShapeILi64ELi32EEENS_6half_tENS_6layout8RowMajorELi1ENS8_29PitchLinearWarpRakedThreadMapINS_16PitchLinearShapeILi32ELi64EEELi128ENSH_ILi4ELi8EEELi8EEENS_5ArrayISD_Li8ELb0EEELb0ENSE_9NoPermuteEEENS9_25RegularTileAccessIteratorISC_SD_NSE_37RowMajorTensorOpMultiplicandCrosswiseILi16ELi32EEELi0ESK_Li16EEELNS_4arch14CacheOperation4KindE1ENSA_INSB_ILi32ELi64EEESD_NSE_11ColumnMajorELi0ESK_SM_Lb0ESN_EENSP_ISW_SD_NSE_40ColumnMajorTensorOpMultiplicandCrosswiseILi16ELi32EEELi1ESK_Li16EEELSV_1ESD_SF_NS4_9MmaPolicyINS1_4warp11MmaTensorOpINS6_ILi32ELi32ELi32EEESD_SR_SD_S10_SD_SF_NS13_17MmaTensorOpPolicyINST_3MmaINS6_ILi16ELi8ELi16EEELi32ESD_SF_SD_SX_SD_SF_NST_13OpMultiplyAddEEENSB_ILi1ELi1EEEEELi1ELb0EbEENSB_ILi0ELi0EEES1E_Li1EEELi3ELNS1_23SharedMemoryClearOptionE0EbEENS_8epilogue11threadblock8EpilogueIS7_S1D_Li1ENS1J_22PredicatedTileIteratorINS1J_26OutputTileOptimalThreadMapINS1J_15OutputTileShapeILi64ELi8ELi2ELi1ELi1EEENS1N_ILi1ELi4ELi1ELi1ELi4EEELi128ELi8ELi16EEESD_Lb0ESN_Lb0EEENS1I_4warp24FragmentIteratorTensorOpIS15_S18_SD_NSL_ISD_Li4ELb0EEESF_EENS1S_20TileIteratorTensorOpIS15_S18_SD_SF_EENS1J_18SharedLoadIteratorINS1Q_18CompactedThreadMapESD_Li16EEENS1I_6thread21LinearCombinationReluISD_Li8ESD_SD_LNS21_9ScaleType4KindE1ELNS_15FloatRoundStyleE2EEENSB_ILi0ELi16EEELi1ELi1EEENS4_30GemmIdentityThreadblockSwizzleILi1EEELb0EEEEEvNT_6ParamsE,"ax",@progbits
	.sectioninfo	@"SHI_REGISTERS=79"
	.align	128
.text._ZN7cutlass6KernelINS_4gemm6kernel4GemmINS1_11threadblock13MmaMultistageINS1_9GemmShapeILi64ELi64ELi32EEENS_9transform11threadblock28PredicatedTileAccessIteratorINS_11MatrixShapeILi64ELi32EEENS_6half_tENS_6layout8RowMajorELi1ENS8_29PitchLinearWarpRakedThreadMapINS_16PitchLinearShapeILi32ELi64EEELi128ENSH_ILi4ELi8EEELi8EEENS_5ArrayISD_Li8ELb0EEELb0ENSE_9NoPermuteEEENS9_25RegularTileAccessIteratorISC_SD_NSE_37RowMajorTensorOpMultiplicandCrosswiseILi16ELi32EEELi0ESK_Li16EEELNS_4arch14CacheOperation4KindE1ENSA_INSB_ILi32ELi64EEESD_NSE_11ColumnMajorELi0ESK_SM_Lb0ESN_EENSP_ISW_SD_NSE_40ColumnMajorTensorOpMultiplicandCrosswiseILi16ELi32EEELi1ESK_Li16EEELSV_1ESD_SF_NS4_9MmaPolicyINS1_4warp11MmaTensorOpINS6_ILi32ELi32ELi32EEESD_SR_SD_S10_SD_SF_NS13_17MmaTensorOpPolicyINST_3MmaINS6_ILi16ELi8ELi16EEELi32ESD_SF_SD_SX_SD_SF_NST_13OpMultiplyAddEEENSB_ILi1ELi1EEEEELi1ELb0EbEENSB_ILi0ELi0EEES1E_Li1EEELi3ELNS1_23SharedMemoryClearOptionE0EbEENS_8epilogue11threadblock8EpilogueIS7_S1D_Li1ENS1J_22PredicatedTileIteratorINS1J_26OutputTileOptimalThreadMapINS1J_15OutputTileShapeILi64ELi8ELi2ELi1ELi1EEENS1N_ILi1ELi4ELi1ELi1ELi4EEELi128ELi8ELi16EEESD_Lb0ESN_Lb0EEENS1I_4warp24FragmentIteratorTensorOpIS15_S18_SD_NSL_ISD_Li4ELb0EEESF_EENS1S_20TileIteratorTensorOpIS15_S18_SD_SF_EENS1J_18SharedLoadIteratorINS1Q_18CompactedThreadMapESD_Li16EEENS1I_6thread21LinearCombinationReluISD_Li8ESD_SD_LNS21_9ScaleType4KindE1ELNS_15FloatRoundStyleE2EEENSB_ILi0ELi16EEELi1ELi1EEENS4_30GemmIdentityThreadblockSwizzleILi1EEELb0EEEEEvNT_6ParamsE:
        .type           _ZN7cutlass6KernelINS_4gemm6kernel4GemmINS1_11threadblock13MmaMultistageINS1_9GemmShapeILi64ELi64ELi32EEENS_9transform11threadblock28PredicatedTileAccessIteratorINS_11MatrixShapeILi64ELi32EEENS_6half_tENS_6layout8RowMajorELi1ENS8_29PitchLinearWarpRakedThreadMapINS_16PitchLinearShapeILi32ELi64EEELi128ENSH_ILi4ELi8EEELi8EEENS_5ArrayISD_Li8ELb0EEELb0ENSE_9NoPermuteEEENS9_25RegularTileAccessIteratorISC_SD_NSE_37RowMajorTensorOpMultiplicandCrosswiseILi16ELi32EEELi0ESK_Li16EEELNS_4arch14CacheOperation4KindE1ENSA_INSB_ILi32ELi64EEESD_NSE_11ColumnMajorELi0ESK_SM_Lb0ESN_EENSP_ISW_SD_NSE_40ColumnMajorTensorOpMultiplicandCrosswiseILi16ELi32EEELi1ESK_Li16EEELSV_1ESD_SF_NS4_9MmaPolicyINS1_4warp11MmaTensorOpINS6_ILi32ELi32ELi32EEESD_SR_SD_S10_SD_SF_NS13_17MmaTensorOpPolicyINST_3MmaINS6_ILi16ELi8ELi16EEELi32ESD_SF_SD_SX_SD_SF_NST_13OpMultiplyAddEEENSB_ILi1ELi1EEEEELi1ELb0EbEENSB_ILi0ELi0EEES1E_Li1EEELi3ELNS1_23SharedMemoryClearOptionE0EbEENS_8epilogue11threadblock8EpilogueIS7_S1D_Li1ENS1J_22PredicatedTileIteratorINS1J_26OutputTileOptimalThreadMapINS1J_15OutputTileShapeILi64ELi8ELi2ELi1ELi1EEENS1N_ILi1ELi4ELi1ELi1ELi4EEELi128ELi8ELi16EEESD_Lb0ESN_Lb0EEENS1I_4warp24FragmentIteratorTensorOpIS15_S18_SD_NSL_ISD_Li4ELb0EEESF_EENS1S_20TileIteratorTensorOpIS15_S18_SD_SF_EENS1J_18SharedLoadIteratorINS1Q_18CompactedThreadMapESD_Li16EEENS1I_6thread21LinearCombinationReluISD_Li8ESD_SD_LNS21_9ScaleType4KindE1ELNS_15FloatRoundStyleE2EEENSB_ILi0ELi16EEELi1ELi1EEENS4_30GemmIdentityThreadblockSwizzleILi1EEELb0EEEEEvNT_6ParamsE,@function
        .size           _ZN7cutlass6KernelINS_4gemm6kernel4GemmINS1_11threadblock13MmaMultistageINS1_9GemmShapeILi64ELi64ELi32EEENS_9transform11threadblock28PredicatedTileAccessIteratorINS_11MatrixShapeILi64ELi32EEENS_6half_tENS_6layout8RowMajorELi1ENS8_29PitchLinearWarpRakedThreadMapINS_16PitchLinearShapeILi32ELi64EEELi128ENSH_ILi4ELi8EEELi8EEENS_5ArrayISD_Li8ELb0EEELb0ENSE_9NoPermuteEEENS9_25RegularTileAccessIteratorISC_SD_NSE_37RowMajorTensorOpMultiplicandCrosswiseILi16ELi32EEELi0ESK_Li16EEELNS_4arch14CacheOperation4KindE1ENSA_INSB_ILi32ELi64EEESD_NSE_11ColumnMajorELi0ESK_SM_Lb0ESN_EENSP_ISW_SD_NSE_40ColumnMajorTensorOpMultiplicandCrosswiseILi16ELi32EEELi1ESK_Li16EEELSV_1ESD_SF_NS4_9MmaPolicyINS1_4warp11MmaTensorOpINS6_ILi32ELi32ELi32EEESD_SR_SD_S10_SD_SF_NS13_17MmaTensorOpPolicyINST_3MmaINS6_ILi16ELi8ELi16EEELi32ESD_SF_SD_SX_SD_SF_NST_13OpMultiplyAddEEENSB_ILi1ELi1EEEEELi1ELb0EbEENSB_ILi0ELi0EEES1E_Li1EEELi3ELNS1_23SharedMemoryClearOptionE0EbEENS_8epilogue11threadblock8EpilogueIS7_S1D_Li1ENS1J_22PredicatedTileIteratorINS1J_26OutputTileOptimalThreadMapINS1J_15OutputTileShapeILi64ELi8ELi2ELi1ELi1EEENS1N_ILi1ELi4ELi1ELi1ELi4EEELi128ELi8ELi16EEESD_Lb0ESN_Lb0EEENS1I_4warp24FragmentIteratorTensorOpIS15_S18_SD_NSL_ISD_Li4ELb0EEESF_EENS1S_20TileIteratorTensorOpIS15_S18_SD_SF_EENS1J_18SharedLoadIteratorINS1Q_18CompactedThreadMapESD_Li16EEENS1I_6thread21LinearCombinationReluISD_Li8ESD_SD_LNS21_9ScaleType4KindE1ELNS_15FloatRoundStyleE2EEENSB_ILi0ELi16EEELi1ELi1EEENS4_30GemmIdentityThreadblockSwizzleILi1EEELb0EEEEEvNT_6ParamsE,(.L_x_246 - _ZN7cutlass6KernelINS_4gemm6kernel4GemmINS1_11threadblock13MmaMultistageINS1_9GemmShapeILi64ELi64ELi32EEENS_9transform11threadblock28PredicatedTileAccessIteratorINS_11MatrixShapeILi64ELi32EEENS_6half_tENS_6layout8RowMajorELi1ENS8_29PitchLinearWarpRakedThreadMapINS_16PitchLinearShapeILi32ELi64EEELi128ENSH_ILi4ELi8EEELi8EEENS_5ArrayISD_Li8ELb0EEELb0ENSE_9NoPermuteEEENS9_25RegularTileAccessIteratorISC_SD_NSE_37RowMajorTensorOpMultiplicandCrosswiseILi16ELi32EEELi0ESK_Li16EEELNS_4arch14CacheOperation4KindE1ENSA_INSB_ILi32ELi64EEESD_NSE_11ColumnMajorELi0ESK_SM_Lb0ESN_EENSP_ISW_SD_NSE_40ColumnMajorTensorOpMultiplicandCrosswiseILi16ELi32EEELi1ESK_Li16EEELSV_1ESD_SF_NS4_9MmaPolicyINS1_4warp11MmaTensorOpINS6_ILi32ELi32ELi32EEESD_SR_SD_S10_SD_SF_NS13_17MmaTensorOpPolicyINST_3MmaINS6_ILi16ELi8ELi16EEELi32ESD_SF_SD_SX_SD_SF_NST_13OpMultiplyAddEEENSB_ILi1ELi1EEEEELi1ELb0EbEENSB_ILi0ELi0EEES1E_Li1EEELi3ELNS1_23SharedMemoryClearOptionE0EbEENS_8epilogue11threadblock8EpilogueIS7_S1D_Li1ENS1J_22PredicatedTileIteratorINS1J_26OutputTileOptimalThreadMapINS1J_15OutputTileShapeILi64ELi8ELi2ELi1ELi1EEENS1N_ILi1ELi4ELi1ELi1ELi4EEELi128ELi8ELi16EEESD_Lb0ESN_Lb0EEENS1I_4warp24FragmentIteratorTensorOpIS15_S18_SD_NSL_ISD_Li4ELb0EEESF_EENS1S_20TileIteratorTensorOpIS15_S18_SD_SF_EENS1J_18SharedLoadIteratorINS1Q_18CompactedThreadMapESD_Li16EEENS1I_6thread21LinearCombinationReluISD_Li8ESD_SD_LNS21_9ScaleType4KindE1ELNS_15FloatRoundStyleE2EEENSB_ILi0ELi16EEELi1ELi1EEENS4_30GemmIdentityThreadblockSwizzleILi1EEELb0EEEEEvNT_6ParamsE)
        .other          _ZN7cutlass6KernelINS_4gemm6kernel4GemmINS1_11threadblock13MmaMultistageINS1_9GemmShapeILi64ELi64ELi32EEENS_9transform11threadblock28PredicatedTileAccessIteratorINS_11MatrixShapeILi64ELi32EEENS_6half_tENS_6layout8RowMajorELi1ENS8_29PitchLinearWarpRakedThreadMapINS_16PitchLinearShapeILi32ELi64EEELi128ENSH_ILi4ELi8EEELi8EEENS_5ArrayISD_Li8ELb0EEELb0ENSE_9NoPermuteEEENS9_25RegularTileAccessIteratorISC_SD_NSE_37RowMajorTensorOpMultiplicandCrosswiseILi16ELi32EEELi0ESK_Li16EEELNS_4arch14CacheOperation4KindE1ENSA_INSB_ILi32ELi64EEESD_NSE_11ColumnMajorELi0ESK_SM_Lb0ESN_EENSP_ISW_SD_NSE_40ColumnMajorTensorOpMultiplicandCrosswiseILi16ELi32EEELi1ESK_Li16EEELSV_1ESD_SF_NS4_9MmaPolicyINS1_4warp11MmaTensorOpINS6_ILi32ELi32ELi32EEESD_SR_SD_S10_SD_SF_NS13_17MmaTensorOpPolicyINST_3MmaINS6_ILi16ELi8ELi16EEELi32ESD_SF_SD_SX_SD_SF_NST_13OpMultiplyAddEEENSB_ILi1ELi1EEEEELi1ELb0EbEENSB_ILi0ELi0EEES1E_Li1EEELi3ELNS1_23SharedMemoryClearOptionE0EbEENS_8epilogue11threadblock8EpilogueIS7_S1D_Li1ENS1J_22PredicatedTileIteratorINS1J_26OutputTileOptimalThreadMapINS1J_15OutputTileShapeILi64ELi8ELi2ELi1ELi1EEENS1N_ILi1ELi4ELi1ELi1ELi4EEELi128ELi8ELi16EEESD_Lb0ESN_Lb0EEENS1I_4warp24FragmentIteratorTensorOpIS15_S18_SD_NSL_ISD_Li4ELb0EEESF_EENS1S_20TileIteratorTensorOpIS15_S18_SD_SF_EENS1J_18SharedLoadIteratorINS1Q_18CompactedThreadMapESD_Li16EEENS1I_6thread21LinearCombinationReluISD_Li8ESD_SD_LNS21_9ScaleType4KindE1ELNS_15FloatRoundStyleE2EEENSB_ILi0ELi16EEELi1ELi1EEENS4_30GemmIdentityThreadblockSwizzleILi1EEELb0EEEEEvNT_6ParamsE,@"STO_CUDA_ENTRY STV_DEFAULT"
_ZN7cutlass6KernelINS_4gemm6kernel4GemmINS1_11threadblock13MmaMultistageINS1_9GemmShapeILi64ELi64ELi32EEENS_9transform11threadblock28PredicatedTileAccessIteratorINS_11MatrixShapeILi64ELi32EEENS_6half_tENS_6layout8RowMajorELi1ENS8_29PitchLinearWarpRakedThreadMapINS_16PitchLinearShapeILi32ELi64EEELi128ENSH_ILi4ELi8EEELi8EEENS_5ArrayISD_Li8ELb0EEELb0ENSE_9NoPermuteEEENS9_25RegularTileAccessIteratorISC_SD_NSE_37RowMajorTensorOpMultiplicandCrosswiseILi16ELi32EEELi0ESK_Li16EEELNS_4arch14CacheOperation4KindE1ENSA_INSB_ILi32ELi64EEESD_NSE_11ColumnMajorELi0ESK_SM_Lb0ESN_EENSP_ISW_SD_NSE_40ColumnMajorTensorOpMultiplicandCrosswiseILi16ELi32EEELi1ESK_Li16EEELSV_1ESD_SF_NS4_9MmaPolicyINS1_4warp11MmaTensorOpINS6_ILi32ELi32ELi32EEESD_SR_SD_S10_SD_SF_NS13_17MmaTensorOpPolicyINST_3MmaINS6_ILi16ELi8ELi16EEELi32ESD_SF_SD_SX_SD_SF_NST_13OpMultiplyAddEEENSB_ILi1ELi1EEEEELi1ELb0EbEENSB_ILi0ELi0EEES1E_Li1EEELi3ELNS1_23SharedMemoryClearOptionE0EbEENS_8epilogue11threadblock8EpilogueIS7_S1D_Li1ENS1J_22PredicatedTileIteratorINS1J_26OutputTileOptimalThreadMapINS1J_15OutputTileShapeILi64ELi8ELi2ELi1ELi1EEENS1N_ILi1ELi4ELi1ELi1ELi4EEELi128ELi8ELi16EEESD_Lb0ESN_Lb0EEENS1I_4warp24FragmentIteratorTensorOpIS15_S18_SD_NSL_ISD_Li4ELb0EEESF_EENS1S_20TileIteratorTensorOpIS15_S18_SD_SF_EENS1J_18SharedLoadIteratorINS1Q_18CompactedThreadMapESD_Li16EEENS1I_6thread21LinearCombinationReluISD_Li8ESD_SD_LNS21_9ScaleType4KindE1ELNS_15FloatRoundStyleE2EEENSB_ILi0ELi16EEELi1ELi1EEENS4_30GemmIdentityThreadblockSwizzleILi1EEELb0EEEEEvNT_6ParamsE:
        /* <DEDUP_REMOVED lines=12> */
[----:B------:R-:W1:Y:S01]  /*00c0*/  S2R R2, SR_TID.X ;  /* 0x0000000000027919 */ /* 0x000e620000002100 */
[----:B------:R-:W-:Y:S01]  /*00d0*/  IMAD.SHL.U32 R57, R57, 0x40, RZ ;  /* 0x0000004039397824 */ /* 0x000fe200078e00ff */
[----:B------:R-:W-:Y:S02]  /*00e0*/  ULDC.64 UR18, c[0x0][0x118] ;  /* 0x0000460000127ab9 */ /* 0x000fe40000000a00 */
[----:B------:R-:W2:Y:S01]  /*00f0*/  S2R R46, SR_CTAID.Z ;  /* 0x00000000002e7919 */ /* 0x000ea20000002700 */
[--C-:B-1----:R-:W-:Y:S01]  /*0100*/  SHF.R.U32.HI R7, RZ, 0x5, R2.reuse ;  /* 0x00000005ff077819 */ /* 0x102fe20000011602 */
[C---:B------:R-:W-:Y:S01]  /*0110*/  IMAD.SHL.U32 R0, R2.reuse, 0x4, RZ ;  /* 0x0000000402007824 */ /* 0x040fe200078e00ff */
[----:B------:R-:W-:Y:S01]  /*0120*/  LOP3.LUT R3, R2, 0x1f, RZ, 0xc0, !PT ;  /* 0x0000001f02037812 */ /* 0x000fe200078ec0ff */
[----:B--2---:R-:W-:Y:S01]  /*0130*/  IMAD R46, R46, c[0x0][0x2a0], RZ ;  /* 0x0000a8002e2e7a24 */ /* 0x004fe200078e02ff */
[----:B------:R-:W-:Y:S02]  /*0140*/  LOP3.LUT R56, R2, 0x6, RZ, 0xc0, !PT ;  /* 0x0000000602387812 */ /* 0x000fe400078ec0ff */
[----:B------:R-:W1:Y:S01]  /*0150*/  SHFL.IDX PT, R7, R7, RZ, 0x1f ;  /* 0x00001fff07077589 */ /* 0x000e6200000e0000 */
[----:B------:R-:W-:-:S02]  /*0160*/  SHF.R.S32.HI R5, RZ, 0x1f, R2 ;  /* 0x0000001fff057819 */ /* 0x000fc40000011402 */
[----:B------:R-:W-:Y:S02]  /*0170*/  SHF.R.U32.HI R3, RZ, 0x4, R3 ;  /* 0x00000004ff037819 */ /* 0x000fe40000011603 */
[----:B------:R-:W-:Y:S02]  /*0180*/  SHF.R.U32.HI R56, RZ, 0x1, R56 ;  /* 0x00000001ff387819 */ /* 0x000fe40000011638 */
[----:B------:R-:W-:Y:S02]  /*0190*/  LOP3.LUT R0, R0, 0x4, RZ, 0xc0, !PT ;  /* 0x0000000400007812 */ /* 0x000fe400078ec0ff */
[----:B------:R-:W-:Y:S02]  /*01a0*/  LOP3.LUT R4, R2, 0x7, RZ, 0xc0, !PT ;  /* 0x0000000702047812 */ /* 0x000fe400078ec0ff */
[----:B------:R-:W-:Y:S02]  /*01b0*/  IADD3 R9, R46, c[0x0][0x2a0], RZ ;  /* 0x0000a8002e097a10 */ /* 0x000fe40007ffe0ff */
[----:B------:R-:W-:-:S02]  /*01c0*/  LEA.HI R40, R5, R2, RZ, 0x5 ;  /* 0x0000000205287211 */ /* 0x000fc400078f28ff */
[----:B------:R-:W-:Y:S01]  /*01d0*/  LOP3.LUT R56, R0, R3, R56, 0xf6, !PT ;  /* 0x0000000300387212 */ /* 0x000fe200078ef638 */
[----:B------:R-:W-:Y:S01]  /*01e0*/  IMAD.SHL.U32 R3, R3, 0x8, RZ ;  /* 0x0000000803037824 */ /* 0x000fe200078e00ff */
[----:B------:R-:W-:Y:S02]  /*01f0*/  SHF.R.U32.HI R6, RZ, 0x3, R2 ;  /* 0x00000003ff067819 */ /* 0x000fe40000011602 */
[----:B------:R-:W-:Y:S02]  /*0200*/  SHF.R.U32.HI R55, RZ, 0x1, R4 ;  /* 0x00000001ff377819 */ /* 0x000fe40000011604 */
[----:B------:R-:W-:Y:S02]  /*0210*/  IMNMX R9, R9, c[0x0][0x168], PT ;  /* 0x00005a0009097a17 */ /* 0x000fe40003800200 */
[----:B------:R-:W-:Y:S01]  /*0220*/  LOP3.LUT R5, R40, 0xffffffe0, RZ, 0xc0, !PT ;  /* 0xffffffe028057812 */ /* 0x000fe200078ec0ff */
[----:B-1----:R1:W2:Y:S01]  /*0230*/  R2UR UR4, R7 ;  /* 0x00000000070473c2 */ /* 0x0022a200000e0000 */
[----:B------:R-:W-:-:S02]  /*0240*/  LOP3.LUT R55, R55, 0x1, R6, 0x78, !PT ;  /* 0x0000000137377812 */ /* 0x000fc400078e7806 */
[----:B------:R-:W-:Y:S01]  /*0250*/  LOP3.LUT R3, R3, 0xfffffff8, R4, 0xe2, !PT ;  /* 0xfffffff803037812 */ /* 0x000fe200078ee204 */
[----:B------:R-:W-:Y:S01]  /*0260*/  IMAD.IADD R4, R2, 0x1, -R5 ;  /* 0x0000000102047824 */ /* 0x000fe200078e0a05 */
[----:B------:R-:W-:Y:S02]  /*0270*/  LOP3.LUT R55, R55, R0, RZ, 0xfc, !PT ;  /* 0x0000000037377212 */ /* 0x000fe400078efcff */
[----:B------:R-:W-:Y:S02]  /*0280*/  IADD3 R0, R9, 0x1f, -R46 ;  /* 0x0000001f09007810 */ /* 0x000fe40007ffe82e */
[----:B------:R-:W-:Y:S02]  /*0290*/  SHF.R.S32.HI R40, RZ, 0x5, R40 ;  /* 0x00000005ff287819 */ /* 0x000fe40000011428 */
[----:B------:R-:W-:Y:S02]  /*02a0*/  SHF.R.S32.HI R5, RZ, 0x1f, R4 ;  /* 0x0000001fff057819 */ /* 0x000fe40000011404 */
[----:B------:R-:W-:Y:S01]  /*02b0*/  IADD3 R6, R0, 0x1f, RZ ;  /* 0x0000001f00067810 */ /* 0x000fe20007ffe0ff */
[----:B------:R-:W-:Y:S01]  /*02c0*/  IMAD.SHL.U32 R40, R40, 0x10, RZ ;  /* 0x0000001028287824 */ /* 0x000fe200078e00ff */
[----:B------:R-:W-:-:S02]  /*02d0*/  LEA.HI R5, R5, R4, RZ, 0x2 ;  /* 0x0000000405057211 */ /* 0x000fc400078f10ff */
[----:B------:R-:W-:Y:S02]  /*02e0*/  ISETP.GE.U32.AND P6, PT, R6, 0x3f, PT ;  /* 0x0000003f0600780c */ /* 0x000fe40003fc6070 */
[----:B------:R-:W-:Y:S02]  /*02f0*/  LOP3.LUT R6, R0, 0xffffffe0, RZ, 0xc0, !PT ;  /* 0xffffffe000067812 */ /* 0x000fe400078ec0ff */
[----:B------:R-:W-:Y:S01]  /*0300*/  LEA.HI.SX32 R40, R5, R40, 0x1e ;  /* 0x0000002805287211 */ /* 0x000fe200078ff2ff */
[----:B-1----:R-:W-:Y:S01]  /*0310*/  IMAD.IADD R7, R9, 0x1, -R46 ;  /* 0x0000000109077824 */ /* 0x002fe200078e0a2e */
[----:B------:R-:W-:Y:S01]  /*0320*/  ISETP.NE.AND P5, PT, R6, 0x20, PT ;  /* 0x000000200600780c */ /* 0x000fe20003fa5270 */
[----:B--2---:R-:W-:Y:S01]  /*0330*/  USHF.R.S32.HI UR16, URZ, 0x1f, UR4 ;  /* 0x0000001f3f107899 */ /* 0x004fe20008011404 */
[C---:B------:R-:W-:Y:S01]  /*0340*/  LEA.HI R6, R40.reuse, R40, RZ, 0x1 ;  /* 0x0000002828067211 */ /* 0x040fe200078f08ff */
[----:B------:R-:W-:Y:S01]  /*0350*/  IMAD R41, R41, 0x40, R40 ;  /* 0x0000004029297824 */ /* 0x000fe200078e0228 */
[----:B------:R-:W-:Y:S01]  /*0360*/  SHF.R.S32.HI R42, RZ, 0x1f, R7 ;  /* 0x0000001fff2a7819 */ /* 0x000fe20000011407 */
[----:B------:R-:W-:Y:S01]  /*0370*/  ULEA.HI UR16, UR16, UR4, URZ, 0x2 ;  /* 0x0000000410107291 */ /* 0x000fe2000f8f103f */
[----:B------:R-:W-:-:S02]  /*0380*/  IADD3 R13, R40, 0x8, RZ ;  /* 0x00000008280d7810 */ /* 0x000fc40007ffe0ff */
[----:B------:R-:W-:Y:S01]  /*0390*/  LEA.HI R42, R42, R7, RZ, 0x5 ;  /* 0x000000072a2a7211 */ /* 0x000fe200078f28ff */
[----:B------:R-:W-:Y:S01]  /*03a0*/  ULOP3.LUT UR5, UR16, 0xfffffffc, URZ, 0xc0, !UPT ;  /* 0xfffffffc10057892 */ /* 0x000fe2000f8ec03f */
[----:B------:R-:W-:Y:S01]  /*03b0*/  LEA.HI R11, R13, R13, RZ, 0x1 ;  /* 0x0000000d0d0b7211 */ /* 0x000fe200078f08ff */
[----:B------:R-:W-:Y:S01]  /*03c0*/  USHF.R.S32.HI UR16, URZ, 0x2, UR16 ;  /* 0x000000023f107899 */ /* 0x000fe20008011410 */
[----:B------:R-:W-:Y:S01]  /*03d0*/  LOP3.LUT R42, R42, 0xffffffe0, RZ, 0xc0, !PT ;  /* 0xffffffe02a2a7812 */ /* 0x000fe200078ec0ff */
[----:B------:R-:W-:Y:S01]  /*03e0*/  UIADD3 UR5, UR4, -UR5, URZ ;  /* 0x8000000504057290 */ /* 0x000fe2000fffe03f */
[----:B------:R-:W-:Y:S01]  /*03f0*/  LOP3.LUT R5, R5, 0xfffffffc, RZ, 0xc0, !PT ;  /* 0xfffffffc05057812 */ /* 0x000fe200078ec0ff */
[----:B------:R-:W-:Y:S01]  /*0400*/  USHF.L.U32 UR4, UR16, 0x3, URZ ;  /* 0x0000000310047899 */ /* 0x000fe2000800063f */
[----:B------:R-:W-:Y:S01]  /*0410*/  LOP3.LUT R10, R11, 0x3ffffffe, RZ, 0xc0, !PT ;  /* 0x3ffffffe0b0a7812 */ /* 0x000fe200078ec0ff */
[----:B------:R-:W-:Y:S01]  /*0420*/  IMAD.IADD R42, R7, 0x1, -R42 ;  /* 0x00000001072a7824 */ /* 0x000fe200078e0a2a */
[----:B------:R-:W-:Y:S01]  /*0430*/  LOP3.LUT R7, R6, 0x3ffffffe, RZ, 0xc0, !PT ;  /* 0x3ffffffe06077812 */ /* 0x000fe200078ec0ff */
[----:B------:R-:W-:Y:S01]  /*0440*/  IMAD.IADD R5, R4, 0x1, -R5 ;  /* 0x0000000104057824 */ /* 0x000fe200078e0a05 */
[----:B------:R-:W-:Y:S01]  /*0450*/  IADD3 R8, R41, 0x8, RZ ;  /* 0x0000000829087810 */ /* 0x000fe20007ffe0ff */
[----:B------:R-:W-:Y:S01]  /*0460*/  IMAD.IADD R10, R13, 0x1, -R10 ;  /* 0x000000010d0a7824 */ /* 0x000fe200078e0a0a */
[----:B------:R-:W-:Y:S01]  /*0470*/  ISETP.NE.AND P0, PT, R42, RZ, PT ;  /* 0x000000ff2a00720c */ /* 0x000fe20003f05270 */
[----:B------:R-:W-:Y:S01]  /*0480*/  IMAD.IADD R12, R40, 0x1, -R7 ;  /* 0x00000001280c7824 */ /* 0x000fe200078e0a07 */
[----:B------:R-:W-:Y:S01]  /*0490*/  ISETP.GE.AND P3, PT, R8, c[0x0][0x160], PT ;  /* 0x0000580008007a0c */ /* 0x000fe20003f66270 */
[----:B------:R-:W-:Y:S01]  /*04a0*/  IMAD.IADD R40, R40, 0x1, R57 ;  /* 0x0000000128287824 */ /* 0x000fe200078e0239 */
[----:B------:R-:W-:Y:S01]  /*04b0*/  SEL R42, R42, 0x20, P0 ;  /* 0x000000202a2a7807 */ /* 0x000fe20000000000 */
[--C-:B------:R-:W-:Y:S01]  /*04c0*/  IMAD R12, R12, 0x4, R5.reuse ;  /* 0x000000040c0c7824 */ /* 0x100fe200078e0205 */
[----:B------:R-:W-:Y:S01]  /*04d0*/  ISETP.GE.AND P4, PT, R41, c[0x0][0x160], PT ;  /* 0x0000580029007a0c */ /* 0x000fe20003f86270 */
[----:B------:R-:W-:Y:S01]  /*04e0*/  IMAD R10, R10, 0x4, R5 ;  /* 0x000000040a0a7824 */ /* 0x000fe200078e0205 */
[----:B------:R-:W-:Y:S01]  /*04f0*/  IADD3 R4, R40, 0x8, RZ ;  /* 0x0000000828047810 */ /* 0x000fe20007ffe0ff */
[----:B------:R-:W-:Y:S01]  /*0500*/  IMAD.IADD R7, R46, 0x1, R42 ;  /* 0x000000012e077824 */ /* 0x000fe200078e022a */
[----:B------:R-:W-:Y:S01]  /*0510*/  ISETP.GE.AND P2, PT, R40, c[0x0][0x164], PT ;  /* 0x0000590028007a0c */ /* 0x000fe20003f46270 */
[----:B------:R-:W-:Y:S01]  /*0520*/  IMAD R46, R5, 0x8, R46 ;  /* 0x00000008052e7824 */ /* 0x000fe200078e022e */
[----:B------:R-:W-:Y:S01]  /*0530*/  ISETP.GE.AND P0, PT, R4, c[0x0][0x164], PT ;  /* 0x0000590004007a0c */ /* 0x000fe20003f06270 */
[----:B------:R-:W-:Y:S01]  /*0540*/  ULEA.HI UR15, UR5, UR5, URZ, 0x1 ;  /* 0x00000005050f7291 */ /* 0x000fe2000f8f083f */
[----:B------:R-:W-:-:S02]  /*0550*/  IMNMX R7, R9, R7, PT ;  /* 0x0000000709077217 */ /* 0x000fc40003800200 */
[----:B------:R-:W-:Y:S01]  /*0560*/  SEL R5, RZ, 0x1, P4 ;  /* 0x00000001ff057807 */ /* 0x000fe20002000000 */
[----:B------:R-:W-:Y:S01]  /*0570*/  ULOP3.LUT UR14, UR15, 0xfffffffe, URZ, 0xc0, !UPT ;  /* 0xfffffffe0f0e7892 */ /* 0x000fe2000f8ec03f */
[----:B------:R-:W-:Y:S01]  /*0580*/  SEL R8, RZ, 0x1, P2 ;  /* 0x00000001ff087807 */ /* 0x000fe20001000000 */
[----:B------:R-:W-:Y:S01]  /*0590*/  USHF.R.S32.HI UR15, URZ, 0x1, UR15 ;  /* 0x000000013f0f7899 */ /* 0x000fe2000801140f */
[----:B------:R-:W-:Y:S01]  /*05a0*/  SEL R70, RZ, 0xffffffff, P3 ;  /* 0xffffffffff467807 */ /* 0x000fe20001800000 */
[----:B------:R-:W-:Y:S01]  /*05b0*/  UIADD3 UR14, UR5, -UR14, URZ ;  /* 0x8000000e050e7290 */ /* 0x000fe2000fffe03f */
[CC--:B------:R-:W-:Y:S01]  /*05c0*/  ISETP.LT.AND P4, PT, R46.reuse, R7.reuse, !P4 ;  /* 0x000000072e00720c */ /* 0x0c0fe20006781270 */
[----:B------:R-:W-:Y:S01]  /*05d0*/  UIMAD UR5, UR15, 0x180, UR4 ;  /* 0x000001800f0578a4 */ /* 0x000fe2000f8e0204 */
[-C--:B------:R-:W-:Y:S01]  /*05e0*/  ISETP.LT.AND P3, PT, R46, R7.reuse, !P3 ;  /* 0x000000072e00720c */ /* 0x080fe20005f61270 */
[----:B------:R-:W-:Y:S01]  /*05f0*/  IMAD.SHL.U32 R70, R70, 0x2, RZ ;  /* 0x0000000246467824 */ /* 0x000fe200078e00ff */
[CC--:B------:R-:W-:Y:S01]  /*0600*/  ISETP.LT.AND P2, PT, R46.reuse, R7.reuse, !P2 ;  /* 0x000000072e00720c */ /* 0x0c0fe20005741270 */
[----:B------:R-:W-:Y:S01]  /*0610*/  UIMAD UR4, UR14, 0x180, UR4 ;  /* 0x000001800e0478a4 */ /* 0x000fe2000f8e0204 */
[----:B------:R-:W-:-:S02]  /*0620*/  ISETP.LT.AND P1, PT, R46, R7, !P0 ;  /* 0x000000072e00720c */ /* 0x000fc40004721270 */
[----:B------:R-:W-:Y:S02]  /*0630*/  SHF.R.S32.HI R7, RZ, 0x1f, R40 ;  /* 0x0000001fff077819 */ /* 0x000fe40000011428 */
[----:B------:R-:W-:Y:S02]  /*0640*/  SHF.R.S32.HI R4, RZ, 0x1f, R41 ;  /* 0x0000001fff047819 */ /* 0x000fe40000011429 */
[----:B------:R-:W-:Y:S01]  /*0650*/  SEL R71, RZ, 0xffffffff, P0 ;  /* 0xffffffffff477807 */ /* 0x000fe20000000000 */
[----:B------:R-:W-:Y:S01]  /*0660*/  IMAD R7, R7, c[0x0][0x1b0], RZ ;  /* 0x00006c0007077a24 */ /* 0x000fe200078e02ff */
[----:B------:R-:W-:Y:S01]  /*0670*/  SHF.R.S32.HI R47, RZ, 0x1f, R46 ;  /* 0x0000001fff2f7819 */ /* 0x000fe2000001142e */
[----:B------:R-:W-:Y:S01]  /*0680*/  IMAD R4, R4, c[0x0][0x180], RZ ;  /* 0x0000600004047a24 */ /* 0x000fe200078e02ff */
[--C-:B------:R-:W-:Y:S01]  /*0690*/  SHF.R.S32.HI R13, RZ, 0x1, R6.reuse ;  /* 0x00000001ff0d7819 */ /* 0x100fe20000011406 */
[----:B------:R-:W-:Y:S01]  /*06a0*/  IMAD R38, R40, c[0x0][0x1b4], R7 ;  /* 0x00006d0028267a24 */ /* 0x000fe200078e0207 */
[----:B------:R-:W-:Y:S01]  /*06b0*/  SHF.R.S32.HI R6, RZ, 0x1f, R6 ;  /* 0x0000001fff067819 */ /* 0x000fe20000011406 */
[----:B------:R-:W-:Y:S01]  /*06c0*/  IMAD.SHL.U32 R71, R71, 0x2, RZ ;  /* 0x0000000247477824 */ /* 0x000fe200078e00ff */
[----:B------:R-:W-:Y:S01]  /*06d0*/  SHF.R.S32.HI R7, RZ, 0x1f, R12 ;  /* 0x0000001fff077819 */ /* 0x000fe2000001140c */
[C---:B------:R-:W-:Y:S01]  /*06e0*/  IMAD R39, R41.reuse, c[0x0][0x184], R4 ;  /* 0x0000610029277a24 */ /* 0x040fe200078e0204 */
[----:B------:R-:W-:Y:S01]  /*06f0*/  LOP3.LUT R70, R70, 0x2, R5, 0xe2, !PT ;  /* 0x0000000246467812 */ /* 0x000fe200078ee205 */
[----:B------:R-:W-:Y:S01]  /*0700*/  IMAD.WIDE.U32 R4, R41, c[0x0][0x180], R46 ;  /* 0x0000600029047a25 */ /* 0x000fe200078e002e */
[----:B------:R-:W-:-:S02]  /*0710*/  LEA.HI R6, R6, R13, RZ, 0x2 ;  /* 0x0000000d06067211 */ /* 0x000fc400078f10ff */
[----:B------:R-:W-:Y:S01]  /*0720*/  LEA.HI R7, R7, R12, RZ, 0x2 ;  /* 0x0000000c07077211 */ /* 0x000fe200078f10ff */
[----:B------:R-:W-:Y:S01]  /*0730*/  IMAD.WIDE.U32 R14, R40, c[0x0][0x1b0], R46 ;  /* 0x00006c00280e7a25 */ /* 0x000fe200078e002e */
[----:B------:R-:W-:Y:S02]  /*0740*/  LOP3.LUT R71, R71, 0x2, R8, 0xe2, !PT ;  /* 0x0000000247477812 */ /* 0x000fe400078ee208 */
[----:B------:R-:W-:Y:S01]  /*0750*/  LOP3.LUT R6, R6, 0x1ffffffc, RZ, 0xc0, !PT ;  /* 0x1ffffffc06067812 */ /* 0x000fe200078ec0ff */
[----:B------:R-:W-:Y:S01]  /*0760*/  IMAD.IADD R8, R5, 0x1, R39 ;  /* 0x0000000105087824 */ /* 0x000fe200078e0227 */
[----:B------:R-:W-:Y:S01]  /*0770*/  LOP3.LUT R7, R7, 0xfffffffc, RZ, 0xc0, !PT ;  /* 0xfffffffc07077812 */ /* 0x000fe200078ec0ff */
[----:B------:R-:W-:Y:S01]  /*0780*/  IMAD.SHL.U32 R9, R4, 0x2, RZ ;  /* 0x0000000204097824 */ /* 0x000fe200078e00ff */
[--C-:B------:R-:W-:Y:S01]  /*0790*/  SHF.R.S32.HI R16, RZ, 0x1, R11.reuse ;  /* 0x00000001ff107819 */ /* 0x100fe2000001140b */
[----:B------:R-:W-:Y:S01]  /*07a0*/  IMAD.SHL.U32 R5, R14, 0x2, RZ ;  /* 0x000000020e057824 */ /* 0x000fe200078e00ff */
[----:B------:R-:W-:Y:S01]  /*07b0*/  SHF.L.U64.HI R8, R4, 0x1, R8 ;  /* 0x0000000104087819 */ /* 0x000fe20000010208 */
[----:B------:R-:W-:Y:S01]  /*07c0*/  IMAD.IADD R4, R15, 0x1, R38 ;  /* 0x000000010f047824 */ /* 0x000fe200078e0226 */
[----:B------:R-:W-:Y:S01]  /*07d0*/  SHF.R.S32.HI R11, RZ, 0x1f, R11 ;  /* 0x0000001fff0b7819 */ /* 0x000fe2000001140b */
[----:B------:R-:W-:Y:S01]  /*07e0*/  IMAD.IADD R15, R13, 0x1, -R6 ;  /* 0x000000010d0f7824 */ /* 0x000fe200078e0a06 */
[----:B------:R-:W-:Y:S01]  /*07f0*/  SEL R70, R70, RZ, P5 ;  /* 0x000000ff46467207 */ /* 0x000fe20002800000 */
[----:B------:R-:W-:Y:S01]  /*0800*/  IMAD.IADD R12, R12, 0x1, -R7 ;  /* 0x000000010c0c7824 */ /* 0x000fe200078e0a07 */
[----:B------:R-:W-:-:S02]  /*0810*/  LEA.HI R11, R11, R16, RZ, 0x2 ;  /* 0x000000100b0b7211 */ /* 0x000fc400078f10ff */
[----:B------:R-:W-:Y:S01]  /*0820*/  SHF.L.U64.HI R4, R14, 0x1, R4 ;  /* 0x000000010e047819 */ /* 0x000fe20000010204 */
[----:B------:R-:W-:Y:S01]  /*0830*/  IMAD.SHL.U32 R6, R70, 0x8, RZ ;  /* 0x0000000846067824 */ /* 0x000fe200078e00ff */
[----:B------:R-:W-:Y:S02]  /*0840*/  LOP3.LUT R12, R12, R15, RZ, 0x3c, !PT ;  /* 0x0000000f0c0c7212 */ /* 0x000fe400078e3cff */
[----:B------:R-:W-:Y:S02]  /*0850*/  SHF.R.S32.HI R15, RZ, 0x1f, R10 ;  /* 0x0000001fff0f7819 */ /* 0x000fe4000001140a */
[----:B------:R-:W-:Y:S01]  /*0860*/  LOP3.LUT R11, R11, 0x1ffffffc, RZ, 0xc0, !PT ;  /* 0x1ffffffc0b0b7812 */ /* 0x000fe200078ec0ff */
[----:B------:R-:W-:Y:S01]  /*0870*/  IMAD.IADD R12, R7, 0x1, R12 ;  /* 0x00000001070c7824 */ /* 0x000fe200078e020c */
[----:B------:R-:W-:Y:S01]  /*0880*/  LEA.HI R15, R15, R10, RZ, 0x2 ;  /* 0x0000000a0f0f7211 */ /* 0x000fe200078f10ff */
[----:B------:R-:W-:Y:S01]  /*0890*/  IMAD.SHL.U32 R7, R70, 0x10, RZ ;  /* 0x0000001046077824 */ /* 0x000fe200078e00ff */
[----:B------:R-:W-:Y:S01]  /*08a0*/  SEL R14, RZ, 0xffffffff, !P3 ;  /* 0xffffffffff0e7807 */ /* 0x000fe20005800000 */
[----:B------:R-:W-:Y:S01]  /*08b0*/  IMAD.IADD R11, R16, 0x1, -R11 ;  /* 0x00000001100b7824 */ /* 0x000fe200078e0a0b */
[----:B------:R-:W-:Y:S01]  /*08c0*/  LOP3.LUT R15, R15, 0xfffffffc, RZ, 0xc0, !PT ;  /* 0xfffffffc0f0f7812 */ /* 0x000fe200078ec0ff */
[----:B------:R-:W-:Y:S01]  /*08d0*/  IMAD R12, R13, 0x18, R12 ;  /* 0x000000180d0c7824 */ /* 0x000fe200078e020c */
[----:B------:R-:W-:Y:S01]  /*08e0*/  SEL R17, RZ, 0x1, !P4 ;  /* 0x00000001ff117807 */ /* 0x000fe20006000000 */
[----:B------:R-:W-:Y:S01]  /*08f0*/  IMAD.SHL.U32 R14, R14, 0x2, RZ ;  /* 0x000000020e0e7824 */ /* 0x000fe200078e00ff */
[----:B------:R-:W-:Y:S01]  /*0900*/  LOP3.LUT P3, RZ, R6, 0x10, RZ, 0xc0, !PT ;  /* 0x0000001006ff7812 */ /* 0x000fe2000786c0ff */
[----:B------:R-:W-:Y:S01]  /*0910*/  IMAD.IADD R10, R10, 0x1, -R15 ;  /* 0x000000010a0a7824 */ /* 0x000fe200078e0a0f */
[----:B------:R-:W-:Y:S01]  /*0920*/  SEL R18, RZ, 0x1, !P2 ;  /* 0x00000001ff127807 */ /* 0x000fe20005000000 */
[----:B------:R-:W-:Y:S01]  /*0930*/  IMAD.MOV.U32 R6, RZ, RZ, c[0x0][0x1c0] ;  /* 0x00007000ff067624 */ /* 0x000fe200078e00ff */
[----:B------:R-:W-:Y:S01]  /*0940*/  LOP3.LUT R14, R14, 0x2, R17, 0xe2, !PT ;  /* 0x000000020e0e7812 */ /* 0x000fe200078ee211 */
[----:B------:R-:W-:Y:S01]  /*0950*/  IMAD.SHL.U32 R12, R12, 0x8, RZ ;  /* 0x000000080c0c7824 */ /* 0x000fe200078e00ff */
[----:B------:R-:W-:Y:S01]  /*0960*/  LOP3.LUT R10, R10, R11, RZ, 0x3c, !PT ;  /* 0x0000000b0a0a7212 */ /* 0x000fe200078e3cff */
[----:B------:R-:W-:Y:S01]  /*0970*/  IMAD.MOV.U32 R11, RZ, RZ, c[0x0][0x1c4] ;  /* 0x00007100ff0b7624 */ /* 0x000fe200078e00ff */
[----:B------:R-:W-:Y:S01]  /*0980*/  SEL R17, RZ, 0xffffffff, !P1 ;  /* 0xffffffffff117807 */ /* 0x000fe20004800000 */
[----:B------:R-:W-:Y:S01]  /*0990*/  IMAD.SHL.U32 R12, R12, 0x2, RZ ;  /* 0x000000020c0c7824 */ /* 0x000fe200078e00ff */
[----:B------:R-:W-:Y:S01]  /*09a0*/  SEL R14, R14, RZ, P6 ;  /* 0x000000ff0e0e7207 */ /* 0x000fe20003000000 */
[----:B------:R-:W-:Y:S01]  /*09b0*/  IMAD.IADD R15, R15, 0x1, R10 ;  /* 0x000000010f0f7824 */ /* 0x000fe200078e020a */
[----:B------:R-:W-:Y:S01]  /*09c0*/  IADD3 R6, P0, R6, -c[0x0][0x1c8], RZ ;  /* 0x8000720006067a10 */ /* 0x000fe20007f1e0ff */
[----:B------:R-:W-:Y:S01]  /*09d0*/  IMAD.MOV.U32 R10, RZ, RZ, c[0x0][0x190] ;  /* 0x00006400ff0a7624 */ /* 0x000fe200078e00ff */
[----:B------:R-:W-:Y:S01]  /*09e0*/  LOP3.LUT P4, RZ, R7, 0x10, RZ, 0xc0, !PT ;  /* 0x0000001007ff7812 */ /* 0x000fe2000788c0ff */
[----:B------:R-:W-:Y:S01]  /*09f0*/  IMAD.SHL.U32 R17, R17, 0x2, RZ ;  /* 0x0000000211117824 */ /* 0x000fe200078e00ff */
[----:B------:R-:W-:Y:S01]  /*0a00*/  IADD3.X R11, R11, ~c[0x0][0x1cc], RZ, P0, !PT ;  /* 0x800073000b0b7a10 */ /* 0x000fe200007fe4ff */
[----:B------:R-:W-:Y:S01]  /*0a10*/  IMAD.MOV.U32 R7, RZ, RZ, c[0x0][0x194] ;  /* 0x00006500ff077624 */ /* 0x000fe200078e00ff */
[----:B------:R-:W-:Y:S01]  /*0a20*/  IADD3 R10, P2, R10, -c[0x0][0x198], RZ ;  /* 0x800066000a0a7a10 */ /* 0x000fe20007f5e0ff */
[----:B------:R-:W-:Y:S01]  /*0a30*/  IMAD.SHL.U32 R13, R14, 0x10, RZ ;  /* 0x000000100e0d7824 */ /* 0x000fe200078e00ff */
[----:B------:R-:W-:Y:S01]  /*0a40*/  LOP3.LUT R17, R17, 0x2, R18, 0xe2, !PT ;  /* 0x0000000211117812 */ /* 0x000fe200078ee212 */
[----:B------:R-:W-:Y:S01]  /*0a50*/  IMAD R15, R16, 0x18, R15 ;  /* 0x00000018100f7824 */ /* 0x000fe200078e020f */
[----:B------:R-:W-:Y:S01]  /*0a60*/  IADD3 R6, P1, P0, R6, c[0x0][0x1b8], R5 ;  /* 0x00006e0006067a10 */ /* 0x000fe2000783e005 */
[----:B------:R-:W-:Y:S01]  /*0a70*/  IMAD.SHL.U32 R14, R14, 0x8, RZ ;  /* 0x000000080e0e7824 */ /* 0x000fe200078e00ff */
[----:B------:R-:W-:Y:S01]  /*0a80*/  IADD3.X R19, R7, ~c[0x0][0x19c], RZ, P2, !PT ;  /* 0x8000670007137a10 */ /* 0x000fe200017fe4ff */
[----:B------:R-:W-:Y:S01]  /*0a90*/  IMAD.SHL.U32 R15, R15, 0x8, RZ ;  /* 0x000000080f0f7824 */ /* 0x000fe200078e00ff */
[----:B------:R-:W-:-:S02]  /*0aa0*/  LOP3.LUT P2, RZ, R13, 0x10, RZ, 0xc0, !PT ;  /* 0x000000100dff7812 */ /* 0x000fc4000784c0ff */
[----:B------:R-:W-:Y:S01]  /*0ab0*/  IADD3.X R7, R11, c[0x0][0x1bc], R4, P1, P0 ;  /* 0x00006f000b077a10 */ /* 0x000fe20000fe0404 */
[----:B------:R-:W-:Y:S01]  /*0ac0*/  IMAD.SHL.U32 R53, R15, 0x2, RZ ;  /* 0x000000020f357824 */ /* 0x000fe200078e00ff */
[----:B------:R-:W-:Y:S02]  /*0ad0*/  SEL R17, R17, RZ, P6 ;  /* 0x000000ff11117207 */ /* 0x000fe40003000000 */
[----:B------:R-:W-:Y:S02]  /*0ae0*/  IADD3 R10, P1, P0, R10, c[0x0][0x188], R9 ;  /* 0x000062000a0a7a10 */ /* 0x000fe4000783e009 */
[----:B------:R-:W-:Y:S01]  /*0af0*/  IADD3 R18, P6, R9, c[0x0][0x1a0], RZ ;  /* 0x0000680009127a10 */ /* 0x000fe20007fde0ff */
[----:B------:R-:W-:Y:S01]  /*0b00*/  IMAD.SHL.U32 R9, R17, 0x10, RZ ;  /* 0x0000001011097824 */ /* 0x000fe200078e00ff */
[----:B------:R-:W-:Y:S01]  /*0b10*/  IADD3.X R11, R19, c[0x0][0x18c], R8, P1, P0 ;  /* 0x00006300130b7a10 */ /* 0x000fe20000fe0408 */
[----:B------:R-:W-:Y:S01]  /*0b20*/  IMAD.SHL.U32 R17, R17, 0x8, RZ ;  /* 0x0000000811117824 */ /* 0x000fe200078e00ff */
[----:B------:R-:W-:-:S02]  /*0b30*/  LOP3.LUT P1, RZ, R14, 0x10, RZ, 0xc0, !PT ;  /* 0x000000100eff7812 */ /* 0x000fc4000782c0ff */
[----:B------:R-:W-:Y:S01]  /*0b40*/  IADD3.X R19, R8, c[0x0][0x1a4], RZ, P6, !PT ;  /* 0x0000690008137a10 */ /* 0x000fe200037fe4ff */
[----:B------:R-:W-:Y:S01]  /*0b50*/  IMAD.WIDE R14, R42, 0x2, R10 ;  /* 0x000000022a0e7825 */ /* 0x000fe200078e020a */
[----:B------:R-:W-:Y:S02]  /*0b60*/  LOP3.LUT R54, R12, 0xfffffff0, RZ, 0xc0, !PT ;  /* 0xfffffff00c367812 */ /* 0x000fe400078ec0ff */
[----:B------:R-:W-:Y:S01]  /*0b70*/  LOP3.LUT P0, RZ, R9, 0x10, RZ, 0xc0, !PT ;  /* 0x0000001009ff7812 */ /* 0x000fe2000780c0ff */
[----:B------:R-:W-:Y:S01]  /*0b80*/  IMAD.WIDE R10, R42, 0x2, R6 ;  /* 0x000000022a0a7825 */ /* 0x000fe200078e0206 */
[----:B------:R-:W-:Y:S01]  /*0b90*/  IADD3 R8, P6, R18, c[0x0][0x188], RZ ;  /* 0x0000620012087a10 */ /* 0x000fe20007fde0ff */
[----:B------:R1:W-:Y:S01]  /*0ba0*/  LDGSTS.E.BYPASS.LTC128B.128 [R54], [R18.64], P2 ;  /* 0x0000000012367fae */ /* 0x0003e20009101d52 */
[----:B------:R-:W-:Y:S02]  /*0bb0*/  LOP3.LUT R53, R53, 0xfffffff0, RZ, 0xc0, !PT ;  /* 0xfffffff035357812 */ /* 0x000fe400078ec0ff */
[----:B------:R-:W-:-:S02]  /*0bc0*/  IADD3.X R9, R19, c[0x0][0x18c], RZ, P6, !PT ;  /* 0x0000630013097a10 */ /* 0x000fc400037fe4ff */
[----:B------:R-:W-:Y:S02]  /*0bd0*/  IADD3 R12, P2, R5, c[0x0][0x1d0], RZ ;  /* 0x00007400050c7a10 */ /* 0x000fe40007f5e0ff */
[----:B------:R-:W-:Y:S01]  /*0be0*/  SEL R71, R71, RZ, P5 ;  /* 0x000000ff47477207 */ /* 0x000fe20002800000 */
[----:B------:R2:W-:Y:S01]  /*0bf0*/  LDGSTS.E.BYPASS.LTC128B.128 [R53], [R8.64], P1 ;  /* 0x0000000008357fae */ /* 0x0005e20008901d52 */
[----:B------:R-:W-:Y:S02]  /*0c00*/  IADD3.X R13, R4, c[0x0][0x1d4], RZ, P2, !PT ;  /* 0x00007500040d7a10 */ /* 0x000fe400017fe4ff */
[----:B------:R-:W-:Y:S01]  /*0c10*/  LOP3.LUT P6, RZ, R17, 0x10, RZ, 0xc0, !PT ;  /* 0x0000001011ff7812 */ /* 0x000fe200078cc0ff */
[C---:B------:R-:W-:Y:S01]  /*0c20*/  IMAD.SHL.U32 R7, R71.reuse, 0x10, RZ ;  /* 0x0000001047077824 */ /* 0x040fe200078e00ff */
[----:B------:R-:W-:Y:S01]  /*0c30*/  IADD3 R4, P1, R12, c[0x0][0x1b8], RZ ;  /* 0x00006e000c047a10 */ /* 0x000fe20007f3e0ff */
[----:B------:R-:W-:Y:S01]  /*0c40*/  IMAD.SHL.U32 R6, R71, 0x8, RZ ;  /* 0x0000000847067824 */ /* 0x000fe200078e00ff */
[----:B------:R-:W-:Y:S01]  /*0c50*/  IADD3 R14, P2, R14, c[0x0][0x1a0], RZ ;  /* 0x000068000e0e7a10 */ /* 0x000fe20007f5e0ff */
[----:B------:R3:W-:Y:S01]  /*0c60*/  LDGSTS.E.BYPASS.LTC128B.128 [R54+0x3000], [R12.64], P0 ;  /* 0x030000000c367fae */ /* 0x0007e20008101d52 */
[----:B------:R-:W-:Y:S01]  /*0c70*/  IADD3.X R5, R13, c[0x0][0x1bc], RZ, P1, !PT ;  /* 0x00006f000d057a10 */ /* 0x000fe20000ffe4ff */
[----:B------:R-:W-:Y:S01]  /*0c80*/  CS2R R16, SRZ ;  /* 0x0000000000107805 */ /* 0x000fe2000001ff00 */
[----:B------:R-:W-:-:S02]  /*0c90*/  LOP3.LUT P5, RZ, R7, 0x10, RZ, 0xc0, !PT ;  /* 0x0000001007ff7812 */ /* 0x000fc400078ac0ff */
[----:B------:R-:W-:Y:S02]  /*0ca0*/  IADD3.X R15, R15, c[0x0][0x1a4], RZ, P2, !PT ;  /* 0x000069000f0f7a10 */ /* 0x000fe400017fe4ff */
[----:B------:R-:W-:Y:S01]  /*0cb0*/  IADD3 R10, P1, R10, c[0x0][0x1d0], RZ ;  /* 0x000074000a0a7a10 */ /* 0x000fe20007f3e0ff */
[----:B------:R4:W-:Y:S01]  /*0cc0*/  LDGSTS.E.BYPASS.LTC128B.128 [R53+0x3000], [R4.64], P6 ;  /* 0x0300000004357fae */ /* 0x0009e2000b101d52 */
[----:B------:R-:W-:Y:S02]  /*0cd0*/  LOP3.LUT P2, RZ, R6, 0x10, RZ, 0xc0, !PT ;  /* 0x0000001006ff7812 */ /* 0x000fe4000784c0ff */
[----:B-1----:R-:W-:Y:S01]  /*0ce0*/  IADD3 R18, P0, R14, c[0x0][0x188], RZ ;  /* 0x000062000e127a10 */ /* 0x002fe20007f1e0ff */
[----:B------:R-:W0:Y:S01]  /*0cf0*/  LDGDEPBAR ;  /* 0x00000000000079af */ /* 0x000e220000000000 */
[----:B------:R-:W-:Y:S01]  /*0d00*/  IADD3.X R11, R11, c[0x0][0x1d4], RZ, P1, !PT ;  /* 0x000075000b0b7a10 */ /* 0x000fe20000ffe4ff */
[----:B------:R-:W-:Y:S01]  /*0d10*/  CS2R R6, SRZ ;  /* 0x0000000000067805 */ /* 0x000fe2000001ff00 */
[----:B------:R-:W-:Y:S01]  /*0d20*/  IADD3.X R19, R15, c[0x0][0x18c], RZ, P0, !PT ;  /* 0x000063000f137a10 */ /* 0x000fe200007fe4ff */
[----:B------:R1:W-:Y:S01]  /*0d30*/  LDGSTS.E.BYPASS.LTC128B.128 [R54+0x80], [R14.64], P4 ;  /* 0x000800000e367fae */ /* 0x0003e2000a101d52 */
[----:B------:R-:W-:Y:S01]  /*0d40*/  IADD3 R36, P0, R10, c[0x0][0x1b8], RZ ;  /* 0x00006e000a247a10 */ /* 0x000fe20007f1e0ff */
[----:B--2---:R-:W-:-:S02]  /*0d50*/  CS2R R8, SRZ ;  /* 0x0000000000087805 */ /* 0x004fc4000001ff00 */
[----:B------:R2:W-:Y:S01]  /*0d60*/  LDGSTS.E.BYPASS.LTC128B.128 [R53+0x80], [R18.64], P3 ;  /* 0x0008000012357fae */ /* 0x0005e20009901d52 */
[----:B------:R-:W-:Y:S02]  /*0d70*/  IADD3.X R37, R11, c[0x0][0x1bc], RZ, P0, !PT ;  /* 0x00006f000b257a10 */ /* 0x000fe400007fe4ff */
[----:B------:R-:W-:Y:S01]  /*0d80*/  ISETP.GE.AND P0, PT, R0, 0x20, PT ;  /* 0x000000200000780c */ /* 0x000fe20003f06270 */
[----:B------:R5:W-:Y:S01]  /*0d90*/  LDGSTS.E.BYPASS.LTC128B.128 [R54+0x3080], [R10.64], P5 ;  /* 0x030800000a367fae */ /* 0x000be2000a901d52 */
[----:B---3--:R-:W-:-:S03]  /*0da0*/  CS2R R12, SRZ ;  /* 0x00000000000c7805 */ /* 0x008fc6000001ff00 */
[----:B------:R2:W-:Y:S04]  /*0db0*/  LDGSTS.E.BYPASS.LTC128B.128 [R53+0x3080], [R36.64], P2 ;  /* 0x0308000024357fae */ /* 0x0005e80009101d52 */
[----:B------:R-:W0:Y:S01]  /*0dc0*/  LDGDEPBAR ;  /* 0x00000000000079af */ /* 0x000e220000000000 */
[----:B----4-:R-:W-:Y:S02]  /*0dd0*/  LOP3.LUT R4, R2, 0xe, RZ, 0xc0, !PT ;  /* 0x0000000e02047812 */ /* 0x010fe400078ec0ff */
[----:B------:R-:W-:Y:S02]  /*0de0*/  SHF.R.U32.HI R2, RZ, 0x1, R3 ;  /* 0x00000001ff027819 */ /* 0x000fe40000011603 */
[----:B------:R-:W-:Y:S02]  /*0df0*/  SHF.R.U32.HI R3, RZ, 0x1, R4 ;  /* 0x00000001ff037819 */ /* 0x000fe40000011604 */
[----:B------:R-:W-:Y:S01]  /*0e00*/  CS2R R4, SRZ ;  /* 0x0000000000047805 */ /* 0x000fe2000001ff00 */
[----:B------:R-:W-:Y:S01]  /*0e10*/  IMAD R55, R2, 0x18, R55 ;  /* 0x0000001802377824 */ /* 0x000fe200078e0237 */
[----:B-1----:R-:W-:Y:S01]  /*0e20*/  CS2R R14, SRZ ;  /* 0x00000000000e7805 */ /* 0x002fe2000001ff00 */
[----:B------:R-:W-:-:S03]  /*0e30*/  IMAD R56, R3, 0x18, R56 ;  /* 0x0000001803387824 */ /* 0x000fc600078e0238 */
[----:B------:R-:W-:Y:S02]  /*0e40*/  IADD3 R2, R55, UR5, RZ ;  /* 0x0000000537027c10 */ /* 0x000fe4000fffe0ff */
[----:B------:R-:W-:Y:S01]  /*0e50*/  IADD3 R3, R56, UR4, RZ ;  /* 0x0000000438037c10 */ /* 0x000fe2000fffe0ff */
[----:B-----5:R-:W-:Y:S02]  /*0e60*/  CS2R R10, SRZ ;  /* 0x00000000000a7805 */ /* 0x020fe4000001ff00 */
[----:B------:R-:W-:Y:S02]  /*0e70*/  IMAD.SHL.U32 R2, R2, 0x10, RZ ;  /* 0x0000001002027824 */ /* 0x000fe400078e00ff */
[----:B------:R-:W-:Y:S01]  /*0e80*/  IMAD.SHL.U32 R3, R3, 0x10, RZ ;  /* 0x0000001003037824 */ /* 0x000fe200078e00ff */
[----:B------:R-:W-:-:S04]  /*0e90*/  DEPBAR.LE SB0, 0x1 ;  /* 0x000080400000791a */ /* 0x000fc80000000000 */
[----:B------:R-:W-:Y:S06]  /*0ea0*/  BAR.SYNC.DEFER_BLOCKING 0x0 ;  /* 0x0000000000007b1d */ /* 0x000fec0000010000 */
[----:B------:R-:W1:Y:S04]  /*0eb0*/  LDSM.16.M88.4 R20, [R3] ;  /* 0x000000000314783b */ /* 0x000e680000000200 */
[----:B------:R-:W3:Y:S04]  /*0ec0*/  LDSM.16.M88.4 R32, [R3+0xc00] ;  /* 0x000c00000320783b */ /* 0x000ee80000000200 */
[----:B------:R-:W4:Y:S04]  /*0ed0*/  LDSM.16.M88.4 R24, [R2+0x3000] ;  /* 0x003000000218783b */ /* 0x000f280000000200 */
[----:B------:R5:W1:Y:S02]  /*0ee0*/  LDSM.16.M88.4 R28, [R2+0x3c00] ;  /* 0x003c0000021c783b */ /* 0x000a640000000200 */
[----:B-----5:R-:W-:Y:S01]  /*0ef0*/  CS2R R2, SRZ ;  /* 0x0000000000027805 */ /* 0x020fe2000001ff00 */
[----:B------:R-:W-:Y:S05]  /*0f00*/  @!P0 BRA `(.L_x_240) ;  /* 0x0000086000008947 */ /* 0x000fea0003800000 */
[----:B--2---:R-:W-:Y:S01]  /*0f10*/  IMAD.MOV.U32 R9, RZ, RZ, c[0x0][0x1b0] ;  /* 0x00006c00ff097624 */ /* 0x004fe200078e00ff */
[----:B------:R-:W-:Y:S01]  /*0f20*/  ULEA UR5, UR5, 0x3000, 0x4 ;  /* 0x0000300005057891 */ /* 0x000fe2000f8e203f */
[----:B------:R-:W-:Y:S01]  /*0f30*/  IMAD.MOV.U32 R44, RZ, RZ, c[0x0][0x180] ;  /* 0x00006000ff2c7624 */ /* 0x000fe200078e00ff */
[----:B------:R-:W-:Y:S01]  /*0f40*/  USHF.L.U32 UR4, UR4, 0x4, URZ ;  /* 0x0000000404047899 */ /* 0x000fe2000800063f */
[----:B------:R-:W-:Y:S01]  /*0f50*/  IMAD.WIDE.U32 R48, R40, R9, c[0x0][0x1c0] ;  /* 0x0000700028307625 */ /* 0x000fe200078e0009 */
[----:B------:R-:W-:-:S02]  /*0f60*/  UMOV UR13, 0x100 ;  /* 0x00000100000d7882 */ /* 0x000fc40000000000 */
[----:B------:R-:W-:Y:S01]  /*0f70*/  UMOV UR12, 0x2 ;  /* 0x00000002000c7882 */ /* 0x000fe20000000000 */
[----:B------:R-:W-:Y:S01]  /*0f80*/  IMAD.WIDE.U32 R44, R41, R44, c[0x0][0x190] ;  /* 0x00006400292c7625 */ /* 0x000fe200078e002c */
[----:B------:R-:W-:Y:S02]  /*0f90*/  UMOV UR11, URZ ;  /* 0x0000003f000b7c82 */ /* 0x000fe40008000000 */
[----:B------:R-:W-:Y:S01]  /*0fa0*/  UMOV UR6, 0xfffffff0 ;  /* 0xfffffff000067882 */ /* 0x000fe20000000000 */
[----:B------:R-:W-:Y:S01]  /*0fb0*/  IMAD.IADD R9, R38, 0x1, R49 ;  /* 0x0000000126097824 */ /* 0x000fe200078e0231 */
[C-C-:B------:R-:W-:Y:S01]  /*0fc0*/  IADD3 R38, P3, P2, R46.reuse, R48, R42.reuse ;  /* 0x000000302e267210 */ /* 0x140fe20007a7e02a */
[----:B------:R-:W-:Y:S01]  /*0fd0*/  IMAD.IADD R39, R39, 0x1, R45 ;  /* 0x0000000127277824 */ /* 0x000fe200078e022d */
[--C-:B------:R-:W-:Y:S01]  /*0fe0*/  IADD3 R40, P1, P0, R46, R44, R42.reuse ;  /* 0x0000002c2e287210 */ /* 0x100fe2000783e02a */
[----:B------:R-:W-:Y:S01]  /*0ff0*/  IMAD.MOV.U32 R65, RZ, RZ, 0x3 ;  /* 0x00000003ff417424 */ /* 0x000fe200078e00ff */
[----:B------:R-:W-:Y:S01]  /*1000*/  SHF.R.S32.HI R46, RZ, 0x1f, R42 ;  /* 0x0000001fff2e7819 */ /* 0x000fe2000001142a */
[----:B------:R-:W-:-:S02]  /*1010*/  IMAD.SHL.U32 R42, R38, 0x2, RZ ;  /* 0x00000002262a7824 */ /* 0x000fc400078e00ff */
[----:B------:R-:W-:Y:S01]  /*1020*/  IMAD R63, R65, c[0x0][0x1bc], RZ ;  /* 0x00006f00413f7a24 */ /* 0x000fe200078e02ff */
[C-C-:B------:R-:W-:Y:S01]  /*1030*/  IADD3.X R9, R47.reuse, R9, R46.reuse, P3, P2 ;  /* 0x000000092f097210 */ /* 0x140fe20001fe442e */
[----:B------:R-:W-:Y:S01]  /*1040*/  IMAD.SHL.U32 R52, R56, 0x10, RZ ;  /* 0x0000001038347824 */ /* 0x000fe200078e00ff */
[----:B------:R-:W-:Y:S01]  /*1050*/  IADD3.X R39, R47, R39, R46, P1, P0 ;  /* 0x000000272f277210 */ /* 0x000fe20000fe042e */
[----:B------:R-:W-:Y:S01]  /*1060*/  IMAD.MOV.U32 R61, RZ, RZ, c[0x0][0x1c0] ;  /* 0x00007000ff3d7624 */ /* 0x000fe200078e00ff */
[----:B------:R-:W-:Y:S01]  /*1070*/  SHF.L.U64.HI R43, R38, 0x1, R9 ;  /* 0x00000001262b7819 */ /* 0x000fe20000010209 */
[C---:B------:R-:W-:Y:S01]  /*1080*/  IMAD.SHL.U32 R38, R40.reuse, 0x2, RZ ;  /* 0x0000000228267824 */ /* 0x040fe200078e00ff */
[----:B------:R-:W-:Y:S01]  /*1090*/  SHF.L.U64.HI R39, R40, 0x1, R39 ;  /* 0x0000000128277819 */ /* 0x000fe20000010227 */
[----:B------:R-:W-:Y:S01]  /*10a0*/  IMAD.MOV.U32 R60, RZ, RZ, c[0x0][0x1c4] ;  /* 0x00007100ff3c7624 */ /* 0x000fe200078e00ff */
[----:B------:R-:W-:Y:S01]  /*10b0*/  SHF.R.S32.HI R9, RZ, 0x1f, R0 ;  /* 0x0000001fff097819 */ /* 0x000fe20000011400 */
[----:B------:R-:W-:-:S03]  /*10c0*/  IMAD.WIDE.U32 R40, R65, c[0x0][0x1b8], R42 ;  /* 0x00006e0041287a25 */ /* 0x000fc600078e002a */
[----:B------:R-:W-:Y:S01]  /*10d0*/  LEA.HI R0, R9, R0, RZ, 0x5 ;  /* 0x0000000009007211 */ /* 0x000fe200078f28ff */
[C---:B------:R-:W-:Y:S01]  /*10e0*/  IMAD.WIDE.U32 R38, R65.reuse, c[0x0][0x188], R38 ;  /* 0x0000620041267a25 */ /* 0x040fe200078e0026 */
[----:B------:R-:W-:Y:S02]  /*10f0*/  IADD3 R62, P1, R40, -c[0x0][0x1c8], RZ ;  /* 0x80007200283e7a10 */ /* 0x000fe40007f3e0ff */
[----:B------:R-:W-:Y:S01]  /*1100*/  SHF.R.S32.HI R72, RZ, 0x5, R0 ;  /* 0x00000005ff487819 */ /* 0x000fe20000011400 */
[----:B------:R-:W-:Y:S01]  /*1110*/  IMAD R65, R65, c[0x0][0x18c], RZ ;  /* 0x0000630041417a24 */ /* 0x000fe200078e02ff */
[----:B------:R-:W-:Y:S01]  /*1120*/  IADD3 R64, P0, R38, -c[0x0][0x198], RZ ;  /* 0x8000660026407a10 */ /* 0x000fe20007f1e0ff */
[----:B------:R-:W-:Y:S01]  /*1130*/  IMAD.MOV.U32 R59, RZ, RZ, c[0x0][0x190] ;  /* 0x00006400ff3b7624 */ /* 0x000fe200078e00ff */
[----:B------:R-:W-:Y:S01]  /*1140*/  IADD3.X R63, R41, ~c[0x0][0x1cc], R63, P1, !PT ;  /* 0x80007300293f7a10 */ /* 0x000fe20000ffe43f */
[----:B------:R-:W-:Y:S01]  /*1150*/  IMAD.MOV.U32 R58, RZ, RZ, c[0x0][0x194] ;  /* 0x00006500ff3a7624 */ /* 0x000fe200078e00ff */
[----:B------:R-:W-:Y:S01]  /*1160*/  IADD3.X R65, R39, ~c[0x0][0x19c], R65, P0, !PT ;  /* 0x8000670027417a10 */ /* 0x000fe200007fe441 */
[----:B------:R-:W-:Y:S01]  /*1170*/  IMAD.MOV.U32 R9, RZ, RZ, RZ ;  /* 0x000000ffff097224 */ /* 0x000fe200078e00ff */
[----:B------:R-:W-:-:S02]  /*1180*/  IADD3 R66, P1, R36, c[0x0][0x1c0], RZ ;  /* 0x0000700024427a10 */ /* 0x000fc40007f3e0ff */
[----:B------:R-:W-:Y:S01]  /*1190*/  IADD3 R68, P0, R18, c[0x0][0x190], RZ ;  /* 0x0000640012447a10 */ /* 0x000fe20007f1e0ff */
[----:B------:R-:W-:Y:S01]  /*11a0*/  IMAD.SHL.U32 R18, R55, 0x10, RZ ;  /* 0x0000001037127824 */ /* 0x000fe200078e00ff */
[----:B------:R-:W-:Y:S02]  /*11b0*/  IADD3.X R67, R37, c[0x0][0x1c4], RZ, P1, !PT ;  /* 0x0000710025437a10 */ /* 0x000fe40000ffe4ff */
[----:B------:R-:W-:Y:S02]  /*11c0*/  IADD3.X R69, R19, c[0x0][0x194], RZ, P0, !PT ;  /* 0x0000650013457a10 */ /* 0x000fe400007fe4ff */
[----:B------:R-:W-:Y:S02]  /*11d0*/  ISETP.NE.AND P2, PT, R72, 0x2, PT ;  /* 0x000000024800780c */ /* 0x000fe40003f45270 */
[----:B------:R-:W-:Y:S02]  /*11e0*/  IADD3 R62, P1, R62, c[0x0][0x1d0], RZ ;  /* 0x000074003e3e7a10 */ /* 0x000fe40007f3e0ff */
[----:B------:R-:W-:-:S02]  /*11f0*/  IADD3 R64, P0, R64, c[0x0][0x1a0], RZ ;  /* 0x0000680040407a10 */ /* 0x000fc40007f1e0ff */
[----:B------:R-:W-:Y:S02]  /*1200*/  LOP3.LUT R19, R52, 0x20, RZ, 0x3c, !PT ;  /* 0x0000002034137812 */ /* 0x000fe400078e3cff */
[----:B------:R-:W-:Y:S02]  /*1210*/  LOP3.LUT R0, R18, 0x20, RZ, 0x3c, !PT ;  /* 0x0000002012007812 */ /* 0x000fe400078e3cff */
[----:B------:R-:W-:Y:S02]  /*1220*/  IADD3 R72, R72, -0x1, RZ ;  /* 0xffffffff48487810 */ /* 0x000fe40007ffe0ff */
[----:B------:R-:W-:Y:S02]  /*1230*/  SEL R71, R71, RZ, P2 ;  /* 0x000000ff47477207 */ /* 0x000fe40001000000 */
[----:B------:R-:W-:Y:S02]  /*1240*/  SEL R70, R70, RZ, P2 ;  /* 0x000000ff46467207 */ /* 0x000fe40001000000 */
[----:B------:R-:W-:-:S02]  /*1250*/  IADD3.X R63, R63, c[0x0][0x1d4], RZ, P1, !PT ;  /* 0x000075003f3f7a10 */ /* 0x000fc40000ffe4ff */
[----:B------:R-:W-:Y:S02]  /*1260*/  IADD3.X R65, R65, c[0x0][0x1a4], RZ, P0, !PT ;  /* 0x0000690041417a10 */ /* 0x000fe400007fe4ff */
.L_x_241:
[C---:B-12-4-:R-:W-:Y:S01]  /*1270*/  HMMA.16816.F16 R16, R20.reuse, R24, R16 ;  /* 0x000000181410723c */ /* 0x056fe20000000810 */
[----:B------:R-:W-:Y:S01]  /*1280*/  LDSM.16.M88.4 R36, [R19+UR4] ;  /* 0x000000041324783b */ /* 0x000fe20008000200 */
[----:B------:R-:W-:Y:S02]  /*1290*/  UIADD3 UR11, UR11, 0x1, URZ ;  /* 0x000000010b0b7890 */ /* 0x000fe4000fffe03f */
[----:B------:R-:W-:Y:S01]  /*12a0*/  LOP3.LUT P3, RZ, R70, 0x1, RZ, 0xc0, !PT ;  /* 0x0000000146ff7812 */ /* 0x000fe2000786c0ff */
[----:B------:R-:W-:Y:S01]  /*12b0*/  UIADD3 UR12, UR12, 0x1, URZ ;  /* 0x000000010c0c7890 */ /* 0x000fe2000fffe03f */
[C---:B------:R-:W-:Y:S01]  /*12c0*/  LOP3.LUT P2, RZ, R71.reuse, 0x1, RZ, 0xc0, !PT ;  /* 0x0000000147ff7812 */ /* 0x040fe2000784c0ff */
[----:B------:R-:W1:Y:S01]  /*12d0*/  LDSM.16.M88.4 R40, [R0+UR5] ;  /* 0x000000050028783b */ /* 0x000e620008000200 */
[C---:B------:R-:W-:Y:S01]  /*12e0*/  HMMA.16816.F16 R14, R20.reuse, R26, R14 ;  /* 0x0000001a140e723c */ /* 0x040fe2000000080e */
[----:B------:R-:W-:Y:S02]  /*12f0*/  UISETP.NE.AND UP0, UPT, UR11, 0x3, UPT ;  /* 0x000000030b00788c */ /* 0x000fe4000bf05270 */
[----:B------:R-:W-:Y:S01]  /*1300*/  UISETP.NE.AND UP1, UPT, UR12, 0x3, UPT ;  /* 0x000000030c00788c */ /* 0x000fe2000bf25270 */
[----:B------:R-:W-:Y:S01]  /*1310*/  IADD3 R75, R54, UR13, RZ ;  /* 0x0000000d364b7c10 */ /* 0x000fe2000fffe0ff */
[----:B------:R-:W1:Y:S01]  /*1320*/  LDSM.16.M88.4 R44, [R0+UR5+0xc00] ;  /* 0x000c0005002c783b */ /* 0x000e620008000200 */
[----:B------:R-:W-:Y:S01]  /*1330*/  USEL UR7, UR6, 0x8, !UP0 ;  /* 0x0000000806077887 */ /* 0x000fe2000c000000 */
[----:B------:R-:W-:Y:S01]  /*1340*/  LOP3.LUT R74, R70, 0x2, RZ, 0xc0, !PT ;  /* 0x00000002464a7812 */ /* 0x000fe200078ec0ff */
[C---:B------:R-:W-:Y:S01]  /*1350*/  HMMA.16816.F16 R12, R20.reuse, R28, R12 ;  /* 0x0000001c140c723c */ /* 0x040fe2000000080c */
[----:B------:R-:W-:Y:S02]  /*1360*/  UIADD3 UR10, UR13, -0x100, URZ ;  /* 0xffffff000d0a7890 */ /* 0x000fe4000fffe03f */
[----:B------:R-:W2:Y:S01]  /*1370*/  LDSM.16.M88.4 R48, [R19+UR4+0xc00] ;  /* 0x000c00041330783b */ /* 0x000ea20008000200 */
[----:B------:R-:W-:Y:S01]  /*1380*/  ULEA UR8, UR7, UR4, 0x4 ;  /* 0x0000000407087291 */ /* 0x000fe2000f8e203f */
[----:B------:R-:W-:Y:S01]  /*1390*/  IADD3 R76, R56, UR7, RZ ;  /* 0x00000007384c7c10 */ /* 0x000fe2000fffe0ff */
[----:B------:R-:W-:Y:S01]  /*13a0*/  ULEA UR9, UR7, UR5, 0x4 ;  /* 0x0000000507097291 */ /* 0x000fe2000f8e203f */
[----:B------:R-:W-:Y:S01]  /*13b0*/  SHF.R.U32.HI R74, RZ, 0x1, R74 ;  /* 0x00000001ff4a7819 */ /* 0x000fe2000001164a */
[-C--:B------:R-:W-:Y:S01]  /*13c0*/  HMMA.16816.F16 R10, R20, R30.reuse, R10 ;  /* 0x0000001e140a723c */ /* 0x080fe2000000080a */
[----:B------:R-:W-:Y:S01]  /*13d0*/  @!PT LDS RZ, [RZ] ;  /* 0x00000000fffff984 */ /* 0x000fe20000000800 */
[----:B------:R-:W-:Y:S01]  /*13e0*/  @!PT LDS RZ, [RZ] ;  /* 0x00000000fffff984 */ /* 0x000fe20000000800 */
[----:B------:R-:W-:Y:S01]  /*13f0*/  @!PT LDS RZ, [RZ] ;  /* 0x00000000fffff984 */ /* 0x000fe20000000800 */
[----:B------:R4:W-:Y:S01]  /*1400*/  @P3 LDGSTS.E.BYPASS.LTC128B.128 [R75], [R68.64] ;  /* 0x00000000444b3fae */ /* 0x0009e2000b901d52 */
[----:B------:R-:W-:Y:S01]  /*1410*/  @UP1 UIADD3 UR10, UR13, 0x80, URZ ;  /* 0x000000800d0a1890 */ /* 0x000fe2000fffe03f */
[----:B------:R-:W-:Y:S01]  /*1420*/  ISETP.NE.U32.AND P1, PT, R74, RZ, PT ;  /* 0x000000ff4a00720c */ /* 0x000fe20003f25070 */
[----:B------:R-:W-:Y:S01]  /*1430*/  USEL UR12, UR12, URZ, UP1 ;  /* 0x0000003f0c0c7287 */ /* 0x000fe20008800000 */
[----:B------:R-:W-:Y:S01]  /*1440*/  LOP3.LUT R73, R71, 0x2, RZ, 0xc0, !PT ;  /* 0x0000000247497812 */ /* 0x000fe200078ec0ff */
[----:B------:R-:W-:Y:S01]  /*1450*/  USEL UR11, UR11, URZ, UP0 ;  /* 0x0000003f0b0b7287 */ /* 0x000fe20008000000 */
[----:B------:R5:W-:Y:S01]  /*1460*/  @P2 LDGSTS.E.BYPASS.LTC128B.128 [R75+0x3000], [R66.64] ;  /* 0x03000000424b2fae */ /* 0x000be2000b901d52 */
[C---:B---3--:R-:W-:Y:S03]  /*1470*/  HMMA.16816.F16 R8, R32.reuse, R30, R8 ;  /* 0x0000001e2008723c */ /* 0x048fe60000000808 */
[----:B------:R-:W-:Y:S02]  /*1480*/  ISETP.NE.AND P2, PT, R72, 0x2, PT ;  /* 0x000000024800780c */ /* 0x000fe40003f45270 */
[----:B------:R-:W-:Y:S02]  /*1490*/  SHF.R.U32.HI R73, RZ, 0x1, R73 ;  /* 0x00000001ff497819 */ /* 0x000fe40000011649 */
[----:B------:R-:W-:Y:S01]  /*14a0*/  LEA R74, R76, UR4, 0x4 ;  /* 0x000000044c4a7c11 */ /* 0x000fe2000f8e20ff */
[C---:B------:R-:W-:Y:S01]  /*14b0*/  HMMA.16816.F16 R6, R32.reuse, R28, R6 ;  /* 0x0000001c2006723c */ /* 0x040fe20000000806 */
[----:B------:R-:W-:Y:S01]  /*14c0*/  UMOV UR4, UR8 ;  /* 0x0000000800047c82 */ /* 0x000fe20008000000 */
[----:B------:R-:W-:Y:S02]  /*14d0*/  ISETP.NE.U32.AND P0, PT, R73, RZ, PT ;  /* 0x000000ff4900720c */ /* 0x000fe40003f05070 */
[----:B------:R-:W-:Y:S01]  /*14e0*/  IADD3 R73, R53, UR13, RZ ;  /* 0x0000000d35497c10 */ /* 0x000fe2000fffe0ff */
[----:B------:R-:W-:Y:S01]  /*14f0*/  UMOV UR13, UR10 ;  /* 0x0000000a000d7c82 */ /* 0x000fe20008000000 */
[----:B------:R-:W-:Y:S02]  /*1500*/  IADD3 R72, R72, -0x1, RZ ;  /* 0xffffffff48487810 */ /* 0x000fe40007ffe0ff */
[C---:B------:R-:W-:Y:S01]  /*1510*/  HMMA.16816.F16 R4, R32.reuse, R26, R4 ;  /* 0x0000001a2004723c */ /* 0x040fe20000000804 */
[----:B------:R3:W-:Y:S01]  /*1520*/  @P1 LDGSTS.E.BYPASS.LTC128B.128 [R73], [R64.64] ;  /* 0x0000000040491fae */ /* 0x0007e2000b901d52 */
[----:B------:R-:W-:Y:S02]  /*1530*/  ISETP.GT.AND P4, PT, R72, -0x1, PT ;  /* 0xffffffff4800780c */ /* 0x000fe40003f84270 */
[----:B----4-:R-:W-:Y:S02]  /*1540*/  IADD3 R68, P1, R68, c[0x0][0x188], RZ ;  /* 0x0000620044447a10 */ /* 0x010fe40007f3e0ff */
[----:B------:R-:W-:Y:S01]  /*1550*/  SEL R70, R70, RZ, P2 ;  /* 0x000000ff46467207 */ /* 0x000fe20001000000 */
[----:B------:R3:W-:Y:S01]  /*1560*/  @P0 LDGSTS.E.BYPASS.LTC128B.128 [R73+0x3000], [R62.64] ;  /* 0x030000003e490fae */ /* 0x0007e2000b901d52 */
[----:B------:R-:W-:Y:S04]  /*1570*/  HMMA.16816.F16 R2, R32, R24, R2 ;  /* 0x000000182002723c */ /* 0x000fe80000000802 */
[----:B-----5:R-:W-:Y:S01]  /*1580*/  IADD3 R75, R55, UR7, RZ ;  /* 0x00000007374b7c10 */ /* 0x020fe2000fffe0ff */
[----:B------:R-:W0:Y:S01]  /*1590*/  LDGDEPBAR ;  /* 0x00000000000079af */ /* 0x000e220000000000 */
[----:B------:R-:W-:-:S02]  /*15a0*/  IADD3 R66, P0, R66, c[0x0][0x1b8], RZ ;  /* 0x00006e0042427a10 */ /* 0x000fc40007f1e0ff */
[C---:B-1----:R-:W-:Y:S04]  /*15b0*/  HMMA.16816.F16 R16, R36.reuse, R40, R16 ;  /* 0x000000282410723c */ /* 0x042fe80000000810 */
[----:B------:R-:W-:Y:S02]  /*15c0*/  IADD3.X R69, R69, c[0x0][0x18c], RZ, P1, !PT ;  /* 0x0000630045457a10 */ /* 0x000fe40000ffe4ff */
[----:B------:R-:W-:Y:S02]  /*15d0*/  IADD3.X R67, R67, c[0x0][0x1bc], RZ, P0, !PT ;  /* 0x00006f0043437a10 */ /* 0x000fe400007fe4ff */
[C---:B------:R-:W-:Y:S04]  /*15e0*/  HMMA.16816.F16 R14, R36.reuse, R42, R14 ;  /* 0x0000002a240e723c */ /* 0x040fe8000000080e */
[----:B------:R-:W-:Y:S02]  /*15f0*/  IADD3 R68, P1, R68, c[0x0][0x190], RZ ;  /* 0x0000640044447a10 */ /* 0x000fe40007f3e0ff */
[----:B------:R-:W-:Y:S02]  /*1600*/  IADD3 R66, P0, R66, c[0x0][0x1c0], RZ ;  /* 0x0000700042427a10 */ /* 0x000fe40007f1e0ff */
[C---:B------:R-:W-:Y:S04]  /*1610*/  HMMA.16816.F16 R12, R36.reuse, R44, R12 ;  /* 0x0000002c240c723c */ /* 0x040fe8000000080c */
[----:B---3--:R-:W-:Y:S01]  /*1620*/  LEA R73, R75, UR5, 0x4 ;  /* 0x000000054b497c11 */ /* 0x008fe2000f8e20ff */
[----:B------:R-:W-:Y:S01]  /*1630*/  UMOV UR5, UR9 ;  /* 0x0000000900057c82 */ /* 0x000fe20008000000 */
[----:B------:R-:W-:Y:S02]  /*1640*/  SEL R71, R71, RZ, P2 ;  /* 0x000000ff47477207 */ /* 0x000fe40001000000 */
[-C--:B------:R-:W-:Y:S01]  /*1650*/  HMMA.16816.F16 R10, R36, R46.reuse, R10 ;  /* 0x0000002e240a723c */ /* 0x080fe2000000080a */
[----:B------:R-:W-:Y:S04]  /*1660*/  DEPBAR.LE SB0, 0x1 ;  /* 0x000080400000791a */ /* 0x000fe80000000000 */
[----:B------:R-:W-:Y:S01]  /*1670*/  BAR.SYNC.DEFER_BLOCKING 0x0 ;  /* 0x0000000000007b1d */ /* 0x000fe20000010000 */
[----:B------:R-:W-:Y:S02]  /*1680*/  IADD3.X R69, R69, c[0x0][0x194], RZ, P1, !PT ;  /* 0x0000650045457a10 */ /* 0x000fe40000ffe4ff */
[C---:B--2---:R-:W-:Y:S04]  /*1690*/  HMMA.16816.F16 R8, R48.reuse, R46, R8 ;  /* 0x0000002e3008723c */ /* 0x044fe80000000808 */
[----:B------:R-:W-:Y:S02]  /*16a0*/  IADD3.X R67, R67, c[0x0][0x1c4], RZ, P0, !PT ;  /* 0x0000710043437a10 */ /* 0x000fe400007fe4ff */
[----:B------:R-:W-:Y:S02]  /*16b0*/  IADD3 R62, P3, P2, R62, c[0x0][0x1b8], R61 ;  /* 0x00006e003e3e7a10 */ /* 0x000fe40007a7e03d */
[C---:B------:R-:W-:Y:S04]  /*16c0*/  HMMA.16816.F16 R6, R48.reuse, R44, R6 ;  /* 0x0000002c3006723c */ /* 0x040fe80000000806 */
[----:B------:R-:W-:Y:S02]  /*16d0*/  IADD3 R64, P1, P0, R64, c[0x0][0x188], R59 ;  /* 0x0000620040407a10 */ /* 0x000fe4000783e03b */
[----:B------:R-:W-:Y:S02]  /*16e0*/  IADD3.X R63, R63, c[0x0][0x1bc], R60, P3, P2 ;  /* 0x00006f003f3f7a10 */ /* 0x000fe40001fe443c */
[C---:B------:R-:W-:Y:S04]  /*16f0*/  HMMA.16816.F16 R4, R48.reuse, R42, R4 ;  /* 0x0000002a3004723c */ /* 0x040fe80000000804 */
[----:B------:R-:W-:Y:S01]  /*1700*/  IADD3.X R65, R65, c[0x0][0x18c], R58, P1, P0 ;  /* 0x0000630041417a10 */ /* 0x000fe20000fe043a */
[----:B------:R1:W2:Y:S03]  /*1710*/  LDSM.16.M88.4 R20, [R52+UR8] ;  /* 0x000000083414783b */ /* 0x0002a60008000200 */
[----:B------:R-:W-:Y:S03]  /*1720*/  HMMA.16816.F16 R2, R48, R40, R2 ;  /* 0x000000283002723c */ /* 0x000fe60000000802 */
[----:B------:R1:W2:Y:S06]  /*1730*/  LDSM.16.M88.4 R24, [R18+UR9] ;  /* 0x000000091218783b */ /* 0x0002ac0008000200 */
[----:B------:R1:W2:Y:S06]  /*1740*/  LDSM.16.M88.4 R32, [R74+0xc00] ;  /* 0x000c00004a20783b */ /* 0x0002ac0000000200 */
[----:B------:R1:W2:Y:S01]  /*1750*/  LDSM.16.M88.4 R28, [R73+0xc00] ;  /* 0x000c0000491c783b */ /* 0x0002a20000000200 */
[----:B------:R-:W-:-:S08]  /*1760*/  @P4 BRA `(.L_x_241) ;  /* 0xfffffb0000004947 */ /* 0x000fd0000383ffff */
.L_x_240:
[----:B--2---:R-:W2:Y:S01]  /*1770*/  S2R R0, SR_TID.X ;  /* 0x0000000000007919 */ /* 0x004ea20000002100 */
[----:B------:R-:W-:-:S02]  /*1780*/  ISETP.NE.U32.AND P1, PT, RZ, c[0x0][0x288], PT ;  /* 0x0000a200ff007a0c */ /* 0x000fc40003f25070 */
[----:B------:R-:W-:Y:S01]  /*1790*/  ISETP.NE.U32.AND P5, PT, RZ, c[0x0][0x220], PT ;  /* 0x00008800ff007a0c */ /* 0x000fe20003fa5070 */
[----:B------:R-:W0:Y:S01]  /*17a0*/  LDGDEPBAR ;  /* 0x00000000000079af */ /* 0x000e220000000000 */
[----:B------:R-:W-:-:S03]  /*17b0*/  ISETP.NE.AND.EX P1, PT, RZ, c[0x0][0x28c], PT, P1 ;  /* 0x0000a300ff007a0c */ /* 0x000fc60003f25310 */
[----:B------:R-:W0:Y:S04]  /*17c0*/  LDGDEPBAR ;  /* 0x00000000000079af */ /* 0x000e280000000000 */
[----:B---3--:R-:W3:Y:S06]  /*17d0*/  S2R R32, SR_CTAID.X ;  /* 0x0000000000207919 */ /* 0x008eec0000002500 */
[----:B------:R-:W-:-:S02]  /*17e0*/  @P1 IMAD.MOV.U32 R36, RZ, RZ, c[0x0][0x288] ;  /* 0x0000a200ff241624 */ /* 0x000fc400078e00ff */
[----:B------:R-:W-:Y:S01]  /*17f0*/  @P1 IMAD.MOV.U32 R37, RZ, RZ, c[0x0][0x28c] ;  /* 0x0000a300ff251624 */ /* 0x000fe200078e00ff */
[----:B--2-4-:R-:W-:-:S04]  /*1800*/  SHF.R.S32.HI R25, RZ, 0x1f, R0 ;  /* 0x0000001fff197819 */ /* 0x014fc80000011400 */
[CC--:B------:R-:W-:Y:S02]  /*1810*/  LEA.HI R19, R25.reuse, R0.reuse, RZ, 0x5 ;  /* 0x0000000019137211 */ /* 0x0c0fe400078f28ff */
[----:B------:R-:W-:Y:S02]  /*1820*/  LEA.HI R25, R25, R0, RZ, 0x7 ;  /* 0x0000000019197211 */ /* 0x000fe400078f38ff */
[----:B-1----:R-:W-:Y:S01]  /*1830*/  SHF.R.S32.HI R31, RZ, 0x5, R19 ;  /* 0x00000005ff1f7819 */ /* 0x002fe20000011413 */
[----:B------:R-:W-:-:S04]  /*1840*/  DEPBAR.LE SB0, 0x0 ;  /* 0x000080000000791a */ /* 0x000fc80000000000 */
[----:B------:R-:W-:Y:S02]  /*1850*/  SHF.R.S32.HI R20, RZ, 0x1f, R31 ;  /* 0x0000001fff147819 */ /* 0x000fe4000001141f */
[----:B------:R-:W-:Y:S02]  /*1860*/  LOP3.LUT R19, R19, 0xffffffe0, RZ, 0xc0, !PT ;  /* 0xffffffe013137812 */ /* 0x000fe400078ec0ff */
[----:B------:R-:W-:Y:S02]  /*1870*/  LEA.HI R20, R20, R31, RZ, 0x2 ;  /* 0x0000001f14147211 */ /* 0x000fe400078f10ff */
[----:B------:R-:W-:Y:S01]  /*1880*/  SHF.R.S32.HI R25, RZ, 0x7, R25 ;  /* 0x00000007ff197819 */ /* 0x000fe20000011419 */
[----:B------:R-:W-:Y:S01]  /*1890*/  IMAD.IADD R18, R0, 0x1, -R19 ;  /* 0x0000000100127824 */ /* 0x000fe200078e0a13 */
[----:B------:R-:W-:Y:S02]  /*18a0*/  LOP3.LUT R20, R20, 0xfffffffc, RZ, 0xc0, !PT ;  /* 0xfffffffc14147812 */ /* 0x000fe400078ec0ff */
[----:B---3--:R-:W-:Y:S01]  /*18b0*/  SHF.R.S32.HI R32, RZ, c[0x0][0x178], R32 ;  /* 0x00005e00ff207a19 */ /* 0x008fe20000011420 */
[----:B------:R-:W-:Y:S01]  /*18c0*/  IMAD.SHL.U32 R23, R25, 0x40, RZ ;  /* 0x0000004019177824 */ /* 0x000fe200078e00ff */
[----:B------:R-:W-:Y:S01]  /*18d0*/  SHF.R.S32.HI R19, RZ, 0x1f, R18 ;  /* 0x0000001fff137819 */ /* 0x000fe20000011412 */
[----:B------:R-:W-:-:S03]  /*18e0*/  IMAD.IADD R31, R31, 0x1, -R20 ;  /* 0x000000011f1f7824 */ /* 0x000fc600078e0a14 */
[----:B------:R-:W-:Y:S02]  /*18f0*/  LEA.HI R24, R19, R18, RZ, 0x3 ;  /* 0x0000001213187211 */ /* 0x000fe400078f18ff */
[----:B------:R-:W-:Y:S02]  /*1900*/  LEA.HI R19, R31, R31, RZ, 0x1 ;  /* 0x0000001f1f137211 */ /* 0x000fe400078f08ff */
[C---:B------:R-:W-:Y:S02]  /*1910*/  LOP3.LUT R21, R24.reuse, 0xfffffff8, RZ, 0xc0, !PT ;  /* 0xfffffff818157812 */ /* 0x040fe400078ec0ff */
[----:B------:R-:W-:Y:S02]  /*1920*/  LEA.HI.SX32 R24, R24, R23, 0x1d ;  /* 0x0000001718187211 */ /* 0x000fe400078feaff */
[----:B------:R-:W-:Y:S01]  /*1930*/  SHF.R.S32.HI R27, RZ, 0x1, R19 ;  /* 0x00000001ff1b7819 */ /* 0x000fe20000011413 */
[----:B------:R-:W-:Y:S01]  /*1940*/  IMAD.IADD R18, R18, 0x1, -R21 ;  /* 0x0000000112127824 */ /* 0x000fe200078e0a15 */
[----:B------:R-:W-:-:S03]  /*1950*/  LOP3.LUT R20, R19, 0x3ffffffe, RZ, 0xc0, !PT ;  /* 0x3ffffffe13147812 */ /* 0x000fc600078ec0ff */
[----:B------:R-:W-:Y:S02]  /*1960*/  IMAD R22, R27, 0x20, R24 ;  /* 0x000000201b167824 */ /* 0x000fe400078e0218 */
[----:B------:R-:W-:Y:S02]  /*1970*/  IMAD.IADD R31, R31, 0x1, -R20 ;  /* 0x000000011f1f7824 */ /* 0x000fe400078e0a14 */
[----:B------:R-:W-:Y:S02]  /*1980*/  IMAD R57, R18, 0x8, R57 ;  /* 0x0000000812397824 */ /* 0x000fe400078e0239 */
[----:B------:R-:W-:Y:S02]  /*1990*/  IMAD R19, R31, 0x4, R22 ;  /* 0x000000041f137824 */ /* 0x000fe400078e0216 */
[C---:B------:R-:W-:Y:S01]  /*19a0*/  IMAD.WIDE R20, R57.reuse, 0x2, RZ ;  /* 0x0000000239147825 */ /* 0x040fe200078e02ff */
[----:B------:R-:W-:-:S03]  /*19b0*/  ISETP.GE.AND P4, PT, R57, c[0x0][0x164], PT ;  /* 0x0000590039007a0c */ /* 0x000fc60003f86270 */
[----:B------:R-:W-:Y:S01]  /*19c0*/  IMAD R32, R32, 0x40, R19 ;  /* 0x0000004020207824 */ /* 0x000fe200078e0213 */
[----:B------:R-:W-:Y:S01]  /*19d0*/  BAR.SYNC.DEFER_BLOCKING 0x0 ;  /* 0x0000000000007b1d */ /* 0x000fe20000010000 */
[----:B------:R-:W-:Y:S02]  /*19e0*/  LOP3.LUT R34, R20, 0xfffffff0, RZ, 0xc0, !PT ;  /* 0xfffffff014227812 */ /* 0x000fe400078ec0ff */
[----:B------:R-:W-:Y:S02]  /*19f0*/  LOP3.LUT R35, R21, 0x1fffffff, RZ, 0xc0, !PT ;  /* 0x1fffffff15237812 */ /* 0x000fe400078ec0ff */
[----:B------:R-:W-:Y:S02]  /*1a00*/  SHF.R.S32.HI R30, RZ, 0x1f, R32 ;  /* 0x0000001fff1e7819 */ /* 0x000fe40000011420 */
[----:B------:R-:W-:Y:S01]  /*1a10*/  ISETP.NE.AND.EX P5, PT, RZ, c[0x0][0x224], !P4, P5 ;  /* 0x00008900ff007a0c */ /* 0x000fe200067a5350 */
[----:B------:R-:W-:-:S04]  /*1a20*/  IMAD.WIDE.U32 R22, R32, c[0x0][0x1e0], R34 ;  /* 0x0000780020167a25 */ /* 0x000fc800078e0022 */
[----:B------:R-:W-:Y:S01]  /*1a30*/  IMAD R21, R30, c[0x0][0x1e0], RZ ;  /* 0x000078001e157a24 */ /* 0x000fe200078e02ff */
[C---:B------:R-:W-:Y:S01]  /*1a40*/  ISETP.LT.AND P2, PT, R32.reuse, c[0x0][0x160], P5 ;  /* 0x0000580020007a0c */ /* 0x040fe20002f41270 */
[----:B------:R1:W2:Y:S02]  /*1a50*/  @P1 LDG.E.U16 R19, [R36.64] ;  /* 0x0000001224131981 */ /* 0x0002a4000c1e1500 */
[----:B------:R-:W-:Y:S01]  /*1a60*/  IMAD R20, R32, c[0x0][0x1e4], R21 ;  /* 0x0000790020147a24 */ /* 0x000fe200078e0215 */
[----:B------:R-:W-:-:S04]  /*1a70*/  IADD3 R28, P0, R22, c[0x0][0x220], RZ ;  /* 0x00008800161c7a10 */ /* 0x000fc80007f1e0ff */
[----:B------:R-:W-:Y:S02]  /*1a80*/  IADD3.X R29, R23, c[0x0][0x224], R20, P0, !PT ;  /* 0x00008900171d7a10 */ /* 0x000fe400007fe414 */
[----:B------:R-:W-:Y:S01]  /*1a90*/  CS2R R20, SRZ ;  /* 0x0000000000147805 */ /* 0x000fe2000001ff00 */
[----:B------:R-:W-:-:S06]  /*1aa0*/  CS2R R22, SRZ ;  /* 0x0000000000167805 */ /* 0x000fcc000001ff00 */
[----:B------:R-:W2:Y:S01]  /*1ab0*/  @P2 LDG.E.LTC128B.128 R20, [R28.64] ;  /* 0x000000121c142981 */ /* 0x000ea2000c1e1d20 */
[----:B------:R-:W-:Y:S01]  /*1ac0*/  ULEA UR14, UR16, UR14, 0x1 ;  /* 0x0000000e100e7291 */ /* 0x000fe2000f8e083f */
[C---:B------:R-:W-:Y:S01]  /*1ad0*/  LOP3.LUT R26, R0.reuse, 0x1f, RZ, 0xc0, !PT ;  /* 0x0000001f001a7812 */ /* 0x040fe200078ec0ff */
[----:B------:R-:W-:Y:S01]  /*1ae0*/  IMAD R24, R25, -0x30, R24 ;  /* 0xffffffd019187824 */ /* 0x000fe200078e0218 */
[----:B------:R-:W-:Y:S01]  /*1af0*/  USHF.L.U32 UR15, UR15, 0x4, URZ ;  /* 0x000000040f0f7899 */ /* 0x000fe2000800063f */
[----:B------:R-:W-:Y:S01]  /*1b00*/  LOP3.LUT R0, R0, 0x3, RZ, 0xc0, !PT ;  /* 0x0000000300007812 */ /* 0x000fe200078ec0ff */
[----:B------:R-:W-:Y:S01]  /*1b10*/  USHF.L.U32 UR14, UR14, 0x3, URZ ;  /* 0x000000030e0e7899 */ /* 0x000fe2000800063f */
[----:B------:R-:W-:Y:S01]  /*1b20*/  SHF.R.U32.HI R25, RZ, 0x2, R26 ;  /* 0x00000002ff197819 */ /* 0x000fe2000001161a */
[----:B------:R-:W-:Y:S02]  /*1b30*/  IMAD R24, R27, 0x8, R24 ;  /* 0x000000081b187824 */ /* 0x000fe400078e0218 */
[----:B------:R-:W-:Y:S01]  /*1b40*/  UIMAD UR14, UR14, 0x28, UR15 ;  /* 0x000000280e0e78a4 */ /* 0x000fe2000f8e020f */
[----:B------:R-:W-:-:S04]  /*1b50*/  IMAD.WIDE.U32 R34, R32, c[0x0][0x230], R34 ;  /* 0x00008c0020227a25 */ /* 0x000fc800078e0022 */
[----:B------:R-:W-:Y:S01]  /*1b60*/  IMAD R0, R25, 0x28, R0 ;  /* 0x0000002819007824 */ /* 0x000fe200078e0200 */
[----:B------:R-:W-:Y:S01]  /*1b70*/  BAR.SYNC.DEFER_BLOCKING 0x0 ;  /* 0x0000000000007b1d */ /* 0x000fe20000010000 */
[----:B------:R-:W-:Y:S01]  /*1b80*/  IMAD R31, R31, 0x4, R24 ;  /* 0x000000041f1f7824 */ /* 0x000fe200078e0218 */
[----:B-1----:R-:W-:Y:S02]  /*1b90*/  IADD3 R36, P0, R34, c[0x0][0x270], RZ ;  /* 0x00009c0022247a10 */ /* 0x002fe40007f1e0ff */
[----:B------:R-:W-:Y:S01]  /*1ba0*/  IADD3 R0, R0, UR14, RZ ;  /* 0x0000000e00007c10 */ /* 0x000fe2000fffe0ff */
[----:B------:R-:W-:Y:S02]  /*1bb0*/  IMAD R18, R31, 0xa, R18 ;  /* 0x0000000a1f127824 */ /* 0x000fe400078e0212 */
[----:B------:R-:W-:-:S04]  /*1bc0*/  IMAD R31, R30, c[0x0][0x230], RZ ;  /* 0x00008c001e1f7a24 */ /* 0x000fc800078e02ff */
[----:B------:R-:W-:-:S05]  /*1bd0*/  IMAD R30, R32, c[0x0][0x234], R31 ;  /* 0x00008d00201e7a24 */ /* 0x000fca00078e021f */
[----:B------:R-:W-:Y:S02]  /*1be0*/  IADD3.X R37, R35, c[0x0][0x274], R30, P0, !PT ;  /* 0x00009d0023257a10 */ /* 0x000fe400007fe41e */
[----:B------:R-:W-:-:S04]  /*1bf0*/  IADD3 R34, P0, R28, c[0x0][0x200], RZ ;  /* 0x000080001c227a10 */ /* 0x000fc80007f1e0ff */
[----:B------:R-:W-:Y:S01]  /*1c00*/  IADD3.X R35, R29, c[0x0][0x204], RZ, P0, !PT ;  /* 0x000081001d237a10 */ /* 0x000fe200007fe4ff */
[----:B------:R-:W-:Y:S04]  /*1c10*/  STS [R0.X4], R16 ;  /* 0x0000001000007388 */ /* 0x000fe80000004800 */
[----:B------:R-:W-:Y:S04]  /*1c20*/  STS [R0.X4+0x10], R14 ;  /* 0x0000100e00007388 */ /* 0x000fe80000004800 */
[----:B------:R1:W-:Y:S04]  /*1c30*/  STS [R0.X4+0x20], R12 ;  /* 0x0000200c00007388 */ /* 0x0003e80000004800 */
[----:B------:R-:W-:Y:S04]  /*1c40*/  STS [R0.X4+0x30], R10 ;  /* 0x0000300a00007388 */ /* 0x000fe80000004800 */
[----:B------:R-:W-:Y:S01]  /*1c50*/  BAR.SYNC.DEFER_BLOCKING 0x0 ;  /* 0x0000000000007b1d */ /* 0x000fe20000010000 */
[----:B-1----:R-:W-:-:S05]  /*1c60*/  IADD3 R12, R32, 0x8, RZ ;  /* 0x00000008200c7810 */ /* 0x002fca0007ffe0ff */
[----:B------:R-:W2:Y:S01]  /*1c70*/  LDS.128 R24, [R18.X16] ;  /* 0x0000000012187984 */ /* 0x000ea2000000cc00 */
[----:B------:R-:W2:Y:S01]  /*1c80*/  @!P1 LDC.U16 R19, c[0x0][0x280] ;  /* 0x0000a000ff139b82 */ /* 0x000ea20000000400 */
[----:B------:R-:W-:-:S04]  /*1c90*/  ISETP.NE.U32.AND P1, PT, RZ, c[0x0][0x270], PT ;  /* 0x00009c00ff007a0c */ /* 0x000fc80003f25070 */
[----:B------:R-:W-:Y:S02]  /*1ca0*/  ISETP.NE.AND.EX P4, PT, RZ, c[0x0][0x274], !P4, P1 ;  /* 0x00009d00ff007a0c */ /* 0x000fe40006785310 */
[----:B------:R-:W-:Y:S02]  /*1cb0*/  ISETP.LT.AND P1, PT, R12, c[0x0][0x160], P5 ;  /* 0x000058000c007a0c */ /* 0x000fe40002f21270 */
[----:B------:R-:W-:Y:S01]  /*1cc0*/  ISETP.LT.AND P2, PT, R32, c[0x0][0x160], P4 ;  /* 0x0000580020007a0c */ /* 0x000fe20002741270 */
[C---:B--2---:R-:W-:Y:S02]  /*1cd0*/  HFMA2 R24, R19.reuse.H0_H0, R24, R20 ;  /* 0x0000001813187231 */ /* 0x044fe40000000814 */
[C---:B------:R-:W-:Y:S02]  /*1ce0*/  HFMA2 R25, R19.reuse.H0_H0, R25, R21 ;  /* 0x0000001913197231 */ /* 0x040fe40000000815 */
[C---:B------:R-:W-:Y:S02]  /*1cf0*/  HFMA2 R26, R19.reuse.H0_H0, R26, R22 ;  /* 0x0000001a131a7231 */ /* 0x040fe40000000816 */
[----:B------:R-:W-:-:S02]  /*1d00*/  HFMA2 R27, R19.H0_H0, R27, R23 ;  /* 0x0000001b131b7231 */ /* 0x000fc40000000817 */
[----:B------:R-:W-:Y:S02]  /*1d10*/  HMNMX2.NAN R24, R24, c[0x0] [0x284].H0_H0, !PT ;  /* 0x2000a10018187a40 */ /* 0x000fe40007820000 */
[----:B------:R-:W-:Y:S02]  /*1d20*/  HMNMX2.NAN R25, R25, c[0x0] [0x284].H0_H0, !PT ;  /* 0x2000a10019197a40 */ /* 0x000fe40007820000 */
[----:B------:R-:W-:Y:S02]  /*1d30*/  HMNMX2.NAN R26, R26, c[0x0] [0x284].H0_H0, !PT ;  /* 0x2000a1001a1a7a40 */ /* 0x000fe40007820000 */
[----:B------:R-:W-:-:S05]  /*1d40*/  HMNMX2.NAN R27, R27, c[0x0] [0x284].H0_H0, !PT ;  /* 0x2000a1001b1b7a40 */ /* 0x000fca0007820000 */
[----:B------:R1:W-:Y:S04]  /*1d50*/  @P2 STG.E.128 [R36.64], R24 ;  /* 0x0000001824002986 */ /* 0x0003e8000c101d12 */
[----:B------:R2:W3:Y:S01]  /*1d60*/  @P1 LDG.E.LTC128B.128 R20, [R34.64] ;  /* 0x0000001222141981 */ /* 0x0004e2000c1e1d20 */
[----:B------:R-:W-:-:S03]  /*1d70*/  IADD3 R10, R32, 0x10, RZ ;  /* 0x00000010200a7810 */ /* 0x000fc60007ffe0ff */
[----:B------:R-:W-:Y:S01]  /*1d80*/  BAR.SYNC.DEFER_BLOCKING 0x0 ;  /* 0x0000000000007b1d */ /* 0x000fe20000010000 */
[----:B------:R-:W-:Y:S02]  /*1d90*/  ISETP.LT.AND P3, PT, R12, c[0x0][0x160], P4 ;  /* 0x000058000c007a0c */ /* 0x000fe40002761270 */
[----:B------:R-:W-:Y:S02]  /*1da0*/  ISETP.LT.AND P2, PT, R10, c[0x0][0x160], P5 ;  /* 0x000058000a007a0c */ /* 0x000fe40002f41270 */
[----:B--2---:R-:W-:Y:S01]  /*1db0*/  IADD3 R34, P0, R34, c[0x0][0x200], RZ ;  /* 0x0000800022227a10 */ /* 0x004fe20007f1e0ff */
[----:B------:R-:W-:Y:S01]  /*1dc0*/  STS [R0.X4], R17 ;  /* 0x0000001100007388 */ /* 0x000fe20000004800 */
[----:B-1----:R-:W-:Y:S02]  /*1dd0*/  IADD3 R36, P1, R36, c[0x0][0x250], RZ ;  /* 0x0000940024247a10 */ /* 0x002fe40007f3e0ff */
[----:B------:R-:W-:Y:S01]  /*1de0*/  IADD3.X R35, R35, c[0x0][0x204], RZ, P0, !PT ;  /* 0x0000810023237a10 */ /* 0x000fe200007fe4ff */
[----:B------:R-:W-:Y:S01]  /*1df0*/  STS [R0.X4+0x10], R15 ;  /* 0x0000100f00007388 */ /* 0x000fe20000004800 */
[----:B------:R-:W-:-:S03]  /*1e00*/  IADD3.X R37, R37, c[0x0][0x254], RZ, P1, !PT ;  /* 0x0000950025257a10 */ /* 0x000fc60000ffe4ff */
[----:B------:R-:W-:Y:S04]  /*1e10*/  STS [R0.X4+0x20], R13 ;  /* 0x0000200d00007388 */ /* 0x000fe80000004800 */
[----:B------:R-:W-:Y:S04]  /*1e20*/  STS [R0.X4+0x30], R11 ;  /* 0x0000300b00007388 */ /* 0x000fe80000004800 */
[----:B------:R-:W-:Y:S06]  /*1e30*/  BAR.SYNC.DEFER_BLOCKING 0x0 ;  /* 0x0000000000007b1d */ /* 0x000fec0000010000 */
[----:B------:R-:W3:Y:S02]  /*1e40*/  LDS.128 R28, [R18.X16] ;  /* 0x00000000121c7984 */ /* 0x000ee4000000cc00 */
[----:B---3--:R-:W-:-:S02]  /*1e50*/  HFMA2 R12, R19.H0_H0, R28, R20 ;  /* 0x0000001c130c7231 */ /* 0x008fc40000000814 */
[C---:B------:R-:W-:Y:S02]  /*1e60*/  HFMA2 R29, R19.reuse.H0_H0, R29, R21 ;  /* 0x0000001d131d7231 */ /* 0x040fe40000000815 */
[C---:B------:R-:W-:Y:S02]  /*1e70*/  HFMA2 R14, R19.reuse.H0_H0, R30, R22 ;  /* 0x0000001e130e7231 */ /* 0x040fe40000000816 */
[----:B------:R-:W-:Y:S02]  /*1e80*/  HFMA2 R15, R19.H0_H0, R31, R23 ;  /* 0x0000001f130f7231 */ /* 0x000fe40000000817 */
[----:B------:R-:W-:Y:S02]  /*1e90*/  HMNMX2.NAN R12, R12, c[0x0] [0x284].H0_H0, !PT ;  /* 0x2000a1000c0c7a40 */ /* 0x000fe40007820000 */
[----:B------:R-:W-:Y:S02]  /*1ea0*/  HMNMX2.NAN R13, R29, c[0x0] [0x284].H0_H0, !PT ;  /* 0x2000a1001d0d7a40 */ /* 0x000fe40007820000 */
[----:B------:R-:W-:-:S02]  /*1eb0*/  HMNMX2.NAN R14, R14, c[0x0] [0x284].H0_H0, !PT ;  /* 0x2000a1000e0e7a40 */ /* 0x000fc40007820000 */
[----:B------:R-:W-:-:S05]  /*1ec0*/  HMNMX2.NAN R15, R15, c[0x0] [0x284].H0_H0, !PT ;  /* 0x2000a1000f0f7a40 */ /* 0x000fca0007820000 */
[----:B------:R-:W-:Y:S04]  /*1ed0*/  @P3 STG.E.128 [R36.64], R12 ;  /* 0x0000000c24003986 */ /* 0x000fe8000c101d12 */
[----:B------:R-:W2:Y:S01]  /*1ee0*/  @P2 LDG.E.LTC128B.128 R20, [R34.64] ;  /* 0x0000001222142981 */ /* 0x000ea2000c1e1d20 */
[----:B------:R-:W-:-:S03]  /*1ef0*/  IADD3 R32, R32, 0x18, RZ ;  /* 0x0000001820207810 */ /* 0x000fc60007ffe0ff */
[----:B------:R-:W-:Y:S01]  /*1f00*/  BAR.SYNC.DEFER_BLOCKING 0x0 ;  /* 0x0000000000007b1d */ /* 0x000fe20000010000 */
[----:B------:R-:W-:Y:S02]  /*1f10*/  ISETP.LT.AND P0, PT, R10, c[0x0][0x160], P4 ;  /* 0x000058000a007a0c */ /* 0x000fe40002701270 */
[----:B------:R-:W-:Y:S02]  /*1f20*/  ISETP.LT.AND P5, PT, R32, c[0x0][0x160], P5 ;  /* 0x0000580020007a0c */ /* 0x000fe40002fa1270 */
[----:B------:R-:W-:Y:S02]  /*1f30*/  IADD3 R10, P2, R36, c[0x0][0x250], RZ ;  /* 0x00009400240a7a10 */ /* 0x000fe40007f5e0ff */
[----:B------:R-:W-:Y:S02]  /*1f40*/  IADD3 R16, P1, R34, c[0x0][0x200], RZ ;  /* 0x0000800022107a10 */ /* 0x000fe40007f3e0ff */
[----:B------:R-:W-:Y:S02]  /*1f50*/  IADD3.X R11, R37, c[0x0][0x254], RZ, P2, !PT ;  /* 0x00009500250b7a10 */ /* 0x000fe400017fe4ff */
[----:B------:R-:W-:Y:S01]  /*1f60*/  IADD3.X R17, R35, c[0x0][0x204], RZ, P1, !PT ;  /* 0x0000810023117a10 */ /* 0x000fe20000ffe4ff */
[----:B------:R-:W-:Y:S04]  /*1f70*/  STS [R0.X4], R2 ;  /* 0x0000000200007388 */ /* 0x000fe80000004800 */
[----:B------:R-:W-:Y:S04]  /*1f80*/  STS [R0.X4+0x10], R4 ;  /* 0x0000100400007388 */ /* 0x000fe80000004800 */
[----:B------:R-:W-:Y:S04]  /*1f90*/  STS [R0.X4+0x20], R6 ;  /* 0x0000200600007388 */ /* 0x000fe80000004800 */
[----:B------:R-:W-:Y:S04]  /*1fa0*/  STS [R0.X4+0x30], R8 ;  /* 0x0000300800007388 */ /* 0x000fe80000004800 */
[----:B------:R-:W-:Y:S06]  /*1fb0*/  BAR.SYNC.DEFER_BLOCKING 0x0 ;  /* 0x0000000000007b1d */ /* 0x000fec0000010000 */
[----:B------:R-:W2:Y:S02]  /*1fc0*/  LDS.128 R24, [R18.X16] ;  /* 0x0000000012187984 */ /* 0x000ea4000000cc00 */
[----:B--2---:R-:W-:-:S02]  /*1fd0*/  HFMA2 R12, R19.H0_H0, R24, R20 ;  /* 0x00000018130c7231 */ /* 0x004fc40000000814 */
        /* <DEDUP_REMOVED lines=8> */
[----:B------:R-:W2:Y:S04]  /*2060*/  @P5 LDG.E.LTC128B.128 R20, [R16.64] ;  /* 0x0000001210145981 */ /* 0x000ea8000c1e1d20 */
[----:B------:R-:W-:Y:S01]  /*2070*/  BAR.SYNC.DEFER_BLOCKING 0x0 ;  /* 0x0000000000007b1d */ /* 0x000fe20000010000 */
[----:B------:R-:W-:Y:S02]  /*2080*/  ISETP.LT.AND P4, PT, R32, c[0x0][0x160], P4 ;  /* 0x0000580020007a0c */ /* 0x000fe40002781270 */
[----:B------:R-:W-:-:S04]  /*2090*/  IADD3 R28, P0, R10, c[0x0][0x250], RZ ;  /* 0x000094000a1c7a10 */ /* 0x000fc80007f1e0ff */
        /* <DEDUP_REMOVED lines=14> */
[----:B------:R-:W-:Y:S01]  /*2180*/  HMNMX2.NAN R23, R23, c[0x0] [0x284].H0_H0, !PT ;  /* 0x2000a10017177a40 */ /* 0x000fe20007820000 */
[----:B------:R-:W-:Y:S06]  /*2190*/  @!P4 EXIT ;  /* 0x000000000000c94d */ /* 0x000fec0003800000 */
[----:B------:R-:W-:Y:S01]  /*21a0*/  STG.E.128 [R28.64], R20 ;  /* 0x000000141c007986 */ /* 0x000fe2000c101d12 */
[----:B------:R-:W-:Y:S05]  /*21b0*/  EXIT ;  /* 0x000000000000794d */ /* 0x000fea0003800000 */
.L_x_242:
        /* <DEDUP_REMOVED lines=12> */
.L_x_246:


//--------------------- .nv.shared._ZN7cutlass9reference6device6kernel26TensorScaleBiasGemmBatchedINS_9TensorRefINS_6half_tENS_6layout8RowMajorEEES8_S5_S8_NS_16NumericConverterIS5_S5_LNS_15FloatRoundStyleE2EEELi4ELi4EEEvNS_4gemm9GemmCoordET_T0_T1_T2_SH_illll --------------------------
	.section	.nv.shared._ZN7cutlass9reference6device6kernel26TensorScaleBiasGemmBatchedINS_9TensorRefINS_6half_tENS_6layout8RowMajorEEES8_S5_S8_NS_16NumericConverterIS5_S5_LNS_15FloatRoundStyleE2EEELi4ELi4EEEvNS_4gemm9GemmCoordET_T0_T1_T2_SH_illll,"aw",@nobits
	.sectionflags	@""
	.align	16


//--------------------- .nv.global                --------------------------
	.section	.nv.global,"aw",@nobits
.nv.global:
	.type		_ZN34_INTERNAL_d7eb4505_4_k_cu_371cd5504cute1_E,@object
	.size		_ZN34_INTERNAL_d7eb4505_4_k_cu_371cd5504cute1_E,(_ZN34_INTERNAL_d7eb4505_4_k_cu_371cd5504cuda3std3__45__cpo6cbeginE - _ZN34_INTERNAL_d7eb4505_4_k_cu_371cd5504cute1_E)
_ZN34_INTERNAL_d7eb4505_4_k_cu_371cd5504cute1_E:
	.zero		1
	.type		_ZN34_INTERNAL_d7eb4505_4_k_cu_371cd5504cuda3std3__45__cpo6cbeginE,@object
	.size		_ZN34_INTERNAL_d7eb4505_4_k_cu_371cd5504cuda3std3__45__cpo6cbeginE,(_ZN34_INTERNAL_d7eb4505_4_k_cu_371cd5504cuda3std3__48in_placeE - _ZN34_INTERNAL_d7eb4505_4_k_cu_371cd5504cuda3std3__45__cpo6cbeginE)
_ZN34_INTERNAL_d7eb4505_4_k_cu_371cd5504cuda3std3__45__cpo6cbeginE:
	.zero		1
	.type		_ZN34_INTERNAL_d7eb4505_4_k_cu_371cd5504cuda3std3__48in_placeE,@object
	.size		_ZN34_INTERNAL_d7eb4505_4_k_cu_371cd5504cuda3std3__48in_placeE,(_ZN34_INTERNAL_d7eb4505_4_k_cu_371cd5504cuda3std6ranges3__45__cpo9iter_moveE - _ZN34_INTERNAL_d7eb4505_4_k_cu_371cd5504cuda3std3__48in_placeE)
_ZN34_INTERNAL_d7eb4505_4_k_cu_371cd5504cuda3std3__48in_placeE:
	.zero		1
	.type		_ZN34_INTERNAL_d7eb4505_4_k_cu_371cd5504cuda3std6ranges3__45__cpo9iter_moveE,@object
	.size		_ZN34_INTERNAL_d7eb4505_4_k_cu_371cd5504cuda3std6ranges3__45__cpo9iter_moveE,(_ZN34_INTERNAL_d7eb4505_4_k_cu_371cd5504cuda3std3__45__cpo5beginE - _ZN34_INTERNAL_d7eb4505_4_k_cu_371cd5504cuda3std6ranges3__45__cpo9iter_moveE)
_ZN34_INTERNAL_d7eb4505_4_k_cu_371cd5504cuda3std6ranges3__45__cpo9iter_moveE:
	.zero		1
	.type		_ZN34_INTERNAL_d7eb4505_4_k_cu_371cd5504cuda3std3__45__cpo5beginE,@object
	.size		_ZN34_INTERNAL_d7eb4505_4_k_cu_371cd5504cuda3std3__45__cpo5beginE,(_ZN34_INTERNAL_d7eb4505_4_k_cu_371cd5504cuda3std3__436_GLOBAL__N__d7eb4505_4_k_cu_371cd5506ignoreE - _ZN34_INTERNAL_d7eb4505_4_k_cu_371cd5504cuda3std3__45__cpo5beginE)
_ZN34_INTERNAL_d7eb4505_4_k_cu_371cd5504cuda3std3__45__cpo5beginE:
	.zero		1
	.type		_ZN34_INTERNAL_d7eb4505_4_k_cu_371cd5504cuda3std3__436_GLOBAL__N__d7eb4505_4_k_cu_371cd5506ignoreE,@object
	.size		_ZN34_INTERNAL_d7eb4505_4_k_cu_371cd5504cuda3std3__436_GLOBAL__N__d7eb4505_4_k_cu_371cd5506ignoreE,(_ZN34_INTERNAL_d7eb4505_4_k_cu_371cd5504cute7productE - _ZN34_INTERNAL_d7eb4505_4_k_cu_371cd5504cuda3std3__436_GLOBAL__N__d7eb4505_4_k_cu_371cd5506ignoreE)
_ZN34_INTERNAL_d7eb4505_4_k_cu_371cd5504cuda3std3__436_GLOBAL__N__d7eb4505_4_k_cu_371cd5506ignoreE:
	.zero		1
	.type		_ZN34_INTERNAL_d7eb4505_4_k_cu_371cd5504cute7productE,@object
	.size		_ZN34_INTERNAL_d7eb4505_4_k_cu_371cd5504cute7productE,(_ZN34_INTERNAL_d7eb4505_4_k_cu_371cd5504cuda3std3__45__cpo3endE - _ZN34_INTERNAL_d7eb4505_4_k_cu_371cd5504cute7productE)
_ZN34_INTERNAL_d7eb4505_4_k_cu_371cd5504cute7productE:
	.zero		1
	.type		_ZN34_INTERNAL_d7eb4505_4_k_cu_371cd5504cuda3std3__45__cpo3endE,@object
	.size		_ZN34_INTERNAL_d7eb4505_4_k_cu_371cd5504cuda3std3__45__cpo3endE,(_ZN34_INTERNAL_d7eb4505_4_k_cu_371cd5504cuda3std3__419piecewise_constructE - _ZN34_INTERNAL_d7eb4505_4_k_cu_371cd5504cuda3std3__45__cpo3endE)
_ZN34_INTERNAL_d7eb4505_4_k_cu_371cd5504cuda3std3__45__cpo3endE:
	.zero		1
	.type		_ZN34_INTERNAL_d7eb4505_4_k_cu_371cd5504cuda3std3__419piecewise_constructE,@object
	.size		_ZN34_INTERNAL_d7eb4505_4_k_cu_371cd5504cuda3std3__419piecewise_constructE,(_ZN34_INTERNAL_d7eb4505_4_k_cu_371cd5504cuda3std3__45__cpo4cendE - _ZN34_INTERNAL_d7eb4505_4_k_cu_371cd5504cuda3std3__419piecewise_constructE)
_ZN34_INTERNAL_d7eb4505_4_k_cu_371cd5504cuda3std3__419piecewise_constructE:
	.zero		1
	.type		_ZN34_INTERNAL_d7eb4505_4_k_cu_371cd5504cuda3std3__45__cpo4cendE,@object
	.size		_ZN34_INTERNAL_d7eb4505_4_k_cu_371cd5504cuda3std3__45__cpo4cendE,(_ZN34_INTERNAL_d7eb4505_4_k_cu_371cd5504cuda3std6ranges3__45__cpo4swapE - _ZN34_INTERNAL_d7eb4505_4_k_cu_371cd5504cuda3std3__45__cpo4cendE)
_ZN34_INTERNAL_d7eb4505_4_k_cu_371cd5504cuda3std3__45__cpo4cendE:
	.zero		1
	.type		_ZN34_INTERNAL_d7eb4505_4_k_cu_371cd5504cuda3std6ranges3__45__cpo4swapE,@object
	.size		_ZN34_INTERNAL_d7eb4505_4_k_cu_371cd5504cuda3std6ranges3__45__cpo4swapE,(.L_7 - _ZN34_INTERNAL_d7eb4505_4_k_cu_371cd5504cuda3std6ranges3__45__cpo4swapE)
_ZN34_INTERNAL_d7eb4505_4_k_cu_371cd5504cuda3std6ranges3__45__cpo4swapE:
	.zero		1
.L_7:


//--------------------- .nv.shared._ZN7cutlass9reference6device6kernel11GemmComplexINS_6half_tENS_6layout8RowMajorES4_NS5_11ColumnMajorES4_S6_S4_S4_S4_NS_16NumericConverterIS4_S4_LNS_15FloatRoundStyleE2EEENS_12multiply_addIS4_S4_S4_EELi4ELi16EEEvNS_4gemm9GemmCoordET5_NS_9TensorRefIT_T0_EENS_16ComplexTransformENSG_IT1_T2_EESK_SF_NSG_IT3_T4_EENSG_IT7_SP_EET6_illll --------------------------
	.section	.nv.shared._ZN7cutlass9reference6device6kernel11GemmComplexINS_6half_tENS_6layout8RowMajorES4_NS5_11ColumnMajorES4_S6_S4_S4_S4_NS_16NumericConverterIS4_S4_LNS_15FloatRoundStyleE2EEENS_12multiply_addIS4_S4_S4_EELi4ELi16EEEvNS_4gemm9GemmCoordET5_NS_9TensorRefIT_T0_EENS_16ComplexTransformENSG_IT1_T2_EESK_SF_NSG_IT3_T4_EENSG_IT7_SP_EET6_illll,"aw",@nobits
	.sectionflags	@""
	.align	16


//--------------------- .nv.shared._ZN7cutlass9reference6device6kernel11GemmComplexINS_6half_tENS_6layout8RowMajorES4_NS5_11ColumnMajorES4_S6_S4_S4_S4_NS_16NumericConverterIS4_S4_LNS_15FloatRoundStyleE2EEENS_12multiply_addIS4_S4_S4_EELi4ELi4EEEvNS_4gemm9GemmCoordET5_NS_9TensorRefIT_T0_EENS_16ComplexTransformENSG_IT1_T2_EESK_SF_NSG_IT3_T4_EENSG_IT7_SP_EET6_illll --------------------------
	.section	.nv.shared._ZN7cutlass9reference6device6kernel11GemmComplexINS_6half_tENS_6layout8RowMajorES4_NS5_11ColumnMajorES4_S6_S4_S4_S4_NS_16NumericConverterIS4_S4_LNS_15FloatRoundStyleE2EEENS_12multiply_addIS4_S4_S4_EELi4ELi4EEEvNS_4gemm9GemmCoordET5_NS_9TensorRefIT_T0_EENS_16ComplexTransformENSG_IT1_T2_EESK_SF_NSG_IT3_T4_EENSG_IT7_SP_EET6_illll,"aw",@nobits
	.sectionflags	@""
	.align	16


//--------------------- .nv.shared._ZN7cutlass9reference6device6kernel13TensorForEachINS1_6detail14TensorReLuFuncINS_6half_tENS_6layout8RowMajorEEELi2ENS9_6ParamsEEEvNS_5CoordIXT0_EilEET1_ --------------------------
	.section	.nv.shared._ZN7cutlass9reference6device6kernel13TensorForEachINS1_6detail14TensorReLuFuncINS_6half_tENS_6layout8RowMajorEEELi2ENS9_6ParamsEEEvNS_5CoordIXT0_EilEET1_,"aw",@nobits
	.sectionflags	@""
	.align	16


//--------------------- .nv.shared._ZN7cutlass9reference6device6kernel4GemmINS_9TensorRefINS_6half_tENS_6layout8RowMajorEEENS4_IS5_NS6_11ColumnMajorEEES8_S5_S5_NS_11MatrixShapeILi4ELi4EEENS_12multiply_addIS5_S5_S5_EENS_16NumericConverterIS5_S5_LNS_15FloatRoundStyleE2EEEEEvNS_4gemm9GemmCoordET2_T_T0_SK_T1_SN_T3_ --------------------------
	.section	.nv.shared._ZN7cutlass9reference6device6kernel4GemmINS_9TensorRefINS_6half_tENS_6layout8RowMajorEEENS4_IS5_NS6_11ColumnMajorEEES8_S5_S5_NS_11MatrixShapeILi4ELi4EEENS_12multiply_addIS5_S5_S5_EENS_16NumericConverterIS5_S5_LNS_15FloatRoundStyleE2EEEEEvNS_4gemm9GemmCoordET2_T_T0_SK_T1_SN_T3_,"aw",@nobits
	.sectionflags	@""
	.align	16


//--------------------- .nv.shared._ZN7cutlass6KernelINS_4gemm6kernel7B2bGemmINS1_11threadblock31B2bMmaMultistageSmemAccumulatorINS1_9GemmShapeILi64ELi64ELi32EEENS_9transform11threadblock28PredicatedTileAccessIteratorINS_11MatrixShapeILi64ELi32EEENS_6half_tENS_6layout8RowMajorELi1ENS8_29PitchLinearWarpRakedThreadMapINS_16PitchLinearShapeILi32ELi64EEELi128ENSH_ILi4ELi8EEELi8EEENS_5ArrayISD_Li8ELb0EEELb0ENSE_9NoPermuteEEENS9_25RegularTileAccessIteratorISC_SD_NSE_37RowMajorTensorOpMultiplicandCrosswiseILi16ELi32EEELi0ESK_Li16EEELNS_4arch14CacheOperation4KindE1ENSA_INSB_ILi32ELi64EEESD_NSE_11ColumnMajorELi0ESK_SM_Lb0ESN_EENSP_ISW_SD_NSE_40ColumnMajorTensorOpMultiplicandCrosswiseILi16ELi32EEELi1ESK_Li16EEELSV_1ENS9_14VectorIteratorINS9_30PredicatedVectorAccessIteratorINSB_ILi64ELi64EEENSB_ILi32ELi32EEESD_SF_Li2ELb0EEEEENS_8epilogue4warp24FragmentIteratorTensorOpINS6_ILi32ELi32ELi32EEENS6_ILi16ELi8ELi16EEESD_NSL_ISD_Li4ELb0EEESF_EENS19_20TileIteratorTensorOpIS1B_S1C_SD_SF_EENS6_ILi64ELi256ELi32EEENS1_4warp41MmaTensorOpMultiplicandTileAccessIteratorISC_LNS1_7OperandE0ESD_SF_NSB_ILi16ELi16EEELi1ELi32ELb1ELi1EEENSA_INSB_ILi32ELi256EEESD_SX_Li0ENSG_INSH_ILi32ELi256EEELi128ESJ_Li8EEESM_Lb0ESN_EENSP_IS1N_SD_S10_Li1ES1P_Li16EEELSV_1ESD_SF_NS18_6thread21LinearCombinationReluISD_Li4ESD_SD_LNS1S_9ScaleType4KindE2ELNS_15FloatRoundStyleE2EEENS4_9MmaPolicyINS1I_11MmaTensorOpIS1B_SD_SR_SD_S10_SD_SF_NS1I_17MmaTensorOpPolicyINST_3MmaIS1C_Li32ESD_SF_SD_SX_SD_SF_NST_13OpMultiplyAddEEENSB_ILi1ELi1EEEEELi1ELb0EbEENSB_ILi0ELi0EEES27_Li1EEENS1Y_INS1Z_IS7_SD_SR_SD_S10_SD_SF_S25_Li1ELb0EbEES27_S27_Li1EEELi3EbEENS18_11threadblock8EpilogueIS1H_S29_Li1ENS2C_22PredicatedTileIteratorINS2C_26OutputTileOptimalThreadMapINS2C_15OutputTileShapeILi256ELi8ELi1ELi1ELi1EEENS2G_ILi1ELi8ELi1ELi1ELi8EEELi128ELi8ELi16EEESD_Lb0ESN_Lb0EEENS1A_IS7_S1C_SD_S1D_SF_EENS1F_IS7_S1C_SD_SF_EENS2C_18SharedLoadIteratorINS2J_18CompactedThreadMapESD_Li16EEENS1T_ISD_Li8ESD_SD_LS1V_1ELS1W_2EEENSB_ILi0ELi16EEELi1ELi1EEENS4_30GemmIdentityThreadblockSwizzleILi1EEEEEEEvNT_6ParamsE --------------------------
	.section	.nv.shared._ZN7cutlass6KernelINS_4gemm6kernel7B2bGemmINS1_11threadblock31B2bMmaMultistageSmemAccumulatorINS1_9GemmShapeILi64ELi64ELi32EEENS_9transform11threadblock28PredicatedTileAccessIteratorINS_11MatrixShapeILi64ELi32EEENS_6half_tENS_6layout8RowMajorELi1ENS8_29PitchLinearWarpRakedThreadMapINS_16PitchLinearShapeILi32ELi64EEELi128ENSH_ILi4ELi8EEELi8EEENS_5ArrayISD_Li8ELb0EEELb0ENSE_9NoPermuteEEENS9_25RegularTileAccessIteratorISC_SD_NSE_37RowMajorTensorOpMultiplicandCrosswiseILi16ELi32EEELi0ESK_Li16EEELNS_4arch14CacheOperation4KindE1ENSA_INSB_ILi32ELi64EEESD_NSE_11ColumnMajorELi0ESK_SM_Lb0ESN_EENSP_ISW_SD_NSE_40ColumnMajorTensorOpMultiplicandCrosswiseILi16ELi32EEELi1ESK_Li16EEELSV_1ENS9_14VectorIteratorINS9_30PredicatedVectorAccessIteratorINSB_ILi64ELi64EEENSB_ILi32ELi32EEESD_SF_Li2ELb0EEEEENS_8epilogue4warp24FragmentIteratorTensorOpINS6_ILi32ELi32ELi32EEENS6_ILi16ELi8ELi16EEESD_NSL_ISD_Li4ELb0EEESF_EENS19_20TileIteratorTensorOpIS1B_S1C_SD_SF_EENS6_ILi64ELi256ELi32EEENS1_4warp41MmaTensorOpMultiplicandTileAccessIteratorISC_LNS1_7OperandE0ESD_SF_NSB_ILi16ELi16EEELi1ELi32ELb1ELi1EEENSA_INSB_ILi32ELi256EEESD_SX_Li0ENSG_INSH_ILi32ELi256EEELi128ESJ_Li8EEESM_Lb0ESN_EENSP_IS1N_SD_S10_Li1ES1P_Li16EEELSV_1ESD_SF_NS18_6thread21LinearCombinationReluISD_Li4ESD_SD_LNS1S_9ScaleType4KindE2ELNS_15FloatRoundStyleE2EEENS4_9MmaPolicyINS1I_11MmaTensorOpIS1B_SD_SR_SD_S10_SD_SF_NS1I_17MmaTensorOpPolicyINST_3MmaIS1C_Li32ESD_SF_SD_SX_SD_SF_NST_13OpMultiplyAddEEENSB_ILi1ELi1EEEEELi1ELb0EbEENSB_ILi0ELi0EEES27_Li1EEENS1Y_INS1Z_IS7_SD_SR_SD_S10_SD_SF_S25_Li1ELb0EbEES27_S27_Li1EEELi3EbEENS18_11threadblock8EpilogueIS1H_S29_Li1ENS2C_22PredicatedTileIteratorINS2C_26OutputTileOptimalThreadMapINS2C_15OutputTileShapeILi256ELi8ELi1ELi1ELi1EEENS2G_ILi1ELi8ELi1ELi1ELi8EEELi128ELi8ELi16EEESD_Lb0ESN_Lb0EEENS1A_IS7_S1C_SD_S1D_SF_EENS1F_IS7_S1C_SD_SF_EENS2C_18SharedLoadIteratorINS2J_18CompactedThreadMapESD_Li16EEENS1T_ISD_Li8ESD_SD_LS1V_1ELS1W_2EEENSB_ILi0ELi16EEELi1ELi1EEENS4_30GemmIdentityThreadblockSwizzleILi1EEEEEEEvNT_6ParamsE,"aw",@nobits
	.sectionflags	@""
	.align	16


//--------------------- .nv.shared._ZN7cutlass6KernelINS_4gemm6kernel4GemmINS1_11threadblock13MmaMultistageINS1_9GemmShapeILi64ELi256ELi32EEENS_9transform11threadblock28PredicatedTileAccessIteratorINS_11MatrixShapeILi64ELi32EEENS_6half_tENS_6layout8RowMajorELi1ENS8_29PitchLinearWarpRakedThreadMapINS_16PitchLinearShapeILi32ELi64EEELi128ENSH_ILi4ELi8EEELi8EEENS_5ArrayISD_Li8ELb0EEELb0ENSE_9NoPermuteEEENS9_25RegularTileAccessIteratorISC_SD_NSE_37RowMajorTensorOpMultiplicandCrosswiseILi16ELi32EEELi0ESK_Li16EEELNS_4arch14CacheOperation4KindE1ENSA_INSB_ILi32ELi256EEESD_NSE_11ColumnMajorELi0ENSG_INSH_ILi32ELi256EEELi128ESJ_Li8EEESM_Lb0ESN_EENSP_ISW_SD_NSE_40ColumnMajorTensorOpMultiplicandCrosswiseILi16ELi32EEELi1ESZ_Li16EEELSV_1ESD_SF_NS4_9MmaPolicyINS1_4warp11MmaTensorOpINS6_ILi64ELi64ELi32EEESD_SR_SD_S12_SD_SF_NS15_17MmaTensorOpPolicyINST_3MmaINS6_ILi16ELi8ELi16EEELi32ESD_SF_SD_SX_SD_SF_NST_13OpMultiplyAddEEENSB_ILi1ELi1EEEEELi1ELb0EbEENSB_ILi0ELi0EEES1G_Li1EEELi3ELNS1_23SharedMemoryClearOptionE0EbEENS_8epilogue11threadblock8EpilogueIS7_S1F_Li1ENS1L_22PredicatedTileIteratorINS1L_26OutputTileOptimalThreadMapINS1L_15OutputTileShapeILi256ELi8ELi1ELi1ELi1EEENS1P_ILi1ELi8ELi1ELi1ELi8EEELi128ELi8ELi16EEESD_Lb0ESN_Lb0EEENS1K_4warp24FragmentIteratorTensorOpIS17_S1A_SD_NSL_ISD_Li4ELb0EEESF_EENS1U_20TileIteratorTensorOpIS17_S1A_SD_SF_EENS1L_18SharedLoadIteratorINS1S_18CompactedThreadMapESD_Li16EEENS1K_6thread21LinearCombinationReluISD_Li8ESD_SD_LNS23_9ScaleType4KindE1ELNS_15FloatRoundStyleE2EEENSB_ILi0ELi16EEELi1ELi1EEENS4_30GemmIdentityThreadblockSwizzleILi1EEELb0EEEEEvNT_6ParamsE --------------------------
	.section	.nv.shared._ZN7cutlass6KernelINS_4gemm6kernel4GemmINS1_11threadblock13MmaMultistageINS1_9GemmShapeILi64ELi256ELi32EEENS_9transform11threadblock28PredicatedTileAccessIteratorINS_11MatrixShapeILi64ELi32EEENS_6half_tENS_6layout8RowMajorELi1ENS8_29PitchLinearWarpRakedThreadMapINS_16PitchLinearShapeILi32ELi64EEELi128ENSH_ILi4ELi8EEELi8EEENS_5ArrayISD_Li8ELb0EEELb0ENSE_9NoPermuteEEENS9_25RegularTileAccessIteratorISC_SD_NSE_37RowMajorTensorOpMultiplicandCrosswiseILi16ELi32EEELi0ESK_Li16EEELNS_4arch14CacheOperation4KindE1ENSA_INSB_ILi32ELi256EEESD_NSE_11ColumnMajorELi0ENSG_INSH_ILi32ELi256EEELi128ESJ_Li8EEESM_Lb0ESN_EENSP_ISW_SD_NSE_40ColumnMajorTensorOpMultiplicandCrosswiseILi16ELi32EEELi1ESZ_Li16EEELSV_1ESD_SF_NS4_9MmaPolicyINS1_4warp11MmaTensorOpINS6_ILi64ELi64ELi32EEESD_SR_SD_S12_SD_SF_NS15_17MmaTensorOpPolicyINST_3MmaINS6_ILi16ELi8ELi16EEELi32ESD_SF_SD_SX_SD_SF_NST_13OpMultiplyAddEEENSB_ILi1ELi1EEEEELi1ELb0EbEENSB_ILi0ELi0EEES1G_Li1EEELi3ELNS1_23SharedMemoryClearOptionE0EbEENS_8epilogue11threadblock8EpilogueIS7_S1F_Li1ENS1L_22PredicatedTileIteratorINS1L_26OutputTileOptimalThreadMapINS1L_15OutputTileShapeILi256ELi8ELi1ELi1ELi1EEENS1P_ILi1ELi8ELi1ELi1ELi8EEELi128ELi8ELi16EEESD_Lb0ESN_Lb0EEENS1K_4warp24FragmentIteratorTensorOpIS17_S1A_SD_NSL_ISD_Li4ELb0EEESF_EENS1U_20TileIteratorTensorOpIS17_S1A_SD_SF_EENS1L_18SharedLoadIteratorINS1S_18CompactedThreadMapESD_Li16EEENS1K_6thread21LinearCombinationReluISD_Li8ESD_SD_LNS23_9ScaleType4KindE1ELNS_15FloatRoundStyleE2EEENSB_ILi0ELi16EEELi1ELi1EEENS4_30GemmIdentityThreadblockSwizzleILi1EEELb0EEEEEvNT_6ParamsE,"aw",@nobits
	.sectionflags	@""
	.align	16


//--------------------- .nv.shared._ZN7cutlass6KernelINS_4gemm6kernel4GemmINS1_11threadblock13MmaMultistageINS1_9GemmShapeILi64ELi64ELi32EEENS_9transform11threadblock28PredicatedTileAccessIteratorINS_11MatrixShapeILi64ELi32EEENS_6half_tENS_6layout8RowMajorELi1ENS8_29PitchLinearWarpRakedThreadMapINS_16PitchLinearShapeILi32ELi64EEELi128ENSH_ILi4ELi8EEELi8EEENS_5ArrayISD_Li8ELb0EEELb0ENSE_9NoPermuteEEENS9_25RegularTileAccessIteratorISC_SD_NSE_37RowMajorTensorOpMultiplicandCrosswiseILi16ELi32EEELi0ESK_Li16EEELNS_4arch14CacheOperation4KindE1ENSA_INSB_ILi32ELi64EEESD_NSE_11ColumnMajorELi0ESK_SM_Lb0ESN_EENSP_ISW_SD_NSE_40ColumnMajorTensorOpMultiplicandCrosswiseILi16ELi32EEELi1ESK_Li16EEELSV_1ESD_SF_NS4_9MmaPolicyINS1_4warp11MmaTensorOpINS6_ILi32ELi32ELi32EEESD_SR_SD_S10_SD_SF_NS13_17MmaTensorOpPolicyINST_3MmaINS6_ILi16ELi8ELi16EEELi32ESD_SF_SD_SX_SD_SF_NST_13OpMultiplyAddEEENSB_ILi1ELi1EEEEELi1ELb0EbEENSB_ILi0ELi0EEES1E_Li1EEELi3ELNS1_23SharedMemoryClearOptionE0EbEENS_8epilogue11threadblock8EpilogueIS7_S1D_Li1ENS1J_22PredicatedTileIteratorINS1J_26OutputTileOptimalThreadMapINS1J_15OutputTileShapeILi64ELi8ELi2ELi1ELi1EEENS1N_ILi1ELi4ELi1ELi1ELi4EEELi128ELi8ELi16EEESD_Lb0ESN_Lb0EEENS1I_4warp24FragmentIteratorTensorOpIS15_S18_SD_NSL_ISD_Li4ELb0EEESF_EENS1S_20TileIteratorTensorOpIS15_S18_SD_SF_EENS1J_18SharedLoadIteratorINS1Q_18CompactedThreadMapESD_Li16EEENS1I_6thread21LinearCombinationReluISD_Li8ESD_SD_LNS21_9ScaleType4KindE1ELNS_15FloatRoundStyleE2EEENSB_ILi0ELi16EEELi1ELi1EEENS4_30GemmIdentityThreadblockSwizzleILi1EEELb0EEEEEvNT_6ParamsE --------------------------
	.section	.nv.shared._ZN7cutlass6KernelINS_4gemm6kernel4GemmINS1_11threadblock13MmaMultistageINS1_9GemmShapeILi64ELi64ELi32EEENS_9transform11threadblock28PredicatedTileAccessIteratorINS_11MatrixShapeILi64ELi32EEENS_6half_tENS_6layout8RowMajorELi1ENS8_29PitchLinearWarpRakedThreadMapINS_16PitchLinearShapeILi32ELi64EEELi128ENSH_ILi4ELi8EEELi8EEENS_5ArrayISD_Li8ELb0EEELb0ENSE_9NoPermuteEEENS9_25RegularTileAccessIteratorISC_SD_NSE_37RowMajorTensorOpMultiplicandCrosswiseILi16ELi32EEELi0ESK_Li16EEELNS_4arch14CacheOperation4KindE1ENSA_INSB_ILi32ELi64EEESD_NSE_11ColumnMajorELi0ESK_SM_Lb0ESN_EENSP_ISW_SD_NSE_40ColumnMajorTensorOpMultiplicandCrosswiseILi16ELi32EEELi1ESK_Li16EEELSV_1ESD_SF_NS4_9MmaPolicyINS1_4warp11MmaTensorOpINS6_ILi32ELi32ELi32EEESD_SR_SD_S10_SD_SF_NS13_17MmaTensorOpPolicyINST_3MmaINS6_ILi16ELi8ELi16EEELi32ESD_SF_SD_SX_SD_SF_NST_13OpMultiplyAddEEENSB_ILi1ELi1EEEEELi1ELb0EbEENSB_ILi0ELi0EEES1E_Li1EEELi3ELNS1_23SharedMemoryClearOptionE0EbEENS_8epilogue11threadblock8EpilogueIS7_S1D_Li1ENS1J_22PredicatedTileIteratorINS1J_26OutputTileOptimalThreadMapINS1J_15OutputTileShapeILi64ELi8ELi2ELi1ELi1EEENS1N_ILi1ELi4ELi1ELi1ELi4EEELi128ELi8ELi16EEESD_Lb0ESN_Lb0EEENS1I_4warp24FragmentIteratorTensorOpIS15_S18_SD_NSL_ISD_Li4ELb0EEESF_EENS1S_20TileIteratorTensorOpIS15_S18_SD_SF_EENS1J_18SharedLoadIteratorINS1Q_18CompactedThreadMapESD_Li16EEENS1I_6thread21LinearCombinationReluISD_Li8ESD_SD_LNS21_9ScaleType4KindE1ELNS_15FloatRoundStyleE2EEENSB_ILi0ELi16EEELi1ELi1EEENS4_30GemmIdentityThreadblockSwizzleILi1EEELb0EEEEEvNT_6ParamsE,"aw",@nobits
	.sectionflags	@""
	.align	16
